//
// Generated by NVIDIA NVVM Compiler
//
// Compiler Build ID: CL-36424714
// Cuda compilation tools, release 13.0, V13.0.88
// Based on NVVM 20.0.0
//

.version 9.0
.target sm_100
.address_size 64

	// .globl	_Z9normalizePijS_jj
// _ZZ9normalizePijS_jjE5carry has been demoted
// _ZZ8additionPiS_jjjjS_S_S_jjE5carry has been demoted
// _ZZ14multiplicationPiS_jjjjS_S_S_S_jjE5carry has been demoted
// _ZZ14multiplicationPiS_jjjjS_S_S_S_jjE9multCount has been demoted

.visible .entry _Z9normalizePijS_jj(
	.param .u64 .ptr .align 1 _Z9normalizePijS_jj_param_0,
	.param .u32 _Z9normalizePijS_jj_param_1,
	.param .u64 .ptr .align 1 _Z9normalizePijS_jj_param_2,
	.param .u32 _Z9normalizePijS_jj_param_3,
	.param .u32 _Z9normalizePijS_jj_param_4
)
{
	.reg .pred 	%p<81>;
	.reg .b32 	%r<215>;
	.reg .b64 	%rd<61>;
	// demoted variable
	.shared .align 4 .u32 _ZZ9normalizePijS_jjE5carry;
	ld.param.u64 	%rd8, [_Z9normalizePijS_jj_param_0];
	ld.param.u32 	%r63, [_Z9normalizePijS_jj_param_1];
	ld.param.u64 	%rd9, [_Z9normalizePijS_jj_param_2];
	ld.param.u32 	%r64, [_Z9normalizePijS_jj_param_3];
	ld.param.u32 	%r65, [_Z9normalizePijS_jj_param_4];
	cvta.to.global.u64 	%rd1, %rd9;
	cvta.to.global.u64 	%rd2, %rd8;
	mov.u32 	%r1, %tid.x;
	setp.ge.u32 	%p2, %r1, %r64;
	mul.wide.u32 	%rd10, %r1, 4;
	add.s64 	%rd3, %rd1, %rd10;
	@%p2 bra 	$L__BB0_23;
	setp.eq.s32 	%p3, %r65, 0;
	mov.u32 	%r196, %r65;
	@%p3 bra 	$L__BB0_7;
	setp.ne.s32 	%p4, %r65, 1;
	@%p4 bra 	$L__BB0_5;
	sub.s32 	%r66, %r64, %r63;
	setp.lt.u32 	%p5, %r1, %r66;
	@%p5 bra 	$L__BB0_23;
	add.s32 	%r67, %r63, %r1;
	sub.s32 	%r68, %r67, %r64;
	mul.wide.u32 	%rd11, %r68, 4;
	add.s64 	%rd12, %rd2, %rd11;
	ld.global.u32 	%r69, [%rd12];
	st.global.u32 	[%rd3], %r69;
	bra.uni 	$L__BB0_23;
$L__BB0_5:
	sub.s32 	%r71, %r64, %r63;
	setp.lt.u32 	%p6, %r1, %r71;
	mov.b32 	%r196, 1;
	@%p6 bra 	$L__BB0_7;
	add.s32 	%r73, %r63, %r1;
	sub.s32 	%r74, %r73, %r64;
	mul.wide.u32 	%rd13, %r74, 4;
	add.s64 	%rd14, %rd2, %rd13;
	ld.global.u32 	%r75, [%rd14];
	st.global.u32 	[%rd3], %r75;
$L__BB0_7:
	setp.ge.u32 	%p7, %r196, %r65;
	@%p7 bra 	$L__BB0_23;
	sub.s32 	%r3, %r63, %r64;
	sub.s32 	%r76, %r65, %r196;
	and.b32  	%r4, %r76, 3;
	setp.eq.s32 	%p8, %r4, 0;
	mov.u32 	%r199, %r196;
	@%p8 bra 	$L__BB0_13;
	mov.b32 	%r198, 0;
	mov.u32 	%r199, %r196;
$L__BB0_10:
	.pragma "nounroll";
	shl.b32 	%r7, %r199, 9;
	add.s32 	%r78, %r7, %r1;
	add.s32 	%r8, %r78, %r3;
	setp.ge.u32 	%p9, %r8, %r63;
	@%p9 bra 	$L__BB0_12;
	mul.wide.u32 	%rd15, %r8, 4;
	add.s64 	%rd16, %rd2, %rd15;
	ld.global.u32 	%r79, [%rd16];
	mul.wide.s32 	%rd17, %r7, 4;
	add.s64 	%rd18, %rd3, %rd17;
	st.global.u32 	[%rd18], %r79;
$L__BB0_12:
	add.s32 	%r199, %r199, 1;
	add.s32 	%r198, %r198, 1;
	setp.ne.s32 	%p10, %r198, %r4;
	@%p10 bra 	$L__BB0_10;
$L__BB0_13:
	sub.s32 	%r80, %r196, %r65;
	setp.gt.u32 	%p11, %r80, -4;
	@%p11 bra 	$L__BB0_23;
$L__BB0_14:
	shl.b32 	%r81, %r199, 9;
	add.s32 	%r13, %r81, %r1;
	add.s32 	%r14, %r13, %r3;
	setp.ge.u32 	%p12, %r14, %r63;
	@%p12 bra 	$L__BB0_16;
	mul.wide.u32 	%rd19, %r14, 4;
	add.s64 	%rd20, %rd2, %rd19;
	ld.global.u32 	%r82, [%rd20];
	mul.wide.u32 	%rd21, %r13, 4;
	add.s64 	%rd22, %rd1, %rd21;
	st.global.u32 	[%rd22], %r82;
$L__BB0_16:
	add.s32 	%r15, %r14, 512;
	setp.ge.u32 	%p13, %r15, %r63;
	@%p13 bra 	$L__BB0_18;
	add.s32 	%r83, %r13, 512;
	mul.wide.u32 	%rd23, %r15, 4;
	add.s64 	%rd24, %rd2, %rd23;
	ld.global.u32 	%r84, [%rd24];
	mul.wide.u32 	%rd25, %r83, 4;
	add.s64 	%rd26, %rd1, %rd25;
	st.global.u32 	[%rd26], %r84;
$L__BB0_18:
	add.s32 	%r16, %r14, 1024;
	setp.ge.u32 	%p14, %r16, %r63;
	@%p14 bra 	$L__BB0_20;
	add.s32 	%r85, %r13, 1024;
	mul.wide.u32 	%rd27, %r16, 4;
	add.s64 	%rd28, %rd2, %rd27;
	ld.global.u32 	%r86, [%rd28];
	mul.wide.u32 	%rd29, %r85, 4;
	add.s64 	%rd30, %rd1, %rd29;
	st.global.u32 	[%rd30], %r86;
$L__BB0_20:
	add.s32 	%r17, %r14, 1536;
	setp.ge.u32 	%p15, %r17, %r63;
	@%p15 bra 	$L__BB0_22;
	add.s32 	%r87, %r13, 1536;
	mul.wide.u32 	%rd31, %r17, 4;
	add.s64 	%rd32, %rd2, %rd31;
	ld.global.u32 	%r88, [%rd32];
	mul.wide.u32 	%rd33, %r87, 4;
	add.s64 	%rd34, %rd1, %rd33;
	st.global.u32 	[%rd34], %r88;
$L__BB0_22:
	add.s32 	%r199, %r199, 4;
	setp.ne.s32 	%p16, %r199, %r65;
	@%p16 bra 	$L__BB0_14;
$L__BB0_23:
	mov.b32 	%r89, 1;
	st.shared.u32 	[_ZZ9normalizePijS_jjE5carry], %r89;
	bar.sync 	0;
	ld.shared.u32 	%r90, [_ZZ9normalizePijS_jjE5carry];
	setp.eq.s32 	%p17, %r90, 0;
	@%p17 bra 	$L__BB0_99;
	setp.lt.u32 	%p18, %r1, %r64;
	add.s32 	%r91, %r1, -1;
	setp.ne.s32 	%p19, %r1, 0;
	and.pred  	%p1, %p19, %p18;
	mul.wide.u32 	%rd35, %r91, 4;
	add.s64 	%rd4, %rd1, %rd35;
	and.b32  	%r19, %r65, 3;
	and.b32  	%r20, %r65, -4;
	neg.s32 	%r21, %r20;
	not.pred 	%p56, %p1;
$L__BB0_25:
	setp.eq.s32 	%p20, %r65, 1;
	@%p20 bra 	$L__BB0_62;
	setp.eq.s32 	%p21, %r65, 0;
	@%p21 bra 	$L__BB0_66;
	setp.lt.u32 	%p22, %r65, 4;
	mov.b32 	%r209, 0;
	@%p22 bra 	$L__BB0_47;
	mov.b32 	%r203, 1024;
	mov.u32 	%r202, %r1;
	mov.u32 	%r204, %r21;
$L__BB0_29:
	add.s32 	%r27, %r203, -1024;
	setp.ge.u32 	%p23, %r202, %r64;
	mov.b32 	%r205, 0;
	@%p23 bra 	$L__BB0_31;
	mul.wide.u32 	%rd36, %r202, 4;
	add.s64 	%rd37, %rd1, %rd36;
	ld.global.u32 	%r95, [%rd37];
	mul.hi.s32 	%r96, %r95, 1717986919;
	shr.u32 	%r97, %r96, 31;
	shr.s32 	%r98, %r96, 2;
	add.s32 	%r205, %r98, %r97;
	mul.lo.s32 	%r99, %r205, 10;
	sub.s32 	%r100, %r95, %r99;
	st.global.u32 	[%rd37], %r100;
$L__BB0_31:
	setp.ge.u32 	%p24, %r202, %r64;
	setp.eq.s32 	%p25, %r1, 0;
	bar.sync 	0;
	mul.wide.s32 	%rd38, %r27, 4;
	add.s64 	%rd5, %rd3, %rd38;
	or.pred  	%p26, %p25, %p24;
	@%p26 bra 	$L__BB0_33;
	ld.global.u32 	%r101, [%rd5+-4];
	add.s32 	%r102, %r101, %r205;
	st.global.u32 	[%rd5+-4], %r102;
$L__BB0_33:
	add.s32 	%r30, %r202, 512;
	setp.ge.u32 	%p27, %r30, %r64;
	mul.wide.u32 	%rd39, %r27, 4;
	add.s64 	%rd6, %rd3, %rd39;
	mov.b32 	%r206, 0;
	@%p27 bra 	$L__BB0_35;
	ld.global.u32 	%r104, [%rd6+2048];
	mul.hi.s32 	%r105, %r104, 1717986919;
	shr.u32 	%r106, %r105, 31;
	shr.s32 	%r107, %r105, 2;
	add.s32 	%r206, %r107, %r106;
	mul.lo.s32 	%r108, %r206, 10;
	sub.s32 	%r109, %r104, %r108;
	st.global.u32 	[%rd6+2048], %r109;
$L__BB0_35:
	setp.ge.u32 	%p28, %r30, %r64;
	setp.eq.s32 	%p29, %r1, 0;
	bar.sync 	0;
	or.pred  	%p30, %p29, %p28;
	@%p30 bra 	$L__BB0_37;
	ld.global.u32 	%r110, [%rd5+2044];
	add.s32 	%r111, %r110, %r206;
	st.global.u32 	[%rd5+2044], %r111;
$L__BB0_37:
	add.s32 	%r33, %r202, 1024;
	setp.ge.u32 	%p31, %r33, %r64;
	mov.b32 	%r207, 0;
	@%p31 bra 	$L__BB0_39;
	ld.global.u32 	%r113, [%rd6+4096];
	mul.hi.s32 	%r114, %r113, 1717986919;
	shr.u32 	%r115, %r114, 31;
	shr.s32 	%r116, %r114, 2;
	add.s32 	%r207, %r116, %r115;
	mul.lo.s32 	%r117, %r207, 10;
	sub.s32 	%r118, %r113, %r117;
	st.global.u32 	[%rd6+4096], %r118;
$L__BB0_39:
	setp.ge.u32 	%p32, %r33, %r64;
	setp.eq.s32 	%p33, %r1, 0;
	bar.sync 	0;
	or.pred  	%p34, %p33, %p32;
	@%p34 bra 	$L__BB0_41;
	ld.global.u32 	%r119, [%rd5+4092];
	add.s32 	%r120, %r119, %r207;
	st.global.u32 	[%rd5+4092], %r120;
$L__BB0_41:
	add.s32 	%r36, %r202, 1536;
	setp.ge.u32 	%p35, %r36, %r64;
	mov.b32 	%r208, 0;
	@%p35 bra 	$L__BB0_43;
	ld.global.u32 	%r122, [%rd6+6144];
	mul.hi.s32 	%r123, %r122, 1717986919;
	shr.u32 	%r124, %r123, 31;
	shr.s32 	%r125, %r123, 2;
	add.s32 	%r208, %r125, %r124;
	mul.lo.s32 	%r126, %r208, 10;
	sub.s32 	%r127, %r122, %r126;
	st.global.u32 	[%rd6+6144], %r127;
$L__BB0_43:
	setp.ge.u32 	%p36, %r36, %r64;
	setp.eq.s32 	%p37, %r1, 0;
	bar.sync 	0;
	or.pred  	%p38, %p37, %p36;
	@%p38 bra 	$L__BB0_45;
	ld.global.u32 	%r128, [%rd5+6140];
	add.s32 	%r129, %r128, %r208;
	st.global.u32 	[%rd5+6140], %r129;
$L__BB0_45:
	add.s32 	%r204, %r204, 4;
	add.s32 	%r203, %r203, 2048;
	add.s32 	%r202, %r202, 2048;
	setp.ne.s32 	%p39, %r204, 0;
	@%p39 bra 	$L__BB0_29;
	shl.b32 	%r209, %r20, 9;
$L__BB0_47:
	setp.eq.s32 	%p40, %r19, 0;
	@%p40 bra 	$L__BB0_66;
	add.s32 	%r44, %r209, %r1;
	setp.ge.u32 	%p41, %r44, %r64;
	mov.b32 	%r210, 0;
	@%p41 bra 	$L__BB0_50;
	mul.wide.u32 	%rd40, %r44, 4;
	add.s64 	%rd41, %rd1, %rd40;
	ld.global.u32 	%r131, [%rd41];
	mul.hi.s32 	%r132, %r131, 1717986919;
	shr.u32 	%r133, %r132, 31;
	shr.s32 	%r134, %r132, 2;
	add.s32 	%r210, %r134, %r133;
	mul.lo.s32 	%r135, %r210, 10;
	sub.s32 	%r136, %r131, %r135;
	st.global.u32 	[%rd41], %r136;
$L__BB0_50:
	setp.ge.u32 	%p42, %r44, %r64;
	setp.eq.s32 	%p43, %r1, 0;
	bar.sync 	0;
	mul.wide.s32 	%rd42, %r209, 4;
	add.s64 	%rd7, %rd3, %rd42;
	or.pred  	%p44, %p43, %p42;
	@%p44 bra 	$L__BB0_52;
	ld.global.u32 	%r137, [%rd7+-4];
	add.s32 	%r138, %r137, %r210;
	st.global.u32 	[%rd7+-4], %r138;
$L__BB0_52:
	setp.eq.s32 	%p45, %r19, 1;
	@%p45 bra 	$L__BB0_66;
	add.s32 	%r47, %r44, 512;
	setp.ge.u32 	%p46, %r47, %r64;
	mov.b32 	%r211, 0;
	@%p46 bra 	$L__BB0_55;
	mul.wide.u32 	%rd43, %r47, 4;
	add.s64 	%rd44, %rd1, %rd43;
	ld.global.u32 	%r140, [%rd44];
	mul.hi.s32 	%r141, %r140, 1717986919;
	shr.u32 	%r142, %r141, 31;
	shr.s32 	%r143, %r141, 2;
	add.s32 	%r211, %r143, %r142;
	mul.lo.s32 	%r144, %r211, 10;
	sub.s32 	%r145, %r140, %r144;
	st.global.u32 	[%rd44], %r145;
$L__BB0_55:
	setp.ge.u32 	%p47, %r47, %r64;
	setp.eq.s32 	%p48, %r1, 0;
	bar.sync 	0;
	or.pred  	%p49, %p48, %p47;
	@%p49 bra 	$L__BB0_57;
	ld.global.u32 	%r146, [%rd7+2044];
	add.s32 	%r147, %r146, %r211;
	st.global.u32 	[%rd7+2044], %r147;
$L__BB0_57:
	setp.eq.s32 	%p50, %r19, 2;
	@%p50 bra 	$L__BB0_66;
	add.s32 	%r50, %r44, 1024;
	setp.ge.u32 	%p51, %r50, %r64;
	mov.b32 	%r212, 0;
	@%p51 bra 	$L__BB0_60;
	mul.wide.u32 	%rd45, %r50, 4;
	add.s64 	%rd46, %rd1, %rd45;
	ld.global.u32 	%r149, [%rd46];
	mul.hi.s32 	%r150, %r149, 1717986919;
	shr.u32 	%r151, %r150, 31;
	shr.s32 	%r152, %r150, 2;
	add.s32 	%r212, %r152, %r151;
	mul.lo.s32 	%r153, %r212, 10;
	sub.s32 	%r154, %r149, %r153;
	st.global.u32 	[%rd46], %r154;
$L__BB0_60:
	setp.ge.u32 	%p52, %r50, %r64;
	setp.eq.s32 	%p53, %r1, 0;
	bar.sync 	0;
	or.pred  	%p54, %p53, %p52;
	@%p54 bra 	$L__BB0_66;
	ld.global.u32 	%r155, [%rd7+4092];
	add.s32 	%r156, %r155, %r212;
	st.global.u32 	[%rd7+4092], %r156;
	bra.uni 	$L__BB0_66;
$L__BB0_62:
	setp.ge.u32 	%p55, %r1, %r64;
	mov.b32 	%r201, 0;
	@%p55 bra 	$L__BB0_64;
	ld.global.u32 	%r158, [%rd3];
	mul.hi.s32 	%r159, %r158, 1717986919;
	shr.u32 	%r160, %r159, 31;
	shr.s32 	%r161, %r159, 2;
	add.s32 	%r201, %r161, %r160;
	mul.lo.s32 	%r162, %r201, 10;
	sub.s32 	%r163, %r158, %r162;
	st.global.u32 	[%rd3], %r163;
$L__BB0_64:
	bar.sync 	0;
	@%p56 bra 	$L__BB0_66;
	ld.global.u32 	%r164, [%rd4];
	add.s32 	%r165, %r164, %r201;
	st.global.u32 	[%rd4], %r165;
$L__BB0_66:
	setp.ge.u32 	%p57, %r1, %r64;
	mov.b32 	%r166, 0;
	st.shared.u32 	[_ZZ9normalizePijS_jjE5carry], %r166;
	bar.sync 	0;
	@%p57 bra 	$L__BB0_98;
	setp.eq.s32 	%p58, %r65, 1;
	@%p58 bra 	$L__BB0_96;
	setp.eq.s32 	%p59, %r65, 0;
	@%p59 bra 	$L__BB0_98;
	setp.lt.u32 	%p60, %r65, 4;
	mov.b32 	%r214, 0;
	@%p60 bra 	$L__BB0_84;
	mov.b32 	%r213, 0;
$L__BB0_71:
	shl.b32 	%r169, %r213, 9;
	add.s32 	%r54, %r169, %r1;
	setp.ge.u32 	%p61, %r54, %r64;
	@%p61 bra 	$L__BB0_74;
	mul.wide.u32 	%rd47, %r54, 4;
	add.s64 	%rd48, %rd1, %rd47;
	ld.global.u32 	%r170, [%rd48];
	abs.s32 	%r171, %r170;
	setp.lt.s32 	%p62, %r171, 10;
	@%p62 bra 	$L__BB0_74;
	mov.b32 	%r172, 1;
	st.shared.u32 	[_ZZ9normalizePijS_jjE5carry], %r172;
$L__BB0_74:
	add.s32 	%r55, %r54, 512;
	setp.ge.u32 	%p63, %r55, %r64;
	@%p63 bra 	$L__BB0_77;
	mul.wide.u32 	%rd49, %r55, 4;
	add.s64 	%rd50, %rd1, %rd49;
	ld.global.u32 	%r173, [%rd50];
	abs.s32 	%r174, %r173;
	setp.lt.s32 	%p64, %r174, 10;
	@%p64 bra 	$L__BB0_77;
	mov.b32 	%r175, 1;
	st.shared.u32 	[_ZZ9normalizePijS_jjE5carry], %r175;
$L__BB0_77:
	add.s32 	%r56, %r54, 1024;
	setp.ge.u32 	%p65, %r56, %r64;
	@%p65 bra 	$L__BB0_80;
	mul.wide.u32 	%rd51, %r56, 4;
	add.s64 	%rd52, %rd1, %rd51;
	ld.global.u32 	%r176, [%rd52];
	abs.s32 	%r177, %r176;
	setp.lt.s32 	%p66, %r177, 10;
	@%p66 bra 	$L__BB0_80;
	mov.b32 	%r178, 1;
	st.shared.u32 	[_ZZ9normalizePijS_jjE5carry], %r178;
$L__BB0_80:
	add.s32 	%r57, %r54, 1536;
	setp.ge.u32 	%p67, %r57, %r64;
	@%p67 bra 	$L__BB0_83;
	mul.wide.u32 	%rd53, %r57, 4;
	add.s64 	%rd54, %rd1, %rd53;
	ld.global.u32 	%r179, [%rd54];
	abs.s32 	%r180, %r179;
	setp.lt.s32 	%p68, %r180, 10;
	@%p68 bra 	$L__BB0_83;
	mov.b32 	%r181, 1;
	st.shared.u32 	[_ZZ9normalizePijS_jjE5carry], %r181;
$L__BB0_83:
	add.s32 	%r213, %r213, 4;
	setp.ne.s32 	%p69, %r213, %r20;
	mov.u32 	%r214, %r20;
	@%p69 bra 	$L__BB0_71;
$L__BB0_84:
	setp.eq.s32 	%p70, %r19, 0;
	@%p70 bra 	$L__BB0_98;
	shl.b32 	%r182, %r214, 9;
	add.s32 	%r60, %r182, %r1;
	setp.ge.u32 	%p71, %r60, %r64;
	@%p71 bra 	$L__BB0_88;
	mul.wide.u32 	%rd55, %r60, 4;
	add.s64 	%rd56, %rd1, %rd55;
	ld.global.u32 	%r183, [%rd56];
	abs.s32 	%r184, %r183;
	setp.lt.s32 	%p72, %r184, 10;
	@%p72 bra 	$L__BB0_88;
	mov.b32 	%r185, 1;
	st.shared.u32 	[_ZZ9normalizePijS_jjE5carry], %r185;
$L__BB0_88:
	setp.eq.s32 	%p73, %r19, 1;
	@%p73 bra 	$L__BB0_98;
	add.s32 	%r61, %r60, 512;
	setp.ge.u32 	%p74, %r61, %r64;
	@%p74 bra 	$L__BB0_92;
	mul.wide.u32 	%rd57, %r61, 4;
	add.s64 	%rd58, %rd1, %rd57;
	ld.global.u32 	%r186, [%rd58];
	abs.s32 	%r187, %r186;
	setp.lt.s32 	%p75, %r187, 10;
	@%p75 bra 	$L__BB0_92;
	mov.b32 	%r188, 1;
	st.shared.u32 	[_ZZ9normalizePijS_jjE5carry], %r188;
$L__BB0_92:
	setp.eq.s32 	%p76, %r19, 2;
	@%p76 bra 	$L__BB0_98;
	add.s32 	%r62, %r60, 1024;
	setp.ge.u32 	%p77, %r62, %r64;
	@%p77 bra 	$L__BB0_98;
	mul.wide.u32 	%rd59, %r62, 4;
	add.s64 	%rd60, %rd1, %rd59;
	ld.global.u32 	%r189, [%rd60];
	abs.s32 	%r190, %r189;
	setp.lt.s32 	%p78, %r190, 10;
	@%p78 bra 	$L__BB0_98;
	mov.b32 	%r191, 1;
	st.shared.u32 	[_ZZ9normalizePijS_jjE5carry], %r191;
	bra.uni 	$L__BB0_98;
$L__BB0_96:
	ld.global.u32 	%r192, [%rd3];
	abs.s32 	%r193, %r192;
	setp.lt.s32 	%p79, %r193, 10;
	@%p79 bra 	$L__BB0_98;
	mov.b32 	%r194, 1;
	st.shared.u32 	[_ZZ9normalizePijS_jjE5carry], %r194;
$L__BB0_98:
	bar.sync 	0;
	ld.shared.u32 	%r195, [_ZZ9normalizePijS_jjE5carry];
	setp.ne.s32 	%p80, %r195, 0;
	@%p80 bra 	$L__BB0_25;
$L__BB0_99:
	ret;

}
	// .globl	_Z8additionPiS_jjjjS_S_S_jj
.visible .entry _Z8additionPiS_jjjjS_S_S_jj(
	.param .u64 .ptr .align 1 _Z8additionPiS_jjjjS_S_S_jj_param_0,
	.param .u64 .ptr .align 1 _Z8additionPiS_jjjjS_S_S_jj_param_1,
	.param .u32 _Z8additionPiS_jjjjS_S_S_jj_param_2,
	.param .u32 _Z8additionPiS_jjjjS_S_S_jj_param_3,
	.param .u32 _Z8additionPiS_jjjjS_S_S_jj_param_4,
	.param .u32 _Z8additionPiS_jjjjS_S_S_jj_param_5,
	.param .u64 .ptr .align 1 _Z8additionPiS_jjjjS_S_S_jj_param_6,
	.param .u64 .ptr .align 1 _Z8additionPiS_jjjjS_S_S_jj_param_7,
	.param .u64 .ptr .align 1 _Z8additionPiS_jjjjS_S_S_jj_param_8,
	.param .u32 _Z8additionPiS_jjjjS_S_S_jj_param_9,
	.param .u32 _Z8additionPiS_jjjjS_S_S_jj_param_10
)
{
	.reg .pred 	%p<147>;
	.reg .b32 	%r<516>;
	.reg .b64 	%rd<219>;
	// demoted variable
	.shared .align 4 .u32 _ZZ8additionPiS_jjjjS_S_S_jjE5carry;
	ld.param.u64 	%rd16, [_Z8additionPiS_jjjjS_S_S_jj_param_0];
	ld.param.u64 	%rd17, [_Z8additionPiS_jjjjS_S_S_jj_param_1];
	ld.param.u32 	%r141, [_Z8additionPiS_jjjjS_S_S_jj_param_2];
	ld.param.u32 	%r142, [_Z8additionPiS_jjjjS_S_S_jj_param_3];
	ld.param.u32 	%r143, [_Z8additionPiS_jjjjS_S_S_jj_param_4];
	ld.param.u32 	%r144, [_Z8additionPiS_jjjjS_S_S_jj_param_5];
	ld.param.u64 	%rd18, [_Z8additionPiS_jjjjS_S_S_jj_param_6];
	ld.param.u64 	%rd19, [_Z8additionPiS_jjjjS_S_S_jj_param_7];
	ld.param.u64 	%rd20, [_Z8additionPiS_jjjjS_S_S_jj_param_8];
	ld.param.u32 	%r145, [_Z8additionPiS_jjjjS_S_S_jj_param_9];
	ld.param.u32 	%r146, [_Z8additionPiS_jjjjS_S_S_jj_param_10];
	cvta.to.global.u64 	%rd1, %rd20;
	cvta.to.global.u64 	%rd2, %rd19;
	cvta.to.global.u64 	%rd3, %rd17;
	cvta.to.global.u64 	%rd4, %rd18;
	cvta.to.global.u64 	%rd5, %rd16;
	mov.u32 	%r1, %tid.x;
	setp.ne.s32 	%p2, %r146, 1;
	mul.wide.u32 	%rd21, %r1, 4;
	add.s64 	%rd6, %rd2, %rd21;
	add.s64 	%rd7, %rd4, %rd21;
	@%p2 bra 	$L__BB1_6;
	setp.ge.u32 	%p21, %r1, %r145;
	@%p21 bra 	$L__BB1_37;
	sub.s32 	%r172, %r145, %r141;
	setp.lt.u32 	%p22, %r1, %r172;
	@%p22 bra 	$L__BB1_4;
	add.s32 	%r173, %r141, %r1;
	sub.s32 	%r174, %r173, %r145;
	mul.wide.u32 	%rd66, %r174, 4;
	add.s64 	%rd67, %rd5, %rd66;
	ld.global.u32 	%r175, [%rd67];
	st.global.u32 	[%rd7], %r175;
$L__BB1_4:
	sub.s32 	%r176, %r145, %r142;
	setp.lt.u32 	%p23, %r1, %r176;
	@%p23 bra 	$L__BB1_37;
	add.s32 	%r177, %r142, %r1;
	sub.s32 	%r178, %r177, %r145;
	mul.wide.u32 	%rd68, %r178, 4;
	add.s64 	%rd69, %rd3, %rd68;
	ld.global.u32 	%r179, [%rd69];
	st.global.u32 	[%rd6], %r179;
	bra.uni 	$L__BB1_37;
$L__BB1_6:
	setp.eq.s32 	%p3, %r146, 0;
	mov.b32 	%r476, 0;
	@%p3 bra 	$L__BB1_11;
	sub.s32 	%r148, %r145, %r141;
	setp.lt.u32 	%p4, %r1, %r148;
	@%p4 bra 	$L__BB1_9;
	add.s32 	%r149, %r141, %r1;
	sub.s32 	%r150, %r149, %r145;
	mul.wide.u32 	%rd22, %r150, 4;
	add.s64 	%rd23, %rd5, %rd22;
	ld.global.u32 	%r151, [%rd23];
	st.global.u32 	[%rd7], %r151;
$L__BB1_9:
	sub.s32 	%r153, %r145, %r142;
	setp.lt.u32 	%p5, %r1, %r153;
	mov.b32 	%r476, 1;
	@%p5 bra 	$L__BB1_11;
	add.s32 	%r155, %r142, %r1;
	sub.s32 	%r156, %r155, %r145;
	mul.wide.u32 	%rd24, %r156, 4;
	add.s64 	%rd25, %rd3, %rd24;
	ld.global.u32 	%r157, [%rd25];
	st.global.u32 	[%rd6], %r157;
$L__BB1_11:
	setp.ge.u32 	%p6, %r476, %r146;
	@%p6 bra 	$L__BB1_37;
	sub.s32 	%r3, %r141, %r145;
	sub.s32 	%r4, %r142, %r145;
	sub.s32 	%r158, %r146, %r476;
	and.b32  	%r5, %r158, 3;
	setp.eq.s32 	%p7, %r5, 0;
	mov.u32 	%r479, %r476;
	@%p7 bra 	$L__BB1_19;
	mov.b32 	%r478, 0;
	mov.u32 	%r479, %r476;
$L__BB1_14:
	.pragma "nounroll";
	shl.b32 	%r8, %r479, 9;
	add.s32 	%r9, %r8, %r1;
	add.s32 	%r10, %r9, %r3;
	setp.ge.u32 	%p8, %r10, %r141;
	@%p8 bra 	$L__BB1_16;
	mul.wide.u32 	%rd26, %r10, 4;
	add.s64 	%rd27, %rd5, %rd26;
	ld.global.u32 	%r160, [%rd27];
	mul.wide.s32 	%rd28, %r8, 4;
	add.s64 	%rd29, %rd7, %rd28;
	st.global.u32 	[%rd29], %r160;
$L__BB1_16:
	add.s32 	%r11, %r9, %r4;
	setp.ge.u32 	%p9, %r11, %r142;
	@%p9 bra 	$L__BB1_18;
	mul.wide.u32 	%rd30, %r11, 4;
	add.s64 	%rd31, %rd3, %rd30;
	ld.global.u32 	%r161, [%rd31];
	mul.wide.s32 	%rd32, %r8, 4;
	add.s64 	%rd33, %rd6, %rd32;
	st.global.u32 	[%rd33], %r161;
$L__BB1_18:
	add.s32 	%r479, %r479, 1;
	add.s32 	%r478, %r478, 1;
	setp.ne.s32 	%p10, %r478, %r5;
	@%p10 bra 	$L__BB1_14;
$L__BB1_19:
	sub.s32 	%r162, %r476, %r146;
	setp.gt.u32 	%p11, %r162, -4;
	@%p11 bra 	$L__BB1_37;
$L__BB1_20:
	shl.b32 	%r163, %r479, 9;
	add.s32 	%r16, %r163, %r1;
	add.s32 	%r17, %r16, %r3;
	setp.ge.u32 	%p12, %r17, %r141;
	@%p12 bra 	$L__BB1_22;
	mul.wide.u32 	%rd34, %r17, 4;
	add.s64 	%rd35, %rd5, %rd34;
	ld.global.u32 	%r164, [%rd35];
	mul.wide.u32 	%rd36, %r16, 4;
	add.s64 	%rd37, %rd4, %rd36;
	st.global.u32 	[%rd37], %r164;
$L__BB1_22:
	add.s32 	%r18, %r16, %r4;
	setp.ge.u32 	%p13, %r18, %r142;
	@%p13 bra 	$L__BB1_24;
	mul.wide.u32 	%rd38, %r18, 4;
	add.s64 	%rd39, %rd3, %rd38;
	ld.global.u32 	%r165, [%rd39];
	mul.wide.u32 	%rd40, %r16, 4;
	add.s64 	%rd41, %rd2, %rd40;
	st.global.u32 	[%rd41], %r165;
$L__BB1_24:
	add.s32 	%r19, %r16, 512;
	add.s32 	%r20, %r17, 512;
	setp.ge.u32 	%p14, %r20, %r141;
	@%p14 bra 	$L__BB1_26;
	mul.wide.u32 	%rd42, %r20, 4;
	add.s64 	%rd43, %rd5, %rd42;
	ld.global.u32 	%r166, [%rd43];
	mul.wide.u32 	%rd44, %r19, 4;
	add.s64 	%rd45, %rd4, %rd44;
	st.global.u32 	[%rd45], %r166;
$L__BB1_26:
	add.s32 	%r21, %r18, 512;
	setp.ge.u32 	%p15, %r21, %r142;
	@%p15 bra 	$L__BB1_28;
	mul.wide.u32 	%rd46, %r21, 4;
	add.s64 	%rd47, %rd3, %rd46;
	ld.global.u32 	%r167, [%rd47];
	mul.wide.u32 	%rd48, %r19, 4;
	add.s64 	%rd49, %rd2, %rd48;
	st.global.u32 	[%rd49], %r167;
$L__BB1_28:
	add.s32 	%r22, %r16, 1024;
	add.s32 	%r23, %r17, 1024;
	setp.ge.u32 	%p16, %r23, %r141;
	@%p16 bra 	$L__BB1_30;
	mul.wide.u32 	%rd50, %r23, 4;
	add.s64 	%rd51, %rd5, %rd50;
	ld.global.u32 	%r168, [%rd51];
	mul.wide.u32 	%rd52, %r22, 4;
	add.s64 	%rd53, %rd4, %rd52;
	st.global.u32 	[%rd53], %r168;
$L__BB1_30:
	add.s32 	%r24, %r18, 1024;
	setp.ge.u32 	%p17, %r24, %r142;
	@%p17 bra 	$L__BB1_32;
	mul.wide.u32 	%rd54, %r24, 4;
	add.s64 	%rd55, %rd3, %rd54;
	ld.global.u32 	%r169, [%rd55];
	mul.wide.u32 	%rd56, %r22, 4;
	add.s64 	%rd57, %rd2, %rd56;
	st.global.u32 	[%rd57], %r169;
$L__BB1_32:
	add.s32 	%r25, %r16, 1536;
	add.s32 	%r26, %r17, 1536;
	setp.ge.u32 	%p18, %r26, %r141;
	@%p18 bra 	$L__BB1_34;
	mul.wide.u32 	%rd58, %r26, 4;
	add.s64 	%rd59, %rd5, %rd58;
	ld.global.u32 	%r170, [%rd59];
	mul.wide.u32 	%rd60, %r25, 4;
	add.s64 	%rd61, %rd4, %rd60;
	st.global.u32 	[%rd61], %r170;
$L__BB1_34:
	add.s32 	%r27, %r18, 1536;
	setp.ge.u32 	%p19, %r27, %r142;
	@%p19 bra 	$L__BB1_36;
	mul.wide.u32 	%rd62, %r27, 4;
	add.s64 	%rd63, %rd3, %rd62;
	ld.global.u32 	%r171, [%rd63];
	mul.wide.u32 	%rd64, %r25, 4;
	add.s64 	%rd65, %rd2, %rd64;
	st.global.u32 	[%rd65], %r171;
$L__BB1_36:
	add.s32 	%r479, %r479, 4;
	setp.ne.s32 	%p20, %r479, %r146;
	@%p20 bra 	$L__BB1_20;
$L__BB1_37:
	setp.eq.s32 	%p24, %r146, 1;
	mov.b32 	%r180, 0;
	st.shared.u32 	[_ZZ8additionPiS_jjjjS_S_S_jjE5carry], %r180;
	bar.sync 	0;
	@%p24 bra 	$L__BB1_65;
	setp.eq.s32 	%p25, %r146, 0;
	@%p25 bra 	$L__BB1_68;
	and.b32  	%r29, %r146, 3;
	setp.lt.u32 	%p26, %r146, 4;
	mov.b32 	%r482, 0;
	@%p26 bra 	$L__BB1_58;
	and.b32  	%r482, %r146, -4;
	mov.b32 	%r481, 0;
$L__BB1_41:
	shl.b32 	%r183, %r481, 9;
	add.s32 	%r32, %r183, %r1;
	setp.ge.u32 	%p27, %r32, %r145;
	@%p27 bra 	$L__BB1_45;
	mul.wide.u32 	%rd70, %r32, 4;
	add.s64 	%rd71, %rd4, %rd70;
	ld.global.u32 	%r184, [%rd71];
	setp.gt.u32 	%p28, %r184, 1073741823;
	@%p28 bra 	$L__BB1_44;
	add.s64 	%rd73, %rd2, %rd70;
	ld.global.u32 	%r185, [%rd73];
	setp.lt.u32 	%p29, %r185, 1073741824;
	@%p29 bra 	$L__BB1_45;
$L__BB1_44:
	mov.b32 	%r186, 1;
	st.shared.u32 	[_ZZ8additionPiS_jjjjS_S_S_jjE5carry], %r186;
$L__BB1_45:
	add.s32 	%r33, %r32, 512;
	setp.ge.u32 	%p30, %r33, %r145;
	@%p30 bra 	$L__BB1_49;
	mul.wide.u32 	%rd74, %r33, 4;
	add.s64 	%rd75, %rd4, %rd74;
	ld.global.u32 	%r187, [%rd75];
	setp.gt.u32 	%p31, %r187, 1073741823;
	@%p31 bra 	$L__BB1_48;
	add.s64 	%rd77, %rd2, %rd74;
	ld.global.u32 	%r188, [%rd77];
	setp.lt.u32 	%p32, %r188, 1073741824;
	@%p32 bra 	$L__BB1_49;
$L__BB1_48:
	mov.b32 	%r189, 1;
	st.shared.u32 	[_ZZ8additionPiS_jjjjS_S_S_jjE5carry], %r189;
$L__BB1_49:
	add.s32 	%r34, %r32, 1024;
	setp.ge.u32 	%p33, %r34, %r145;
	@%p33 bra 	$L__BB1_53;
	mul.wide.u32 	%rd78, %r34, 4;
	add.s64 	%rd79, %rd4, %rd78;
	ld.global.u32 	%r190, [%rd79];
	setp.gt.u32 	%p34, %r190, 1073741823;
	@%p34 bra 	$L__BB1_52;
	add.s64 	%rd81, %rd2, %rd78;
	ld.global.u32 	%r191, [%rd81];
	setp.lt.u32 	%p35, %r191, 1073741824;
	@%p35 bra 	$L__BB1_53;
$L__BB1_52:
	mov.b32 	%r192, 1;
	st.shared.u32 	[_ZZ8additionPiS_jjjjS_S_S_jjE5carry], %r192;
$L__BB1_53:
	add.s32 	%r35, %r32, 1536;
	setp.ge.u32 	%p36, %r35, %r145;
	@%p36 bra 	$L__BB1_57;
	mul.wide.u32 	%rd82, %r35, 4;
	add.s64 	%rd83, %rd4, %rd82;
	ld.global.u32 	%r193, [%rd83];
	setp.gt.u32 	%p37, %r193, 1073741823;
	@%p37 bra 	$L__BB1_56;
	add.s64 	%rd85, %rd2, %rd82;
	ld.global.u32 	%r194, [%rd85];
	setp.lt.u32 	%p38, %r194, 1073741824;
	@%p38 bra 	$L__BB1_57;
$L__BB1_56:
	mov.b32 	%r195, 1;
	st.shared.u32 	[_ZZ8additionPiS_jjjjS_S_S_jjE5carry], %r195;
$L__BB1_57:
	add.s32 	%r481, %r481, 4;
	setp.ne.s32 	%p39, %r481, %r482;
	@%p39 bra 	$L__BB1_41;
$L__BB1_58:
	setp.eq.s32 	%p40, %r29, 0;
	@%p40 bra 	$L__BB1_68;
	mov.b32 	%r484, 0;
$L__BB1_60:
	.pragma "nounroll";
	shl.b32 	%r197, %r482, 9;
	add.s32 	%r40, %r197, %r1;
	setp.ge.u32 	%p41, %r40, %r145;
	@%p41 bra 	$L__BB1_64;
	mul.wide.u32 	%rd86, %r40, 4;
	add.s64 	%rd87, %rd4, %rd86;
	ld.global.u32 	%r198, [%rd87];
	setp.gt.u32 	%p42, %r198, 1073741823;
	@%p42 bra 	$L__BB1_63;
	add.s64 	%rd89, %rd2, %rd86;
	ld.global.u32 	%r199, [%rd89];
	setp.lt.u32 	%p43, %r199, 1073741824;
	@%p43 bra 	$L__BB1_64;
$L__BB1_63:
	mov.b32 	%r200, 1;
	st.shared.u32 	[_ZZ8additionPiS_jjjjS_S_S_jjE5carry], %r200;
$L__BB1_64:
	add.s32 	%r482, %r482, 1;
	add.s32 	%r484, %r484, 1;
	setp.ne.s32 	%p44, %r484, %r29;
	@%p44 bra 	$L__BB1_60;
	bra.uni 	$L__BB1_68;
$L__BB1_65:
	ld.global.u32 	%r201, [%rd7];
	setp.gt.u32 	%p45, %r201, 1073741823;
	@%p45 bra 	$L__BB1_67;
	ld.global.u32 	%r202, [%rd6];
	setp.lt.u32 	%p46, %r202, 1073741824;
	@%p46 bra 	$L__BB1_68;
$L__BB1_67:
	mov.b32 	%r203, 1;
	st.shared.u32 	[_ZZ8additionPiS_jjjjS_S_S_jjE5carry], %r203;
$L__BB1_68:
	bar.sync 	0;
	ld.shared.u32 	%r204, [_ZZ8additionPiS_jjjjS_S_S_jjE5carry];
	setp.eq.s32 	%p47, %r204, 0;
	@%p47 bra 	$L__BB1_157;
	add.s32 	%r205, %r1, -1;
	setp.ne.s32 	%p48, %r1, 0;
	setp.lt.u32 	%p49, %r1, %r145;
	and.pred  	%p1, %p48, %p49;
	mul.wide.u32 	%rd90, %r205, 4;
	add.s64 	%rd8, %rd4, %rd90;
	add.s64 	%rd9, %rd2, %rd90;
	and.b32  	%r43, %r146, 3;
	not.pred 	%p86, %p1;
$L__BB1_70:
	setp.eq.s32 	%p50, %r146, 1;
	@%p50 bra 	$L__BB1_107;
	setp.eq.s32 	%p51, %r146, 0;
	@%p51 bra 	$L__BB1_116;
	setp.lt.u32 	%p52, %r146, 4;
	mov.b32 	%r498, 0;
	@%p52 bra 	$L__BB1_92;
	and.b32  	%r208, %r146, -4;
	neg.s32 	%r489, %r208;
	mov.b32 	%r488, 1024;
	mov.u32 	%r487, %r1;
$L__BB1_74:
	add.s32 	%r52, %r488, -1024;
	setp.ge.u32 	%p53, %r487, %r145;
	mov.b32 	%r490, 0;
	mov.u32 	%r491, %r490;
	@%p53 bra 	$L__BB1_76;
	mul.wide.u32 	%rd91, %r487, 4;
	add.s64 	%rd92, %rd4, %rd91;
	ld.global.u32 	%r210, [%rd92];
	mul.hi.s32 	%r211, %r210, 1717986919;
	shr.u32 	%r212, %r211, 31;
	shr.s32 	%r213, %r211, 2;
	add.s32 	%r490, %r213, %r212;
	add.s64 	%rd93, %rd2, %rd91;
	ld.global.u32 	%r214, [%rd93];
	mul.hi.s32 	%r215, %r214, 1717986919;
	shr.u32 	%r216, %r215, 31;
	shr.s32 	%r217, %r215, 2;
	add.s32 	%r491, %r217, %r216;
	mul.lo.s32 	%r218, %r490, 10;
	sub.s32 	%r219, %r210, %r218;
	st.global.u32 	[%rd92], %r219;
	ld.global.u32 	%r220, [%rd93];
	mul.hi.s32 	%r221, %r220, 1717986919;
	shr.u32 	%r222, %r221, 31;
	shr.s32 	%r223, %r221, 2;
	add.s32 	%r224, %r223, %r222;
	mul.lo.s32 	%r225, %r224, 10;
	sub.s32 	%r226, %r220, %r225;
	st.global.u32 	[%rd93], %r226;
$L__BB1_76:
	setp.eq.s32 	%p55, %r1, 0;
	bar.sync 	0;
	mul.wide.s32 	%rd94, %r52, 4;
	add.s64 	%rd10, %rd7, %rd94;
	add.s64 	%rd11, %rd6, %rd94;
	or.pred  	%p56, %p55, %p53;
	@%p56 bra 	$L__BB1_78;
	ld.global.u32 	%r227, [%rd10+-4];
	add.s32 	%r228, %r227, %r490;
	st.global.u32 	[%rd10+-4], %r228;
	ld.global.u32 	%r229, [%rd11+-4];
	add.s32 	%r230, %r229, %r491;
	st.global.u32 	[%rd11+-4], %r230;
$L__BB1_78:
	add.s32 	%r57, %r487, 512;
	setp.ge.u32 	%p57, %r57, %r145;
	shl.b64 	%rd96, %rd95, 2;
	add.s64 	%rd12, %rd6, %rd96;
	cvt.u64.u32 	%rd95, %r52;
	add.s64 	%rd13, %rd7, %rd96;
	mov.b32 	%r492, 0;
	mov.u32 	%r493, %r492;
	@%p57 bra 	$L__BB1_80;
	ld.global.u32 	%r232, [%rd13+2048];
	mul.hi.s32 	%r233, %r232, 1717986919;
	shr.u32 	%r234, %r233, 31;
	shr.s32 	%r235, %r233, 2;
	add.s32 	%r492, %r235, %r234;
	ld.global.u32 	%r236, [%rd12+2048];
	mul.hi.s32 	%r237, %r236, 1717986919;
	shr.u32 	%r238, %r237, 31;
	shr.s32 	%r239, %r237, 2;
	add.s32 	%r493, %r239, %r238;
	mul.lo.s32 	%r240, %r492, 10;
	sub.s32 	%r241, %r232, %r240;
	st.global.u32 	[%rd13+2048], %r241;
	ld.global.u32 	%r242, [%rd12+2048];
	mul.hi.s32 	%r243, %r242, 1717986919;
	shr.u32 	%r244, %r243, 31;
	shr.s32 	%r245, %r243, 2;
	add.s32 	%r246, %r245, %r244;
	mul.lo.s32 	%r247, %r246, 10;
	sub.s32 	%r248, %r242, %r247;
	st.global.u32 	[%rd12+2048], %r248;
$L__BB1_80:
	bar.sync 	0;
	or.pred  	%p60, %p55, %p57;
	@%p60 bra 	$L__BB1_82;
	ld.global.u32 	%r249, [%rd10+2044];
	add.s32 	%r250, %r249, %r492;
	st.global.u32 	[%rd10+2044], %r250;
	ld.global.u32 	%r251, [%rd11+2044];
	add.s32 	%r252, %r251, %r493;
	st.global.u32 	[%rd11+2044], %r252;
$L__BB1_82:
	add.s32 	%r62, %r487, 1024;
	setp.ge.u32 	%p61, %r62, %r145;
	mov.b32 	%r494, 0;
	mov.u32 	%r495, %r494;
	@%p61 bra 	$L__BB1_84;
	ld.global.u32 	%r254, [%rd13+4096];
	mul.hi.s32 	%r255, %r254, 1717986919;
	shr.u32 	%r256, %r255, 31;
	shr.s32 	%r257, %r255, 2;
	add.s32 	%r494, %r257, %r256;
	ld.global.u32 	%r258, [%rd12+4096];
	mul.hi.s32 	%r259, %r258, 1717986919;
	shr.u32 	%r260, %r259, 31;
	shr.s32 	%r261, %r259, 2;
	add.s32 	%r495, %r261, %r260;
	mul.lo.s32 	%r262, %r494, 10;
	sub.s32 	%r263, %r254, %r262;
	st.global.u32 	[%rd13+4096], %r263;
	ld.global.u32 	%r264, [%rd12+4096];
	mul.hi.s32 	%r265, %r264, 1717986919;
	shr.u32 	%r266, %r265, 31;
	shr.s32 	%r267, %r265, 2;
	add.s32 	%r268, %r267, %r266;
	mul.lo.s32 	%r269, %r268, 10;
	sub.s32 	%r270, %r264, %r269;
	st.global.u32 	[%rd12+4096], %r270;
$L__BB1_84:
	bar.sync 	0;
	or.pred  	%p64, %p55, %p61;
	@%p64 bra 	$L__BB1_86;
	ld.global.u32 	%r271, [%rd10+4092];
	add.s32 	%r272, %r271, %r494;
	st.global.u32 	[%rd10+4092], %r272;
	ld.global.u32 	%r273, [%rd11+4092];
	add.s32 	%r274, %r273, %r495;
	st.global.u32 	[%rd11+4092], %r274;
$L__BB1_86:
	add.s32 	%r67, %r487, 1536;
	setp.ge.u32 	%p65, %r67, %r145;
	mov.b32 	%r496, 0;
	mov.u32 	%r497, %r496;
	@%p65 bra 	$L__BB1_88;
	ld.global.u32 	%r276, [%rd13+6144];
	mul.hi.s32 	%r277, %r276, 1717986919;
	shr.u32 	%r278, %r277, 31;
	shr.s32 	%r279, %r277, 2;
	add.s32 	%r496, %r279, %r278;
	ld.global.u32 	%r280, [%rd12+6144];
	mul.hi.s32 	%r281, %r280, 1717986919;
	shr.u32 	%r282, %r281, 31;
	shr.s32 	%r283, %r281, 2;
	add.s32 	%r497, %r283, %r282;
	mul.lo.s32 	%r284, %r496, 10;
	sub.s32 	%r285, %r276, %r284;
	st.global.u32 	[%rd13+6144], %r285;
	ld.global.u32 	%r286, [%rd12+6144];
	mul.hi.s32 	%r287, %r286, 1717986919;
	shr.u32 	%r288, %r287, 31;
	shr.s32 	%r289, %r287, 2;
	add.s32 	%r290, %r289, %r288;
	mul.lo.s32 	%r291, %r290, 10;
	sub.s32 	%r292, %r286, %r291;
	st.global.u32 	[%rd12+6144], %r292;
$L__BB1_88:
	bar.sync 	0;
	or.pred  	%p68, %p55, %p65;
	@%p68 bra 	$L__BB1_90;
	ld.global.u32 	%r293, [%rd10+6140];
	add.s32 	%r294, %r293, %r496;
	st.global.u32 	[%rd10+6140], %r294;
	ld.global.u32 	%r295, [%rd11+6140];
	add.s32 	%r296, %r295, %r497;
	st.global.u32 	[%rd11+6140], %r296;
$L__BB1_90:
	add.s32 	%r489, %r489, 4;
	add.s32 	%r488, %r488, 2048;
	add.s32 	%r487, %r487, 2048;
	setp.ne.s32 	%p69, %r489, 0;
	@%p69 bra 	$L__BB1_74;
	shl.b32 	%r297, %r146, 9;
	and.b32  	%r498, %r297, -2048;
$L__BB1_92:
	setp.eq.s32 	%p70, %r43, 0;
	@%p70 bra 	$L__BB1_116;
	add.s32 	%r77, %r498, %r1;
	setp.ge.u32 	%p71, %r77, %r145;
	mov.b32 	%r499, 0;
	mov.u32 	%r500, %r499;
	@%p71 bra 	$L__BB1_95;
	mul.wide.u32 	%rd97, %r77, 4;
	add.s64 	%rd98, %rd4, %rd97;
	ld.global.u32 	%r299, [%rd98];
	mul.hi.s32 	%r300, %r299, 1717986919;
	shr.u32 	%r301, %r300, 31;
	shr.s32 	%r302, %r300, 2;
	add.s32 	%r499, %r302, %r301;
	add.s64 	%rd99, %rd2, %rd97;
	ld.global.u32 	%r303, [%rd99];
	mul.hi.s32 	%r304, %r303, 1717986919;
	shr.u32 	%r305, %r304, 31;
	shr.s32 	%r306, %r304, 2;
	add.s32 	%r500, %r306, %r305;
	mul.lo.s32 	%r307, %r499, 10;
	sub.s32 	%r308, %r299, %r307;
	st.global.u32 	[%rd98], %r308;
	ld.global.u32 	%r309, [%rd99];
	mul.hi.s32 	%r310, %r309, 1717986919;
	shr.u32 	%r311, %r310, 31;
	shr.s32 	%r312, %r310, 2;
	add.s32 	%r313, %r312, %r311;
	mul.lo.s32 	%r314, %r313, 10;
	sub.s32 	%r315, %r309, %r314;
	st.global.u32 	[%rd99], %r315;
$L__BB1_95:
	setp.eq.s32 	%p73, %r1, 0;
	bar.sync 	0;
	mul.wide.s32 	%rd100, %r498, 4;
	add.s64 	%rd14, %rd7, %rd100;
	add.s64 	%rd15, %rd6, %rd100;
	or.pred  	%p74, %p73, %p71;
	@%p74 bra 	$L__BB1_97;
	ld.global.u32 	%r316, [%rd14+-4];
	add.s32 	%r317, %r316, %r499;
	st.global.u32 	[%rd14+-4], %r317;
	ld.global.u32 	%r318, [%rd15+-4];
	add.s32 	%r319, %r318, %r500;
	st.global.u32 	[%rd15+-4], %r319;
$L__BB1_97:
	setp.eq.s32 	%p75, %r43, 1;
	@%p75 bra 	$L__BB1_116;
	add.s32 	%r82, %r77, 512;
	setp.ge.u32 	%p76, %r82, %r145;
	mov.b32 	%r501, 0;
	mov.u32 	%r502, %r501;
	@%p76 bra 	$L__BB1_100;
	mul.wide.u32 	%rd101, %r82, 4;
	add.s64 	%rd102, %rd4, %rd101;
	ld.global.u32 	%r321, [%rd102];
	mul.hi.s32 	%r322, %r321, 1717986919;
	shr.u32 	%r323, %r322, 31;
	shr.s32 	%r324, %r322, 2;
	add.s32 	%r501, %r324, %r323;
	add.s64 	%rd103, %rd2, %rd101;
	ld.global.u32 	%r325, [%rd103];
	mul.hi.s32 	%r326, %r325, 1717986919;
	shr.u32 	%r327, %r326, 31;
	shr.s32 	%r328, %r326, 2;
	add.s32 	%r502, %r328, %r327;
	mul.lo.s32 	%r329, %r501, 10;
	sub.s32 	%r330, %r321, %r329;
	st.global.u32 	[%rd102], %r330;
	ld.global.u32 	%r331, [%rd103];
	mul.hi.s32 	%r332, %r331, 1717986919;
	shr.u32 	%r333, %r332, 31;
	shr.s32 	%r334, %r332, 2;
	add.s32 	%r335, %r334, %r333;
	mul.lo.s32 	%r336, %r335, 10;
	sub.s32 	%r337, %r331, %r336;
	st.global.u32 	[%rd103], %r337;
$L__BB1_100:
	setp.eq.s32 	%p78, %r1, 0;
	bar.sync 	0;
	or.pred  	%p79, %p78, %p76;
	@%p79 bra 	$L__BB1_102;
	ld.global.u32 	%r338, [%rd14+2044];
	add.s32 	%r339, %r338, %r501;
	st.global.u32 	[%rd14+2044], %r339;
	ld.global.u32 	%r340, [%rd15+2044];
	add.s32 	%r341, %r340, %r502;
	st.global.u32 	[%rd15+2044], %r341;
$L__BB1_102:
	setp.eq.s32 	%p80, %r43, 2;
	@%p80 bra 	$L__BB1_116;
	add.s32 	%r87, %r77, 1024;
	setp.ge.u32 	%p81, %r87, %r145;
	mov.b32 	%r503, 0;
	mov.u32 	%r504, %r503;
	@%p81 bra 	$L__BB1_105;
	mul.wide.u32 	%rd104, %r87, 4;
	add.s64 	%rd105, %rd4, %rd104;
	ld.global.u32 	%r343, [%rd105];
	mul.hi.s32 	%r344, %r343, 1717986919;
	shr.u32 	%r345, %r344, 31;
	shr.s32 	%r346, %r344, 2;
	add.s32 	%r503, %r346, %r345;
	add.s64 	%rd106, %rd2, %rd104;
	ld.global.u32 	%r347, [%rd106];
	mul.hi.s32 	%r348, %r347, 1717986919;
	shr.u32 	%r349, %r348, 31;
	shr.s32 	%r350, %r348, 2;
	add.s32 	%r504, %r350, %r349;
	mul.lo.s32 	%r351, %r503, 10;
	sub.s32 	%r352, %r343, %r351;
	st.global.u32 	[%rd105], %r352;
	ld.global.u32 	%r353, [%rd106];
	mul.hi.s32 	%r354, %r353, 1717986919;
	shr.u32 	%r355, %r354, 31;
	shr.s32 	%r356, %r354, 2;
	add.s32 	%r357, %r356, %r355;
	mul.lo.s32 	%r358, %r357, 10;
	sub.s32 	%r359, %r353, %r358;
	st.global.u32 	[%rd106], %r359;
$L__BB1_105:
	setp.eq.s32 	%p83, %r1, 0;
	bar.sync 	0;
	or.pred  	%p84, %p83, %p81;
	@%p84 bra 	$L__BB1_116;
	ld.global.u32 	%r360, [%rd14+4092];
	add.s32 	%r361, %r360, %r503;
	st.global.u32 	[%rd14+4092], %r361;
	ld.global.u32 	%r362, [%rd15+4092];
	add.s32 	%r363, %r362, %r504;
	st.global.u32 	[%rd15+4092], %r363;
	bra.uni 	$L__BB1_116;
$L__BB1_107:
	setp.ge.u32 	%p85, %r1, %r145;
	mov.b32 	%r485, 0;
	mov.u32 	%r486, %r485;
	@%p85 bra 	$L__BB1_109;
	ld.global.u32 	%r365, [%rd7];
	mul.hi.s32 	%r366, %r365, 1717986919;
	shr.u32 	%r367, %r366, 31;
	shr.s32 	%r368, %r366, 2;
	add.s32 	%r485, %r368, %r367;
	ld.global.u32 	%r369, [%rd6];
	mul.hi.s32 	%r370, %r369, 1717986919;
	shr.u32 	%r371, %r370, 31;
	shr.s32 	%r372, %r370, 2;
	add.s32 	%r486, %r372, %r371;
	mul.lo.s32 	%r373, %r485, 10;
	sub.s32 	%r374, %r365, %r373;
	st.global.u32 	[%rd7], %r374;
	ld.global.u32 	%r375, [%rd6];
	mul.hi.s32 	%r376, %r375, 1717986919;
	shr.u32 	%r377, %r376, 31;
	shr.s32 	%r378, %r376, 2;
	add.s32 	%r379, %r378, %r377;
	mul.lo.s32 	%r380, %r379, 10;
	sub.s32 	%r381, %r375, %r380;
	st.global.u32 	[%rd6], %r381;
$L__BB1_109:
	bar.sync 	0;
	@%p86 bra 	$L__BB1_111;
	ld.global.u32 	%r382, [%rd8];
	add.s32 	%r383, %r382, %r485;
	st.global.u32 	[%rd8], %r383;
	ld.global.u32 	%r384, [%rd9];
	add.s32 	%r385, %r384, %r486;
	st.global.u32 	[%rd9], %r385;
$L__BB1_111:
	setp.ge.u32 	%p87, %r1, %r145;
	mov.b32 	%r386, 0;
	st.shared.u32 	[_ZZ8additionPiS_jjjjS_S_S_jjE5carry], %r386;
	bar.sync 	0;
	@%p87 bra 	$L__BB1_115;
	ld.global.u32 	%r387, [%rd7];
	abs.s32 	%r388, %r387;
	setp.gt.s32 	%p88, %r388, 9;
	@%p88 bra 	$L__BB1_114;
	ld.global.u32 	%r389, [%rd6];
	abs.s32 	%r390, %r389;
	setp.lt.s32 	%p89, %r390, 10;
	@%p89 bra 	$L__BB1_115;
$L__BB1_114:
	mov.b32 	%r391, 1;
	st.shared.u32 	[_ZZ8additionPiS_jjjjS_S_S_jjE5carry], %r391;
$L__BB1_115:
	bar.sync 	0;
$L__BB1_116:
	setp.ge.u32 	%p90, %r1, %r145;
	mov.b32 	%r392, 0;
	st.shared.u32 	[_ZZ8additionPiS_jjjjS_S_S_jjE5carry], %r392;
	bar.sync 	0;
	@%p90 bra 	$L__BB1_156;
	setp.eq.s32 	%p91, %r146, 1;
	@%p91 bra 	$L__BB1_153;
	setp.eq.s32 	%p92, %r146, 0;
	@%p92 bra 	$L__BB1_156;
	setp.lt.u32 	%p93, %r146, 4;
	mov.b32 	%r506, 0;
	@%p93 bra 	$L__BB1_138;
	mov.b32 	%r505, 0;
$L__BB1_121:
	shl.b32 	%r395, %r505, 9;
	add.s32 	%r93, %r395, %r1;
	setp.ge.u32 	%p94, %r93, %r145;
	@%p94 bra 	$L__BB1_125;
	mul.wide.u32 	%rd107, %r93, 4;
	add.s64 	%rd108, %rd4, %rd107;
	ld.global.u32 	%r396, [%rd108];
	abs.s32 	%r397, %r396;
	setp.gt.s32 	%p95, %r397, 9;
	@%p95 bra 	$L__BB1_124;
	add.s64 	%rd110, %rd2, %rd107;
	ld.global.u32 	%r398, [%rd110];
	abs.s32 	%r399, %r398;
	setp.lt.s32 	%p96, %r399, 10;
	@%p96 bra 	$L__BB1_125;
$L__BB1_124:
	mov.b32 	%r400, 1;
	st.shared.u32 	[_ZZ8additionPiS_jjjjS_S_S_jjE5carry], %r400;
$L__BB1_125:
	add.s32 	%r94, %r93, 512;
	setp.ge.u32 	%p97, %r94, %r145;
	@%p97 bra 	$L__BB1_129;
	mul.wide.u32 	%rd111, %r94, 4;
	add.s64 	%rd112, %rd4, %rd111;
	ld.global.u32 	%r401, [%rd112];
	abs.s32 	%r402, %r401;
	setp.gt.s32 	%p98, %r402, 9;
	@%p98 bra 	$L__BB1_128;
	add.s64 	%rd114, %rd2, %rd111;
	ld.global.u32 	%r403, [%rd114];
	abs.s32 	%r404, %r403;
	setp.lt.s32 	%p99, %r404, 10;
	@%p99 bra 	$L__BB1_129;
$L__BB1_128:
	mov.b32 	%r405, 1;
	st.shared.u32 	[_ZZ8additionPiS_jjjjS_S_S_jjE5carry], %r405;
$L__BB1_129:
	add.s32 	%r95, %r93, 1024;
	setp.ge.u32 	%p100, %r95, %r145;
	@%p100 bra 	$L__BB1_133;
	mul.wide.u32 	%rd115, %r95, 4;
	add.s64 	%rd116, %rd4, %rd115;
	ld.global.u32 	%r406, [%rd116];
	abs.s32 	%r407, %r406;
	setp.gt.s32 	%p101, %r407, 9;
	@%p101 bra 	$L__BB1_132;
	add.s64 	%rd118, %rd2, %rd115;
	ld.global.u32 	%r408, [%rd118];
	abs.s32 	%r409, %r408;
	setp.lt.s32 	%p102, %r409, 10;
	@%p102 bra 	$L__BB1_133;
$L__BB1_132:
	mov.b32 	%r410, 1;
	st.shared.u32 	[_ZZ8additionPiS_jjjjS_S_S_jjE5carry], %r410;
$L__BB1_133:
	add.s32 	%r96, %r93, 1536;
	setp.ge.u32 	%p103, %r96, %r145;
	@%p103 bra 	$L__BB1_137;
	mul.wide.u32 	%rd119, %r96, 4;
	add.s64 	%rd120, %rd4, %rd119;
	ld.global.u32 	%r411, [%rd120];
	abs.s32 	%r412, %r411;
	setp.gt.s32 	%p104, %r412, 9;
	@%p104 bra 	$L__BB1_136;
	add.s64 	%rd122, %rd2, %rd119;
	ld.global.u32 	%r413, [%rd122];
	abs.s32 	%r414, %r413;
	setp.lt.s32 	%p105, %r414, 10;
	@%p105 bra 	$L__BB1_137;
$L__BB1_136:
	mov.b32 	%r415, 1;
	st.shared.u32 	[_ZZ8additionPiS_jjjjS_S_S_jjE5carry], %r415;
$L__BB1_137:
	add.s32 	%r505, %r505, 4;
	and.b32  	%r506, %r146, -4;
	setp.ne.s32 	%p106, %r505, %r506;
	@%p106 bra 	$L__BB1_121;
$L__BB1_138:
	setp.eq.s32 	%p107, %r43, 0;
	@%p107 bra 	$L__BB1_156;
	shl.b32 	%r416, %r506, 9;
	add.s32 	%r100, %r416, %r1;
	setp.ge.u32 	%p108, %r100, %r145;
	@%p108 bra 	$L__BB1_143;
	mul.wide.u32 	%rd123, %r100, 4;
	add.s64 	%rd124, %rd4, %rd123;
	ld.global.u32 	%r417, [%rd124];
	abs.s32 	%r418, %r417;
	setp.gt.s32 	%p109, %r418, 9;
	@%p109 bra 	$L__BB1_142;
	add.s64 	%rd126, %rd2, %rd123;
	ld.global.u32 	%r419, [%rd126];
	abs.s32 	%r420, %r419;
	setp.lt.s32 	%p110, %r420, 10;
	@%p110 bra 	$L__BB1_143;
$L__BB1_142:
	mov.b32 	%r421, 1;
	st.shared.u32 	[_ZZ8additionPiS_jjjjS_S_S_jjE5carry], %r421;
$L__BB1_143:
	setp.eq.s32 	%p111, %r43, 1;
	@%p111 bra 	$L__BB1_156;
	add.s32 	%r101, %r100, 512;
	setp.ge.u32 	%p112, %r101, %r145;
	@%p112 bra 	$L__BB1_148;
	mul.wide.u32 	%rd127, %r101, 4;
	add.s64 	%rd128, %rd4, %rd127;
	ld.global.u32 	%r422, [%rd128];
	abs.s32 	%r423, %r422;
	setp.gt.s32 	%p113, %r423, 9;
	@%p113 bra 	$L__BB1_147;
	add.s64 	%rd130, %rd2, %rd127;
	ld.global.u32 	%r424, [%rd130];
	abs.s32 	%r425, %r424;
	setp.lt.s32 	%p114, %r425, 10;
	@%p114 bra 	$L__BB1_148;
$L__BB1_147:
	mov.b32 	%r426, 1;
	st.shared.u32 	[_ZZ8additionPiS_jjjjS_S_S_jjE5carry], %r426;
$L__BB1_148:
	setp.eq.s32 	%p115, %r43, 2;
	@%p115 bra 	$L__BB1_156;
	add.s32 	%r102, %r100, 1024;
	setp.ge.u32 	%p116, %r102, %r145;
	@%p116 bra 	$L__BB1_156;
	mul.wide.u32 	%rd131, %r102, 4;
	add.s64 	%rd132, %rd4, %rd131;
	ld.global.u32 	%r427, [%rd132];
	abs.s32 	%r428, %r427;
	setp.gt.s32 	%p117, %r428, 9;
	@%p117 bra 	$L__BB1_152;
	add.s64 	%rd134, %rd2, %rd131;
	ld.global.u32 	%r429, [%rd134];
	abs.s32 	%r430, %r429;
	setp.lt.s32 	%p118, %r430, 10;
	@%p118 bra 	$L__BB1_156;
$L__BB1_152:
	mov.b32 	%r431, 1;
	st.shared.u32 	[_ZZ8additionPiS_jjjjS_S_S_jjE5carry], %r431;
	bra.uni 	$L__BB1_156;
$L__BB1_153:
	ld.global.u32 	%r432, [%rd7];
	abs.s32 	%r433, %r432;
	setp.gt.s32 	%p119, %r433, 9;
	@%p119 bra 	$L__BB1_155;
	ld.global.u32 	%r434, [%rd6];
	abs.s32 	%r435, %r434;
	setp.lt.s32 	%p120, %r435, 10;
	@%p120 bra 	$L__BB1_156;
$L__BB1_155:
	mov.b32 	%r436, 1;
	st.shared.u32 	[_ZZ8additionPiS_jjjjS_S_S_jjE5carry], %r436;
$L__BB1_156:
	bar.sync 	0;
	ld.shared.u32 	%r437, [_ZZ8additionPiS_jjjjS_S_S_jjE5carry];
	setp.ne.s32 	%p121, %r437, 0;
	@%p121 bra 	$L__BB1_70;
$L__BB1_157:
	setp.ge.u32 	%p122, %r1, %r145;
	@%p122 bra 	$L__BB1_202;
	setp.eq.s32 	%p123, %r146, 1;
	@%p123 bra 	$L__BB1_164;
	setp.eq.s32 	%p124, %r146, 0;
	@%p124 bra 	$L__BB1_202;
	and.b32  	%r103, %r146, 3;
	setp.lt.u32 	%p125, %r146, 4;
	mov.b32 	%r511, 0;
	@%p125 bra 	$L__BB1_193;
	and.b32  	%r511, %r146, -4;
	neg.s32 	%r510, %r511;
	or.b32  	%r509, %r1, 1024;
	add.s32 	%r508, %r1, %r144;
	add.s32 	%r507, %r1, %r143;
$L__BB1_162:
	add.s32 	%r115, %r509, -1024;
	max.u32 	%r439, %r507, %r508;
	setp.ge.u32 	%p126, %r439, %r145;
	@%p126 bra 	$L__BB1_170;
	mul.wide.u32 	%rd143, %r507, 4;
	add.s64 	%rd144, %rd4, %rd143;
	ld.global.u32 	%r442, [%rd144];
	mul.wide.u32 	%rd145, %r508, 4;
	add.s64 	%rd146, %rd2, %rd145;
	ld.global.u32 	%r443, [%rd146];
	add.s32 	%r444, %r443, %r442;
	mul.wide.u32 	%rd147, %r115, 4;
	add.s64 	%rd148, %rd1, %rd147;
	st.global.u32 	[%rd148], %r444;
	bra.uni 	$L__BB1_174;
$L__BB1_164:
	add.s32 	%r109, %r143, %r1;
	add.s32 	%r110, %r144, %r1;
	max.u32 	%r470, %r109, %r110;
	setp.ge.u32 	%p144, %r470, %r145;
	@%p144 bra 	$L__BB1_166;
	mul.wide.u32 	%rd213, %r109, 4;
	add.s64 	%rd214, %rd4, %rd213;
	ld.global.u32 	%r473, [%rd214];
	mul.wide.u32 	%rd215, %r110, 4;
	add.s64 	%rd216, %rd2, %rd215;
	ld.global.u32 	%r474, [%rd216];
	add.s32 	%r475, %r474, %r473;
	mul.wide.u32 	%rd217, %r1, 4;
	add.s64 	%rd218, %rd1, %rd217;
	st.global.u32 	[%rd218], %r475;
	bra.uni 	$L__BB1_202;
$L__BB1_166:
	setp.ge.u32 	%p145, %r110, %r145;
	@%p145 bra 	$L__BB1_168;
	mul.wide.u32 	%rd209, %r110, 4;
	add.s64 	%rd210, %rd2, %rd209;
	ld.global.u32 	%r472, [%rd210];
	mul.wide.u32 	%rd211, %r1, 4;
	add.s64 	%rd212, %rd1, %rd211;
	st.global.u32 	[%rd212], %r472;
	bra.uni 	$L__BB1_202;
$L__BB1_168:
	setp.ge.u32 	%p146, %r109, %r145;
	@%p146 bra 	$L__BB1_202;
	mul.wide.u32 	%rd205, %r109, 4;
	add.s64 	%rd206, %rd4, %rd205;
	ld.global.u32 	%r471, [%rd206];
	mul.wide.u32 	%rd207, %r1, 4;
	add.s64 	%rd208, %rd1, %rd207;
	st.global.u32 	[%rd208], %r471;
	bra.uni 	$L__BB1_202;
$L__BB1_170:
	setp.ge.u32 	%p127, %r508, %r145;
	@%p127 bra 	$L__BB1_172;
	mul.wide.u32 	%rd139, %r508, 4;
	add.s64 	%rd140, %rd2, %rd139;
	ld.global.u32 	%r441, [%rd140];
	mul.wide.u32 	%rd141, %r115, 4;
	add.s64 	%rd142, %rd1, %rd141;
	st.global.u32 	[%rd142], %r441;
	bra.uni 	$L__BB1_174;
$L__BB1_172:
	setp.ge.u32 	%p128, %r507, %r145;
	@%p128 bra 	$L__BB1_174;
	mul.wide.u32 	%rd135, %r507, 4;
	add.s64 	%rd136, %rd4, %rd135;
	ld.global.u32 	%r440, [%rd136];
	mul.wide.u32 	%rd137, %r115, 4;
	add.s64 	%rd138, %rd1, %rd137;
	st.global.u32 	[%rd138], %r440;
$L__BB1_174:
	add.s32 	%r116, %r509, -512;
	add.s32 	%r117, %r507, 512;
	add.s32 	%r118, %r508, 512;
	max.u32 	%r445, %r117, %r118;
	setp.lt.u32 	%p129, %r445, %r145;
	@%p129 bra 	$L__BB1_179;
	setp.lt.u32 	%p130, %r118, %r145;
	@%p130 bra 	$L__BB1_178;
	setp.ge.u32 	%p131, %r117, %r145;
	@%p131 bra 	$L__BB1_180;
	mul.wide.u32 	%rd149, %r117, 4;
	add.s64 	%rd150, %rd4, %rd149;
	ld.global.u32 	%r446, [%rd150];
	mul.wide.u32 	%rd151, %r116, 4;
	add.s64 	%rd152, %rd1, %rd151;
	st.global.u32 	[%rd152], %r446;
	bra.uni 	$L__BB1_180;
$L__BB1_178:
	mul.wide.u32 	%rd153, %r118, 4;
	add.s64 	%rd154, %rd2, %rd153;
	ld.global.u32 	%r447, [%rd154];
	mul.wide.u32 	%rd155, %r116, 4;
	add.s64 	%rd156, %rd1, %rd155;
	st.global.u32 	[%rd156], %r447;
	bra.uni 	$L__BB1_180;
$L__BB1_179:
	mul.wide.u32 	%rd157, %r117, 4;
	add.s64 	%rd158, %rd4, %rd157;
	ld.global.u32 	%r448, [%rd158];
	mul.wide.u32 	%rd159, %r118, 4;
	add.s64 	%rd160, %rd2, %rd159;
	ld.global.u32 	%r449, [%rd160];
	add.s32 	%r450, %r449, %r448;
	mul.wide.u32 	%rd161, %r116, 4;
	add.s64 	%rd162, %rd1, %rd161;
	st.global.u32 	[%rd162], %r450;
$L__BB1_180:
	add.s32 	%r119, %r509, 512;
	add.s32 	%r120, %r507, 1024;
	add.s32 	%r121, %r508, 1024;
	max.u32 	%r451, %r120, %r121;
	setp.lt.u32 	%p132, %r451, %r145;
	@%p132 bra 	$L__BB1_185;
	setp.lt.u32 	%p133, %r121, %r145;
	@%p133 bra 	$L__BB1_184;
	setp.ge.u32 	%p134, %r120, %r145;
	@%p134 bra 	$L__BB1_186;
	mul.wide.u32 	%rd163, %r120, 4;
	add.s64 	%rd164, %rd4, %rd163;
	ld.global.u32 	%r452, [%rd164];
	mul.wide.u32 	%rd165, %r509, 4;
	add.s64 	%rd166, %rd1, %rd165;
	st.global.u32 	[%rd166], %r452;
	bra.uni 	$L__BB1_186;
$L__BB1_184:
	mul.wide.u32 	%rd167, %r121, 4;
	add.s64 	%rd168, %rd2, %rd167;
	ld.global.u32 	%r453, [%rd168];
	mul.wide.u32 	%rd169, %r509, 4;
	add.s64 	%rd170, %rd1, %rd169;
	st.global.u32 	[%rd170], %r453;
	bra.uni 	$L__BB1_186;
$L__BB1_185:
	mul.wide.u32 	%rd171, %r120, 4;
	add.s64 	%rd172, %rd4, %rd171;
	ld.global.u32 	%r454, [%rd172];
	mul.wide.u32 	%rd173, %r121, 4;
	add.s64 	%rd174, %rd2, %rd173;
	ld.global.u32 	%r455, [%rd174];
	add.s32 	%r456, %r455, %r454;
	mul.wide.u32 	%rd175, %r509, 4;
	add.s64 	%rd176, %rd1, %rd175;
	st.global.u32 	[%rd176], %r456;
$L__BB1_186:
	add.s32 	%r122, %r507, 1536;
	add.s32 	%r123, %r508, 1536;
	max.u32 	%r457, %r122, %r123;
	setp.lt.u32 	%p135, %r457, %r145;
	@%p135 bra 	$L__BB1_191;
	setp.lt.u32 	%p136, %r123, %r145;
	@%p136 bra 	$L__BB1_190;
	setp.ge.u32 	%p137, %r122, %r145;
	@%p137 bra 	$L__BB1_192;
	mul.wide.u32 	%rd177, %r122, 4;
	add.s64 	%rd178, %rd4, %rd177;
	ld.global.u32 	%r458, [%rd178];
	mul.wide.u32 	%rd179, %r119, 4;
	add.s64 	%rd180, %rd1, %rd179;
	st.global.u32 	[%rd180], %r458;
	bra.uni 	$L__BB1_192;
$L__BB1_190:
	mul.wide.u32 	%rd181, %r123, 4;
	add.s64 	%rd182, %rd2, %rd181;
	ld.global.u32 	%r459, [%rd182];
	mul.wide.u32 	%rd183, %r119, 4;
	add.s64 	%rd184, %rd1, %rd183;
	st.global.u32 	[%rd184], %r459;
	bra.uni 	$L__BB1_192;
$L__BB1_191:
	mul.wide.u32 	%rd185, %r122, 4;
	add.s64 	%rd186, %rd4, %rd185;
	ld.global.u32 	%r460, [%rd186];
	mul.wide.u32 	%rd187, %r123, 4;
	add.s64 	%rd188, %rd2, %rd187;
	ld.global.u32 	%r461, [%rd188];
	add.s32 	%r462, %r461, %r460;
	mul.wide.u32 	%rd189, %r119, 4;
	add.s64 	%rd190, %rd1, %rd189;
	st.global.u32 	[%rd190], %r462;
$L__BB1_192:
	add.s32 	%r510, %r510, 4;
	add.s32 	%r509, %r509, 2048;
	add.s32 	%r508, %r508, 2048;
	add.s32 	%r507, %r507, 2048;
	setp.ne.s32 	%p138, %r510, 0;
	@%p138 bra 	$L__BB1_162;
$L__BB1_193:
	setp.eq.s32 	%p139, %r103, 0;
	@%p139 bra 	$L__BB1_202;
	shl.b32 	%r463, %r511, 9;
	add.s32 	%r515, %r1, %r463;
	add.s32 	%r514, %r515, %r144;
	add.s32 	%r513, %r515, %r143;
	neg.s32 	%r512, %r103;
$L__BB1_195:
	.pragma "nounroll";
	max.u32 	%r464, %r513, %r514;
	setp.lt.u32 	%p140, %r464, %r145;
	@%p140 bra 	$L__BB1_200;
	setp.lt.u32 	%p141, %r514, %r145;
	@%p141 bra 	$L__BB1_199;
	setp.ge.u32 	%p142, %r513, %r145;
	@%p142 bra 	$L__BB1_201;
	mul.wide.u32 	%rd191, %r513, 4;
	add.s64 	%rd192, %rd4, %rd191;
	ld.global.u32 	%r465, [%rd192];
	mul.wide.u32 	%rd193, %r515, 4;
	add.s64 	%rd194, %rd1, %rd193;
	st.global.u32 	[%rd194], %r465;
	bra.uni 	$L__BB1_201;
$L__BB1_199:
	mul.wide.u32 	%rd195, %r514, 4;
	add.s64 	%rd196, %rd2, %rd195;
	ld.global.u32 	%r466, [%rd196];
	mul.wide.u32 	%rd197, %r515, 4;
	add.s64 	%rd198, %rd1, %rd197;
	st.global.u32 	[%rd198], %r466;
	bra.uni 	$L__BB1_201;
$L__BB1_200:
	mul.wide.u32 	%rd199, %r513, 4;
	add.s64 	%rd200, %rd4, %rd199;
	ld.global.u32 	%r467, [%rd200];
	mul.wide.u32 	%rd201, %r514, 4;
	add.s64 	%rd202, %rd2, %rd201;
	ld.global.u32 	%r468, [%rd202];
	add.s32 	%r469, %r468, %r467;
	mul.wide.u32 	%rd203, %r515, 4;
	add.s64 	%rd204, %rd1, %rd203;
	st.global.u32 	[%rd204], %r469;
$L__BB1_201:
	add.s32 	%r515, %r515, 512;
	add.s32 	%r514, %r514, 512;
	add.s32 	%r513, %r513, 512;
	add.s32 	%r512, %r512, 1;
	setp.ne.s32 	%p143, %r512, 0;
	@%p143 bra 	$L__BB1_195;
$L__BB1_202:
	ret;

}
	// .globl	_Z14multiplicationPiS_jjjjS_S_S_S_jj
.visible .entry _Z14multiplicationPiS_jjjjS_S_S_S_jj(
	.param .u64 .ptr .align 1 _Z14multiplicationPiS_jjjjS_S_S_S_jj_param_0,
	.param .u64 .ptr .align 1 _Z14multiplicationPiS_jjjjS_S_S_S_jj_param_1,
	.param .u32 _Z14multiplicationPiS_jjjjS_S_S_S_jj_param_2,
	.param .u32 _Z14multiplicationPiS_jjjjS_S_S_S_jj_param_3,
	.param .u32 _Z14multiplicationPiS_jjjjS_S_S_S_jj_param_4,
	.param .u32 _Z14multiplicationPiS_jjjjS_S_S_S_jj_param_5,
	.param .u64 .ptr .align 1 _Z14multiplicationPiS_jjjjS_S_S_S_jj_param_6,
	.param .u64 .ptr .align 1 _Z14multiplicationPiS_jjjjS_S_S_S_jj_param_7,
	.param .u64 .ptr .align 1 _Z14multiplicationPiS_jjjjS_S_S_S_jj_param_8,
	.param .u64 .ptr .align 1 _Z14multiplicationPiS_jjjjS_S_S_S_jj_param_9,
	.param .u32 _Z14multiplicationPiS_jjjjS_S_S_S_jj_param_10,
	.param .u32 _Z14multiplicationPiS_jjjjS_S_S_S_jj_param_11
)
{
	.reg .pred 	%p<224>;
	.reg .b32 	%r<721>;
	.reg .b64 	%rd<262>;
	// demoted variable
	.shared .align 4 .u32 _ZZ14multiplicationPiS_jjjjS_S_S_S_jjE5carry;
	// demoted variable
	.shared .align 4 .u32 _ZZ14multiplicationPiS_jjjjS_S_S_S_jjE9multCount;
	ld.param.u64 	%rd24, [_Z14multiplicationPiS_jjjjS_S_S_S_jj_param_0];
	ld.param.u64 	%rd25, [_Z14multiplicationPiS_jjjjS_S_S_S_jj_param_1];
	ld.param.u32 	%r168, [_Z14multiplicationPiS_jjjjS_S_S_S_jj_param_2];
	ld.param.u32 	%r169, [_Z14multiplicationPiS_jjjjS_S_S_S_jj_param_3];
	ld.param.u64 	%rd26, [_Z14multiplicationPiS_jjjjS_S_S_S_jj_param_6];
	ld.param.u64 	%rd27, [_Z14multiplicationPiS_jjjjS_S_S_S_jj_param_7];
	ld.param.u64 	%rd28, [_Z14multiplicationPiS_jjjjS_S_S_S_jj_param_8];
	ld.param.u64 	%rd29, [_Z14multiplicationPiS_jjjjS_S_S_S_jj_param_9];
	ld.param.u32 	%r170, [_Z14multiplicationPiS_jjjjS_S_S_S_jj_param_10];
	ld.param.u32 	%r171, [_Z14multiplicationPiS_jjjjS_S_S_S_jj_param_11];
	cvta.to.global.u64 	%rd1, %rd29;
	cvta.to.global.u64 	%rd2, %rd28;
	cvta.to.global.u64 	%rd3, %rd27;
	cvta.to.global.u64 	%rd4, %rd25;
	cvta.to.global.u64 	%rd5, %rd26;
	cvta.to.global.u64 	%rd6, %rd24;
	mov.u32 	%r1, %tid.x;
	setp.ne.s32 	%p4, %r171, 1;
	mul.wide.u32 	%rd30, %r1, 4;
	add.s64 	%rd7, %rd3, %rd30;
	add.s64 	%rd8, %rd5, %rd30;
	@%p4 bra 	$L__BB2_6;
	setp.ge.u32 	%p23, %r1, %r170;
	@%p23 bra 	$L__BB2_37;
	sub.s32 	%r197, %r170, %r168;
	setp.lt.u32 	%p24, %r1, %r197;
	@%p24 bra 	$L__BB2_4;
	add.s32 	%r198, %r168, %r1;
	sub.s32 	%r199, %r198, %r170;
	mul.wide.u32 	%rd75, %r199, 4;
	add.s64 	%rd76, %rd6, %rd75;
	ld.global.u32 	%r200, [%rd76];
	st.global.u32 	[%rd8], %r200;
$L__BB2_4:
	sub.s32 	%r201, %r170, %r169;
	setp.lt.u32 	%p25, %r1, %r201;
	@%p25 bra 	$L__BB2_37;
	add.s32 	%r202, %r169, %r1;
	sub.s32 	%r203, %r202, %r170;
	mul.wide.u32 	%rd77, %r203, 4;
	add.s64 	%rd78, %rd4, %rd77;
	ld.global.u32 	%r204, [%rd78];
	st.global.u32 	[%rd7], %r204;
	bra.uni 	$L__BB2_37;
$L__BB2_6:
	setp.eq.s32 	%p5, %r171, 0;
	mov.b32 	%r677, 0;
	@%p5 bra 	$L__BB2_11;
	sub.s32 	%r173, %r170, %r168;
	setp.lt.u32 	%p6, %r1, %r173;
	@%p6 bra 	$L__BB2_9;
	add.s32 	%r174, %r168, %r1;
	sub.s32 	%r175, %r174, %r170;
	mul.wide.u32 	%rd31, %r175, 4;
	add.s64 	%rd32, %rd6, %rd31;
	ld.global.u32 	%r176, [%rd32];
	st.global.u32 	[%rd8], %r176;
$L__BB2_9:
	sub.s32 	%r178, %r170, %r169;
	setp.lt.u32 	%p7, %r1, %r178;
	mov.b32 	%r677, 1;
	@%p7 bra 	$L__BB2_11;
	add.s32 	%r180, %r169, %r1;
	sub.s32 	%r181, %r180, %r170;
	mul.wide.u32 	%rd33, %r181, 4;
	add.s64 	%rd34, %rd4, %rd33;
	ld.global.u32 	%r182, [%rd34];
	st.global.u32 	[%rd7], %r182;
$L__BB2_11:
	setp.ge.u32 	%p8, %r677, %r171;
	@%p8 bra 	$L__BB2_37;
	sub.s32 	%r3, %r168, %r170;
	sub.s32 	%r4, %r169, %r170;
	sub.s32 	%r183, %r171, %r677;
	and.b32  	%r5, %r183, 3;
	setp.eq.s32 	%p9, %r5, 0;
	mov.u32 	%r680, %r677;
	@%p9 bra 	$L__BB2_19;
	mov.b32 	%r679, 0;
	mov.u32 	%r680, %r677;
$L__BB2_14:
	.pragma "nounroll";
	shl.b32 	%r8, %r680, 9;
	add.s32 	%r9, %r8, %r1;
	add.s32 	%r10, %r9, %r3;
	setp.ge.u32 	%p10, %r10, %r168;
	@%p10 bra 	$L__BB2_16;
	mul.wide.u32 	%rd35, %r10, 4;
	add.s64 	%rd36, %rd6, %rd35;
	ld.global.u32 	%r185, [%rd36];
	mul.wide.s32 	%rd37, %r8, 4;
	add.s64 	%rd38, %rd8, %rd37;
	st.global.u32 	[%rd38], %r185;
$L__BB2_16:
	add.s32 	%r11, %r9, %r4;
	setp.ge.u32 	%p11, %r11, %r169;
	@%p11 bra 	$L__BB2_18;
	mul.wide.u32 	%rd39, %r11, 4;
	add.s64 	%rd40, %rd4, %rd39;
	ld.global.u32 	%r186, [%rd40];
	mul.wide.s32 	%rd41, %r8, 4;
	add.s64 	%rd42, %rd7, %rd41;
	st.global.u32 	[%rd42], %r186;
$L__BB2_18:
	add.s32 	%r680, %r680, 1;
	add.s32 	%r679, %r679, 1;
	setp.ne.s32 	%p12, %r679, %r5;
	@%p12 bra 	$L__BB2_14;
$L__BB2_19:
	sub.s32 	%r187, %r677, %r171;
	setp.gt.u32 	%p13, %r187, -4;
	@%p13 bra 	$L__BB2_37;
$L__BB2_20:
	shl.b32 	%r188, %r680, 9;
	add.s32 	%r16, %r188, %r1;
	add.s32 	%r17, %r16, %r3;
	setp.ge.u32 	%p14, %r17, %r168;
	@%p14 bra 	$L__BB2_22;
	mul.wide.u32 	%rd43, %r17, 4;
	add.s64 	%rd44, %rd6, %rd43;
	ld.global.u32 	%r189, [%rd44];
	mul.wide.u32 	%rd45, %r16, 4;
	add.s64 	%rd46, %rd5, %rd45;
	st.global.u32 	[%rd46], %r189;
$L__BB2_22:
	add.s32 	%r18, %r16, %r4;
	setp.ge.u32 	%p15, %r18, %r169;
	@%p15 bra 	$L__BB2_24;
	mul.wide.u32 	%rd47, %r18, 4;
	add.s64 	%rd48, %rd4, %rd47;
	ld.global.u32 	%r190, [%rd48];
	mul.wide.u32 	%rd49, %r16, 4;
	add.s64 	%rd50, %rd3, %rd49;
	st.global.u32 	[%rd50], %r190;
$L__BB2_24:
	add.s32 	%r19, %r16, 512;
	add.s32 	%r20, %r17, 512;
	setp.ge.u32 	%p16, %r20, %r168;
	@%p16 bra 	$L__BB2_26;
	mul.wide.u32 	%rd51, %r20, 4;
	add.s64 	%rd52, %rd6, %rd51;
	ld.global.u32 	%r191, [%rd52];
	mul.wide.u32 	%rd53, %r19, 4;
	add.s64 	%rd54, %rd5, %rd53;
	st.global.u32 	[%rd54], %r191;
$L__BB2_26:
	add.s32 	%r21, %r18, 512;
	setp.ge.u32 	%p17, %r21, %r169;
	@%p17 bra 	$L__BB2_28;
	mul.wide.u32 	%rd55, %r21, 4;
	add.s64 	%rd56, %rd4, %rd55;
	ld.global.u32 	%r192, [%rd56];
	mul.wide.u32 	%rd57, %r19, 4;
	add.s64 	%rd58, %rd3, %rd57;
	st.global.u32 	[%rd58], %r192;
$L__BB2_28:
	add.s32 	%r22, %r16, 1024;
	add.s32 	%r23, %r17, 1024;
	setp.ge.u32 	%p18, %r23, %r168;
	@%p18 bra 	$L__BB2_30;
	mul.wide.u32 	%rd59, %r23, 4;
	add.s64 	%rd60, %rd6, %rd59;
	ld.global.u32 	%r193, [%rd60];
	mul.wide.u32 	%rd61, %r22, 4;
	add.s64 	%rd62, %rd5, %rd61;
	st.global.u32 	[%rd62], %r193;
$L__BB2_30:
	add.s32 	%r24, %r18, 1024;
	setp.ge.u32 	%p19, %r24, %r169;
	@%p19 bra 	$L__BB2_32;
	mul.wide.u32 	%rd63, %r24, 4;
	add.s64 	%rd64, %rd4, %rd63;
	ld.global.u32 	%r194, [%rd64];
	mul.wide.u32 	%rd65, %r22, 4;
	add.s64 	%rd66, %rd3, %rd65;
	st.global.u32 	[%rd66], %r194;
$L__BB2_32:
	add.s32 	%r25, %r16, 1536;
	add.s32 	%r26, %r17, 1536;
	setp.ge.u32 	%p20, %r26, %r168;
	@%p20 bra 	$L__BB2_34;
	mul.wide.u32 	%rd67, %r26, 4;
	add.s64 	%rd68, %rd6, %rd67;
	ld.global.u32 	%r195, [%rd68];
	mul.wide.u32 	%rd69, %r25, 4;
	add.s64 	%rd70, %rd5, %rd69;
	st.global.u32 	[%rd70], %r195;
$L__BB2_34:
	add.s32 	%r27, %r18, 1536;
	setp.ge.u32 	%p21, %r27, %r169;
	@%p21 bra 	$L__BB2_36;
	mul.wide.u32 	%rd71, %r27, 4;
	add.s64 	%rd72, %rd4, %rd71;
	ld.global.u32 	%r196, [%rd72];
	mul.wide.u32 	%rd73, %r25, 4;
	add.s64 	%rd74, %rd3, %rd73;
	st.global.u32 	[%rd74], %r196;
$L__BB2_36:
	add.s32 	%r680, %r680, 4;
	setp.ne.s32 	%p22, %r680, %r171;
	@%p22 bra 	$L__BB2_20;
$L__BB2_37:
	mov.b32 	%r205, 1;
	st.shared.u32 	[_ZZ14multiplicationPiS_jjjjS_S_S_S_jjE5carry], %r205;
	bar.sync 	0;
	ld.shared.u32 	%r206, [_ZZ14multiplicationPiS_jjjjS_S_S_S_jjE5carry];
	setp.eq.s32 	%p26, %r206, 0;
	@%p26 bra 	$L__BB2_121;
	add.s32 	%r207, %r1, -1;
	setp.ne.s32 	%p27, %r1, 0;
	setp.lt.u32 	%p28, %r1, %r170;
	and.pred  	%p1, %p27, %p28;
	mul.wide.u32 	%rd79, %r207, 4;
	add.s64 	%rd9, %rd5, %rd79;
	add.s64 	%rd10, %rd3, %rd79;
	add.s32 	%r29, %r171, -1;
	and.b32  	%r30, %r171, 3;
	and.b32  	%r31, %r171, -4;
	not.pred 	%p65, %p1;
$L__BB2_39:
	setp.eq.s32 	%p29, %r171, 1;
	@%p29 bra 	$L__BB2_76;
	setp.eq.s32 	%p30, %r171, 0;
	@%p30 bra 	$L__BB2_80;
	setp.lt.u32 	%p31, %r29, 3;
	mov.b32 	%r693, 0;
	@%p31 bra 	$L__BB2_61;
	mov.b32 	%r684, 0;
$L__BB2_43:
	shl.b32 	%r37, %r684, 9;
	add.s32 	%r38, %r37, %r1;
	setp.ge.u32 	%p32, %r38, %r170;
	mov.b32 	%r685, 0;
	mov.u32 	%r686, %r685;
	@%p32 bra 	$L__BB2_45;
	mul.wide.u32 	%rd80, %r38, 4;
	add.s64 	%rd81, %rd5, %rd80;
	ld.global.u32 	%r211, [%rd81];
	mul.hi.s32 	%r212, %r211, 1717986919;
	shr.u32 	%r213, %r212, 31;
	shr.s32 	%r214, %r212, 2;
	add.s32 	%r685, %r214, %r213;
	add.s64 	%rd82, %rd3, %rd80;
	ld.global.u32 	%r215, [%rd82];
	mul.hi.s32 	%r216, %r215, 1717986919;
	shr.u32 	%r217, %r216, 31;
	shr.s32 	%r218, %r216, 2;
	add.s32 	%r686, %r218, %r217;
	mul.lo.s32 	%r219, %r685, 10;
	sub.s32 	%r220, %r211, %r219;
	st.global.u32 	[%rd81], %r220;
	ld.global.u32 	%r221, [%rd82];
	mul.hi.s32 	%r222, %r221, 1717986919;
	shr.u32 	%r223, %r222, 31;
	shr.s32 	%r224, %r222, 2;
	add.s32 	%r225, %r224, %r223;
	mul.lo.s32 	%r226, %r225, 10;
	sub.s32 	%r227, %r221, %r226;
	st.global.u32 	[%rd82], %r227;
$L__BB2_45:
	setp.eq.s32 	%p34, %r1, 0;
	bar.sync 	0;
	mul.wide.s32 	%rd83, %r37, 4;
	add.s64 	%rd11, %rd8, %rd83;
	add.s64 	%rd12, %rd7, %rd83;
	or.pred  	%p35, %p34, %p32;
	@%p35 bra 	$L__BB2_47;
	ld.global.u32 	%r228, [%rd11+-4];
	add.s32 	%r229, %r228, %r685;
	st.global.u32 	[%rd11+-4], %r229;
	ld.global.u32 	%r230, [%rd12+-4];
	add.s32 	%r231, %r230, %r686;
	st.global.u32 	[%rd12+-4], %r231;
$L__BB2_47:
	add.s32 	%r43, %r38, 512;
	setp.ge.u32 	%p36, %r43, %r170;
	shl.b64 	%rd85, %rd84, 2;
	add.s64 	%rd13, %rd7, %rd85;
	cvt.u64.u32 	%rd84, %r37;
	add.s64 	%rd14, %rd8, %rd85;
	mov.b32 	%r687, 0;
	mov.u32 	%r688, %r687;
	@%p36 bra 	$L__BB2_49;
	ld.global.u32 	%r233, [%rd14+2048];
	mul.hi.s32 	%r234, %r233, 1717986919;
	shr.u32 	%r235, %r234, 31;
	shr.s32 	%r236, %r234, 2;
	add.s32 	%r687, %r236, %r235;
	ld.global.u32 	%r237, [%rd13+2048];
	mul.hi.s32 	%r238, %r237, 1717986919;
	shr.u32 	%r239, %r238, 31;
	shr.s32 	%r240, %r238, 2;
	add.s32 	%r688, %r240, %r239;
	mul.lo.s32 	%r241, %r687, 10;
	sub.s32 	%r242, %r233, %r241;
	st.global.u32 	[%rd14+2048], %r242;
	ld.global.u32 	%r243, [%rd13+2048];
	mul.hi.s32 	%r244, %r243, 1717986919;
	shr.u32 	%r245, %r244, 31;
	shr.s32 	%r246, %r244, 2;
	add.s32 	%r247, %r246, %r245;
	mul.lo.s32 	%r248, %r247, 10;
	sub.s32 	%r249, %r243, %r248;
	st.global.u32 	[%rd13+2048], %r249;
$L__BB2_49:
	bar.sync 	0;
	or.pred  	%p39, %p34, %p36;
	@%p39 bra 	$L__BB2_51;
	ld.global.u32 	%r250, [%rd11+2044];
	add.s32 	%r251, %r250, %r687;
	st.global.u32 	[%rd11+2044], %r251;
	ld.global.u32 	%r252, [%rd12+2044];
	add.s32 	%r253, %r252, %r688;
	st.global.u32 	[%rd12+2044], %r253;
$L__BB2_51:
	add.s32 	%r48, %r38, 1024;
	setp.ge.u32 	%p40, %r48, %r170;
	mov.b32 	%r689, 0;
	mov.u32 	%r690, %r689;
	@%p40 bra 	$L__BB2_53;
	ld.global.u32 	%r255, [%rd14+4096];
	mul.hi.s32 	%r256, %r255, 1717986919;
	shr.u32 	%r257, %r256, 31;
	shr.s32 	%r258, %r256, 2;
	add.s32 	%r689, %r258, %r257;
	ld.global.u32 	%r259, [%rd13+4096];
	mul.hi.s32 	%r260, %r259, 1717986919;
	shr.u32 	%r261, %r260, 31;
	shr.s32 	%r262, %r260, 2;
	add.s32 	%r690, %r262, %r261;
	mul.lo.s32 	%r263, %r689, 10;
	sub.s32 	%r264, %r255, %r263;
	st.global.u32 	[%rd14+4096], %r264;
	ld.global.u32 	%r265, [%rd13+4096];
	mul.hi.s32 	%r266, %r265, 1717986919;
	shr.u32 	%r267, %r266, 31;
	shr.s32 	%r268, %r266, 2;
	add.s32 	%r269, %r268, %r267;
	mul.lo.s32 	%r270, %r269, 10;
	sub.s32 	%r271, %r265, %r270;
	st.global.u32 	[%rd13+4096], %r271;
$L__BB2_53:
	bar.sync 	0;
	or.pred  	%p43, %p34, %p40;
	@%p43 bra 	$L__BB2_55;
	ld.global.u32 	%r272, [%rd11+4092];
	add.s32 	%r273, %r272, %r689;
	st.global.u32 	[%rd11+4092], %r273;
	ld.global.u32 	%r274, [%rd12+4092];
	add.s32 	%r275, %r274, %r690;
	st.global.u32 	[%rd12+4092], %r275;
$L__BB2_55:
	add.s32 	%r53, %r38, 1536;
	setp.ge.u32 	%p44, %r53, %r170;
	mov.b32 	%r691, 0;
	mov.u32 	%r692, %r691;
	@%p44 bra 	$L__BB2_57;
	ld.global.u32 	%r277, [%rd14+6144];
	mul.hi.s32 	%r278, %r277, 1717986919;
	shr.u32 	%r279, %r278, 31;
	shr.s32 	%r280, %r278, 2;
	add.s32 	%r691, %r280, %r279;
	ld.global.u32 	%r281, [%rd13+6144];
	mul.hi.s32 	%r282, %r281, 1717986919;
	shr.u32 	%r283, %r282, 31;
	shr.s32 	%r284, %r282, 2;
	add.s32 	%r692, %r284, %r283;
	mul.lo.s32 	%r285, %r691, 10;
	sub.s32 	%r286, %r277, %r285;
	st.global.u32 	[%rd14+6144], %r286;
	ld.global.u32 	%r287, [%rd13+6144];
	mul.hi.s32 	%r288, %r287, 1717986919;
	shr.u32 	%r289, %r288, 31;
	shr.s32 	%r290, %r288, 2;
	add.s32 	%r291, %r290, %r289;
	mul.lo.s32 	%r292, %r291, 10;
	sub.s32 	%r293, %r287, %r292;
	st.global.u32 	[%rd13+6144], %r293;
$L__BB2_57:
	setp.ge.u32 	%p45, %r53, %r170;
	setp.eq.s32 	%p46, %r1, 0;
	bar.sync 	0;
	or.pred  	%p47, %p46, %p45;
	@%p47 bra 	$L__BB2_59;
	ld.global.u32 	%r294, [%rd11+6140];
	add.s32 	%r295, %r294, %r691;
	st.global.u32 	[%rd11+6140], %r295;
	ld.global.u32 	%r296, [%rd12+6140];
	add.s32 	%r297, %r296, %r692;
	st.global.u32 	[%rd12+6140], %r297;
$L__BB2_59:
	add.s32 	%r684, %r684, 4;
	setp.ne.s32 	%p48, %r684, %r31;
	@%p48 bra 	$L__BB2_43;
	shl.b32 	%r693, %r31, 9;
$L__BB2_61:
	setp.eq.s32 	%p49, %r30, 0;
	@%p49 bra 	$L__BB2_80;
	add.s32 	%r61, %r693, %r1;
	setp.ge.u32 	%p50, %r61, %r170;
	mov.b32 	%r694, 0;
	mov.u32 	%r695, %r694;
	@%p50 bra 	$L__BB2_64;
	mul.wide.u32 	%rd86, %r61, 4;
	add.s64 	%rd87, %rd5, %rd86;
	ld.global.u32 	%r299, [%rd87];
	mul.hi.s32 	%r300, %r299, 1717986919;
	shr.u32 	%r301, %r300, 31;
	shr.s32 	%r302, %r300, 2;
	add.s32 	%r694, %r302, %r301;
	add.s64 	%rd88, %rd3, %rd86;
	ld.global.u32 	%r303, [%rd88];
	mul.hi.s32 	%r304, %r303, 1717986919;
	shr.u32 	%r305, %r304, 31;
	shr.s32 	%r306, %r304, 2;
	add.s32 	%r695, %r306, %r305;
	mul.lo.s32 	%r307, %r694, 10;
	sub.s32 	%r308, %r299, %r307;
	st.global.u32 	[%rd87], %r308;
	ld.global.u32 	%r309, [%rd88];
	mul.hi.s32 	%r310, %r309, 1717986919;
	shr.u32 	%r311, %r310, 31;
	shr.s32 	%r312, %r310, 2;
	add.s32 	%r313, %r312, %r311;
	mul.lo.s32 	%r314, %r313, 10;
	sub.s32 	%r315, %r309, %r314;
	st.global.u32 	[%rd88], %r315;
$L__BB2_64:
	setp.eq.s32 	%p52, %r1, 0;
	bar.sync 	0;
	mul.wide.s32 	%rd89, %r693, 4;
	add.s64 	%rd15, %rd8, %rd89;
	add.s64 	%rd16, %rd7, %rd89;
	or.pred  	%p53, %p52, %p50;
	@%p53 bra 	$L__BB2_66;
	ld.global.u32 	%r316, [%rd15+-4];
	add.s32 	%r317, %r316, %r694;
	st.global.u32 	[%rd15+-4], %r317;
	ld.global.u32 	%r318, [%rd16+-4];
	add.s32 	%r319, %r318, %r695;
	st.global.u32 	[%rd16+-4], %r319;
$L__BB2_66:
	setp.eq.s32 	%p54, %r30, 1;
	@%p54 bra 	$L__BB2_80;
	add.s32 	%r66, %r61, 512;
	setp.ge.u32 	%p55, %r66, %r170;
	mov.b32 	%r696, 0;
	mov.u32 	%r697, %r696;
	@%p55 bra 	$L__BB2_69;
	mul.wide.u32 	%rd90, %r66, 4;
	add.s64 	%rd91, %rd5, %rd90;
	ld.global.u32 	%r321, [%rd91];
	mul.hi.s32 	%r322, %r321, 1717986919;
	shr.u32 	%r323, %r322, 31;
	shr.s32 	%r324, %r322, 2;
	add.s32 	%r696, %r324, %r323;
	add.s64 	%rd92, %rd3, %rd90;
	ld.global.u32 	%r325, [%rd92];
	mul.hi.s32 	%r326, %r325, 1717986919;
	shr.u32 	%r327, %r326, 31;
	shr.s32 	%r328, %r326, 2;
	add.s32 	%r697, %r328, %r327;
	mul.lo.s32 	%r329, %r696, 10;
	sub.s32 	%r330, %r321, %r329;
	st.global.u32 	[%rd91], %r330;
	ld.global.u32 	%r331, [%rd92];
	mul.hi.s32 	%r332, %r331, 1717986919;
	shr.u32 	%r333, %r332, 31;
	shr.s32 	%r334, %r332, 2;
	add.s32 	%r335, %r334, %r333;
	mul.lo.s32 	%r336, %r335, 10;
	sub.s32 	%r337, %r331, %r336;
	st.global.u32 	[%rd92], %r337;
$L__BB2_69:
	setp.ge.u32 	%p56, %r66, %r170;
	setp.eq.s32 	%p57, %r1, 0;
	bar.sync 	0;
	or.pred  	%p58, %p57, %p56;
	@%p58 bra 	$L__BB2_71;
	ld.global.u32 	%r338, [%rd15+2044];
	add.s32 	%r339, %r338, %r696;
	st.global.u32 	[%rd15+2044], %r339;
	ld.global.u32 	%r340, [%rd16+2044];
	add.s32 	%r341, %r340, %r697;
	st.global.u32 	[%rd16+2044], %r341;
$L__BB2_71:
	setp.eq.s32 	%p59, %r30, 2;
	@%p59 bra 	$L__BB2_80;
	add.s32 	%r71, %r61, 1024;
	setp.ge.u32 	%p60, %r71, %r170;
	mov.b32 	%r698, 0;
	mov.u32 	%r699, %r698;
	@%p60 bra 	$L__BB2_74;
	mul.wide.u32 	%rd93, %r71, 4;
	add.s64 	%rd94, %rd5, %rd93;
	ld.global.u32 	%r343, [%rd94];
	mul.hi.s32 	%r344, %r343, 1717986919;
	shr.u32 	%r345, %r344, 31;
	shr.s32 	%r346, %r344, 2;
	add.s32 	%r698, %r346, %r345;
	add.s64 	%rd95, %rd3, %rd93;
	ld.global.u32 	%r347, [%rd95];
	mul.hi.s32 	%r348, %r347, 1717986919;
	shr.u32 	%r349, %r348, 31;
	shr.s32 	%r350, %r348, 2;
	add.s32 	%r699, %r350, %r349;
	mul.lo.s32 	%r351, %r698, 10;
	sub.s32 	%r352, %r343, %r351;
	st.global.u32 	[%rd94], %r352;
	ld.global.u32 	%r353, [%rd95];
	mul.hi.s32 	%r354, %r353, 1717986919;
	shr.u32 	%r355, %r354, 31;
	shr.s32 	%r356, %r354, 2;
	add.s32 	%r357, %r356, %r355;
	mul.lo.s32 	%r358, %r357, 10;
	sub.s32 	%r359, %r353, %r358;
	st.global.u32 	[%rd95], %r359;
$L__BB2_74:
	setp.ge.u32 	%p61, %r71, %r170;
	setp.eq.s32 	%p62, %r1, 0;
	bar.sync 	0;
	or.pred  	%p63, %p62, %p61;
	@%p63 bra 	$L__BB2_80;
	ld.global.u32 	%r360, [%rd15+4092];
	add.s32 	%r361, %r360, %r698;
	st.global.u32 	[%rd15+4092], %r361;
	ld.global.u32 	%r362, [%rd16+4092];
	add.s32 	%r363, %r362, %r699;
	st.global.u32 	[%rd16+4092], %r363;
	bra.uni 	$L__BB2_80;
$L__BB2_76:
	setp.ge.u32 	%p64, %r1, %r170;
	mov.b32 	%r682, 0;
	mov.u32 	%r683, %r682;
	@%p64 bra 	$L__BB2_78;
	ld.global.u32 	%r365, [%rd8];
	mul.hi.s32 	%r366, %r365, 1717986919;
	shr.u32 	%r367, %r366, 31;
	shr.s32 	%r368, %r366, 2;
	add.s32 	%r683, %r368, %r367;
	ld.global.u32 	%r369, [%rd7];
	mul.hi.s32 	%r370, %r369, 1717986919;
	shr.u32 	%r371, %r370, 31;
	shr.s32 	%r372, %r370, 2;
	add.s32 	%r682, %r372, %r371;
	mul.lo.s32 	%r373, %r683, 10;
	sub.s32 	%r374, %r365, %r373;
	st.global.u32 	[%rd8], %r374;
	ld.global.u32 	%r375, [%rd7];
	mul.hi.s32 	%r376, %r375, 1717986919;
	shr.u32 	%r377, %r376, 31;
	shr.s32 	%r378, %r376, 2;
	add.s32 	%r379, %r378, %r377;
	mul.lo.s32 	%r380, %r379, 10;
	sub.s32 	%r381, %r375, %r380;
	st.global.u32 	[%rd7], %r381;
$L__BB2_78:
	bar.sync 	0;
	@%p65 bra 	$L__BB2_80;
	ld.global.u32 	%r382, [%rd9];
	add.s32 	%r383, %r382, %r683;
	st.global.u32 	[%rd9], %r383;
	ld.global.u32 	%r384, [%rd10];
	add.s32 	%r385, %r384, %r682;
	st.global.u32 	[%rd10], %r385;
$L__BB2_80:
	setp.eq.s32 	%p66, %r171, 1;
	mov.b32 	%r386, 0;
	st.shared.u32 	[_ZZ14multiplicationPiS_jjjjS_S_S_S_jjE5carry], %r386;
	bar.sync 	0;
	@%p66 bra 	$L__BB2_116;
	setp.eq.s32 	%p67, %r171, 0;
	@%p67 bra 	$L__BB2_120;
	setp.lt.u32 	%p68, %r29, 3;
	mov.b32 	%r701, 0;
	@%p68 bra 	$L__BB2_101;
	mov.b32 	%r700, 0;
$L__BB2_84:
	shl.b32 	%r389, %r700, 9;
	add.s32 	%r77, %r389, %r1;
	setp.ge.u32 	%p69, %r77, %r170;
	@%p69 bra 	$L__BB2_88;
	mul.wide.u32 	%rd96, %r77, 4;
	add.s64 	%rd97, %rd5, %rd96;
	ld.global.u32 	%r390, [%rd97];
	abs.s32 	%r391, %r390;
	setp.gt.s32 	%p70, %r391, 9;
	@%p70 bra 	$L__BB2_87;
	add.s64 	%rd99, %rd3, %rd96;
	ld.global.u32 	%r392, [%rd99];
	abs.s32 	%r393, %r392;
	setp.lt.s32 	%p71, %r393, 10;
	@%p71 bra 	$L__BB2_88;
$L__BB2_87:
	mov.b32 	%r394, 1;
	st.shared.u32 	[_ZZ14multiplicationPiS_jjjjS_S_S_S_jjE5carry], %r394;
$L__BB2_88:
	add.s32 	%r78, %r77, 512;
	setp.ge.u32 	%p72, %r78, %r170;
	@%p72 bra 	$L__BB2_92;
	mul.wide.u32 	%rd100, %r78, 4;
	add.s64 	%rd101, %rd5, %rd100;
	ld.global.u32 	%r395, [%rd101];
	abs.s32 	%r396, %r395;
	setp.gt.s32 	%p73, %r396, 9;
	@%p73 bra 	$L__BB2_91;
	add.s64 	%rd103, %rd3, %rd100;
	ld.global.u32 	%r397, [%rd103];
	abs.s32 	%r398, %r397;
	setp.lt.s32 	%p74, %r398, 10;
	@%p74 bra 	$L__BB2_92;
$L__BB2_91:
	mov.b32 	%r399, 1;
	st.shared.u32 	[_ZZ14multiplicationPiS_jjjjS_S_S_S_jjE5carry], %r399;
$L__BB2_92:
	add.s32 	%r79, %r77, 1024;
	setp.ge.u32 	%p75, %r79, %r170;
	@%p75 bra 	$L__BB2_96;
	mul.wide.u32 	%rd104, %r79, 4;
	add.s64 	%rd105, %rd5, %rd104;
	ld.global.u32 	%r400, [%rd105];
	abs.s32 	%r401, %r400;
	setp.gt.s32 	%p76, %r401, 9;
	@%p76 bra 	$L__BB2_95;
	add.s64 	%rd107, %rd3, %rd104;
	ld.global.u32 	%r402, [%rd107];
	abs.s32 	%r403, %r402;
	setp.lt.s32 	%p77, %r403, 10;
	@%p77 bra 	$L__BB2_96;
$L__BB2_95:
	mov.b32 	%r404, 1;
	st.shared.u32 	[_ZZ14multiplicationPiS_jjjjS_S_S_S_jjE5carry], %r404;
$L__BB2_96:
	add.s32 	%r80, %r77, 1536;
	setp.ge.u32 	%p78, %r80, %r170;
	@%p78 bra 	$L__BB2_100;
	mul.wide.u32 	%rd108, %r80, 4;
	add.s64 	%rd109, %rd5, %rd108;
	ld.global.u32 	%r405, [%rd109];
	abs.s32 	%r406, %r405;
	setp.gt.s32 	%p79, %r406, 9;
	@%p79 bra 	$L__BB2_99;
	add.s64 	%rd111, %rd3, %rd108;
	ld.global.u32 	%r407, [%rd111];
	abs.s32 	%r408, %r407;
	setp.lt.s32 	%p80, %r408, 10;
	@%p80 bra 	$L__BB2_100;
$L__BB2_99:
	mov.b32 	%r409, 1;
	st.shared.u32 	[_ZZ14multiplicationPiS_jjjjS_S_S_S_jjE5carry], %r409;
$L__BB2_100:
	add.s32 	%r700, %r700, 4;
	setp.ne.s32 	%p81, %r700, %r31;
	mov.u32 	%r701, %r31;
	@%p81 bra 	$L__BB2_84;
$L__BB2_101:
	setp.eq.s32 	%p82, %r30, 0;
	@%p82 bra 	$L__BB2_120;
	shl.b32 	%r410, %r701, 9;
	add.s32 	%r83, %r410, %r1;
	setp.ge.u32 	%p83, %r83, %r170;
	@%p83 bra 	$L__BB2_106;
	mul.wide.u32 	%rd112, %r83, 4;
	add.s64 	%rd113, %rd5, %rd112;
	ld.global.u32 	%r411, [%rd113];
	abs.s32 	%r412, %r411;
	setp.gt.s32 	%p84, %r412, 9;
	@%p84 bra 	$L__BB2_105;
	add.s64 	%rd115, %rd3, %rd112;
	ld.global.u32 	%r413, [%rd115];
	abs.s32 	%r414, %r413;
	setp.lt.s32 	%p85, %r414, 10;
	@%p85 bra 	$L__BB2_106;
$L__BB2_105:
	mov.b32 	%r415, 1;
	st.shared.u32 	[_ZZ14multiplicationPiS_jjjjS_S_S_S_jjE5carry], %r415;
$L__BB2_106:
	setp.eq.s32 	%p86, %r30, 1;
	@%p86 bra 	$L__BB2_120;
	add.s32 	%r84, %r83, 512;
	setp.ge.u32 	%p87, %r84, %r170;
	@%p87 bra 	$L__BB2_111;
	mul.wide.u32 	%rd116, %r84, 4;
	add.s64 	%rd117, %rd5, %rd116;
	ld.global.u32 	%r416, [%rd117];
	abs.s32 	%r417, %r416;
	setp.gt.s32 	%p88, %r417, 9;
	@%p88 bra 	$L__BB2_110;
	add.s64 	%rd119, %rd3, %rd116;
	ld.global.u32 	%r418, [%rd119];
	abs.s32 	%r419, %r418;
	setp.lt.s32 	%p89, %r419, 10;
	@%p89 bra 	$L__BB2_111;
$L__BB2_110:
	mov.b32 	%r420, 1;
	st.shared.u32 	[_ZZ14multiplicationPiS_jjjjS_S_S_S_jjE5carry], %r420;
$L__BB2_111:
	setp.eq.s32 	%p90, %r30, 2;
	@%p90 bra 	$L__BB2_120;
	add.s32 	%r85, %r83, 1024;
	setp.ge.u32 	%p91, %r85, %r170;
	@%p91 bra 	$L__BB2_120;
	mul.wide.u32 	%rd120, %r85, 4;
	add.s64 	%rd121, %rd5, %rd120;
	ld.global.u32 	%r421, [%rd121];
	abs.s32 	%r422, %r421;
	setp.gt.s32 	%p92, %r422, 9;
	@%p92 bra 	$L__BB2_115;
	add.s64 	%rd123, %rd3, %rd120;
	ld.global.u32 	%r423, [%rd123];
	abs.s32 	%r424, %r423;
	setp.lt.s32 	%p93, %r424, 10;
	@%p93 bra 	$L__BB2_120;
$L__BB2_115:
	mov.b32 	%r425, 1;
	st.shared.u32 	[_ZZ14multiplicationPiS_jjjjS_S_S_S_jjE5carry], %r425;
	bra.uni 	$L__BB2_120;
$L__BB2_116:
	setp.ge.u32 	%p94, %r1, %r170;
	@%p94 bra 	$L__BB2_120;
	ld.global.u32 	%r426, [%rd8];
	abs.s32 	%r427, %r426;
	setp.gt.s32 	%p95, %r427, 9;
	@%p95 bra 	$L__BB2_119;
	ld.global.u32 	%r428, [%rd7];
	abs.s32 	%r429, %r428;
	setp.lt.s32 	%p96, %r429, 10;
	@%p96 bra 	$L__BB2_120;
$L__BB2_119:
	mov.b32 	%r430, 1;
	st.shared.u32 	[_ZZ14multiplicationPiS_jjjjS_S_S_S_jjE5carry], %r430;
$L__BB2_120:
	bar.sync 	0;
	ld.shared.u32 	%r431, [_ZZ14multiplicationPiS_jjjjS_S_S_S_jjE5carry];
	setp.ne.s32 	%p97, %r431, 0;
	@%p97 bra 	$L__BB2_39;
$L__BB2_121:
	mov.b32 	%r432, 0;
	st.shared.u32 	[_ZZ14multiplicationPiS_jjjjS_S_S_S_jjE9multCount], %r432;
	bar.sync 	0;
	ld.shared.u32 	%r702, [_ZZ14multiplicationPiS_jjjjS_S_S_S_jjE9multCount];
	setp.ge.u32 	%p98, %r702, %r169;
	@%p98 bra 	$L__BB2_298;
	setp.lt.u32 	%p99, %r1, %r170;
	add.s32 	%r433, %r1, -1;
	setp.ne.s32 	%p100, %r1, 0;
	and.pred  	%p2, %p100, %p99;
	mul.wide.u32 	%rd124, %r433, 4;
	add.s64 	%rd17, %rd2, %rd124;
	add.s64 	%rd18, %rd1, %rd124;
	mul.wide.u32 	%rd125, %r1, 4;
	add.s64 	%rd19, %rd2, %rd125;
	add.s64 	%rd20, %rd1, %rd125;
	add.s32 	%r87, %r171, -1;
	and.b32  	%r88, %r171, 7;
	and.b32  	%r89, %r171, 3;
	and.b32  	%r90, %r171, -4;
	add.s32 	%r91, %r1, 512;
	and.b32  	%r92, %r171, -8;
	and.b32  	%r93, %r171, 1;
	neg.s32 	%r94, %r90;
	not.pred 	%p193, %p2;
$L__BB2_123:
	setp.eq.s32 	%p101, %r171, 1;
	@%p101 bra 	$L__BB2_130;
	setp.eq.s32 	%p102, %r171, 0;
	@%p102 bra 	$L__BB2_153;
	setp.lt.u32 	%p103, %r87, 3;
	setp.lt.u32 	%p104, %r1, %r170;
	not.b32 	%r435, %r702;
	add.s32 	%r436, %r170, %r435;
	mul.wide.u32 	%rd126, %r436, 4;
	add.s64 	%rd21, %rd3, %rd126;
	setp.gt.s32 	%p105, %r1, %r702;
	and.pred  	%p3, %p104, %p105;
	sub.s32 	%r703, %r1, %r702;
	mul.wide.s32 	%rd127, %r703, 4;
	add.s64 	%rd22, %rd2, %rd127;
	mov.b32 	%r707, 0;
	@%p103 bra 	$L__BB2_141;
	add.s32 	%r704, %r1, 1536;
	mov.b32 	%r706, 0;
	not.pred 	%p108, %p3;
	mov.u32 	%r705, %r94;
$L__BB2_127:
	setp.ne.s32 	%p106, %r706, 0;
	@%p106 bra 	$L__BB2_132;
	@%p108 bra 	$L__BB2_134;
	ld.global.u32 	%r441, [%rd21];
	ld.global.u32 	%r442, [%rd8];
	mul.lo.s32 	%r443, %r442, %r441;
	st.global.u32 	[%rd22], %r443;
	bra.uni 	$L__BB2_134;
$L__BB2_130:
	setp.ge.u32 	%p121, %r1, %r170;
	setp.le.s32 	%p122, %r1, %r702;
	or.pred  	%p123, %p121, %p122;
	@%p123 bra 	$L__BB2_153;
	not.b32 	%r472, %r702;
	add.s32 	%r473, %r170, %r472;
	mul.wide.u32 	%rd151, %r473, 4;
	add.s64 	%rd152, %rd3, %rd151;
	ld.global.u32 	%r474, [%rd152];
	ld.global.u32 	%r475, [%rd8];
	mul.lo.s32 	%r476, %r475, %r474;
	sub.s32 	%r477, %r1, %r702;
	mul.wide.s32 	%rd153, %r477, 4;
	add.s64 	%rd154, %rd2, %rd153;
	st.global.u32 	[%rd154], %r476;
	bra.uni 	$L__BB2_153;
$L__BB2_132:
	add.s32 	%r102, %r704, -1536;
	setp.ge.u32 	%p107, %r102, %r170;
	@%p107 bra 	$L__BB2_134;
	ld.global.u32 	%r438, [%rd21];
	mul.wide.u32 	%rd128, %r102, 4;
	add.s64 	%rd129, %rd5, %rd128;
	ld.global.u32 	%r439, [%rd129];
	mul.lo.s32 	%r440, %r439, %r438;
	mul.wide.s32 	%rd130, %r703, 4;
	add.s64 	%rd131, %rd2, %rd130;
	st.global.u32 	[%rd131], %r440;
$L__BB2_134:
	add.s32 	%r103, %r704, -512;
	add.s32 	%r104, %r704, -1024;
	setp.ge.u32 	%p109, %r104, %r170;
	add.s32 	%r444, %r703, 512;
	mul.wide.s32 	%rd132, %r444, 4;
	add.s64 	%rd23, %rd2, %rd132;
	@%p109 bra 	$L__BB2_136;
	ld.global.u32 	%r445, [%rd21];
	mul.wide.u32 	%rd133, %r104, 4;
	add.s64 	%rd134, %rd5, %rd133;
	ld.global.u32 	%r446, [%rd134];
	mul.lo.s32 	%r447, %r446, %r445;
	st.global.u32 	[%rd23], %r447;
$L__BB2_136:
	setp.ge.u32 	%p110, %r103, %r170;
	@%p110 bra 	$L__BB2_138;
	ld.global.u32 	%r448, [%rd21];
	mul.wide.u32 	%rd135, %r103, 4;
	add.s64 	%rd136, %rd5, %rd135;
	ld.global.u32 	%r449, [%rd136];
	mul.lo.s32 	%r450, %r449, %r448;
	st.global.u32 	[%rd23+2048], %r450;
$L__BB2_138:
	setp.ge.u32 	%p111, %r704, %r170;
	@%p111 bra 	$L__BB2_140;
	ld.global.u32 	%r451, [%rd21];
	mul.wide.u32 	%rd137, %r704, 4;
	add.s64 	%rd138, %rd5, %rd137;
	ld.global.u32 	%r452, [%rd138];
	mul.lo.s32 	%r453, %r452, %r451;
	st.global.u32 	[%rd23+4096], %r453;
$L__BB2_140:
	add.s32 	%r706, %r706, 4;
	add.s32 	%r705, %r705, 4;
	add.s32 	%r704, %r704, 2048;
	add.s32 	%r703, %r703, 2048;
	setp.ne.s32 	%p112, %r705, 0;
	mov.u32 	%r707, %r90;
	@%p112 bra 	$L__BB2_127;
$L__BB2_141:
	setp.eq.s32 	%p113, %r89, 0;
	@%p113 bra 	$L__BB2_153;
	setp.eq.s32 	%p114, %r707, 0;
	@%p114 bra 	$L__BB2_145;
	shl.b32 	%r454, %r707, 9;
	add.s32 	%r110, %r454, %r1;
	setp.ge.u32 	%p115, %r110, %r170;
	@%p115 bra 	$L__BB2_147;
	ld.global.u32 	%r455, [%rd21];
	mul.wide.u32 	%rd139, %r110, 4;
	add.s64 	%rd140, %rd5, %rd139;
	ld.global.u32 	%r456, [%rd140];
	mul.lo.s32 	%r457, %r456, %r455;
	sub.s32 	%r458, %r110, %r702;
	mul.wide.s32 	%rd141, %r458, 4;
	add.s64 	%rd142, %rd2, %rd141;
	st.global.u32 	[%rd142], %r457;
	bra.uni 	$L__BB2_147;
$L__BB2_145:
	not.pred 	%p116, %p3;
	@%p116 bra 	$L__BB2_147;
	ld.global.u32 	%r459, [%rd21];
	ld.global.u32 	%r460, [%rd8];
	mul.lo.s32 	%r461, %r460, %r459;
	st.global.u32 	[%rd22], %r461;
$L__BB2_147:
	setp.eq.s32 	%p117, %r89, 1;
	@%p117 bra 	$L__BB2_153;
	shl.b32 	%r462, %r707, 9;
	add.s32 	%r463, %r462, %r1;
	add.s32 	%r111, %r463, 512;
	setp.ge.u32 	%p118, %r111, %r170;
	@%p118 bra 	$L__BB2_150;
	ld.global.u32 	%r464, [%rd21];
	mul.wide.u32 	%rd143, %r111, 4;
	add.s64 	%rd144, %rd5, %rd143;
	ld.global.u32 	%r465, [%rd144];
	mul.lo.s32 	%r466, %r465, %r464;
	sub.s32 	%r467, %r111, %r702;
	mul.wide.s32 	%rd145, %r467, 4;
	add.s64 	%rd146, %rd2, %rd145;
	st.global.u32 	[%rd146], %r466;
$L__BB2_150:
	setp.eq.s32 	%p119, %r89, 2;
	@%p119 bra 	$L__BB2_153;
	add.s32 	%r112, %r111, 512;
	setp.ge.u32 	%p120, %r112, %r170;
	@%p120 bra 	$L__BB2_153;
	ld.global.u32 	%r468, [%rd21];
	mul.wide.u32 	%rd147, %r112, 4;
	add.s64 	%rd148, %rd5, %rd147;
	ld.global.u32 	%r469, [%rd148];
	mul.lo.s32 	%r470, %r469, %r468;
	sub.s32 	%r471, %r112, %r702;
	mul.wide.s32 	%rd149, %r471, 4;
	add.s64 	%rd150, %rd2, %rd149;
	st.global.u32 	[%rd150], %r470;
$L__BB2_153:
	setp.eq.s32 	%p124, %r171, 1;
	mov.b32 	%r478, 0;
	st.shared.u32 	[_ZZ14multiplicationPiS_jjjjS_S_S_S_jjE5carry], %r478;
	bar.sync 	0;
	@%p124 bra 	$L__BB2_189;
	setp.eq.s32 	%p125, %r171, 0;
	@%p125 bra 	$L__BB2_197;
	setp.lt.u32 	%p126, %r87, 3;
	mov.b32 	%r709, 0;
	@%p126 bra 	$L__BB2_174;
	mov.b32 	%r708, 0;
$L__BB2_157:
	shl.b32 	%r481, %r708, 9;
	add.s32 	%r114, %r481, %r1;
	setp.ge.u32 	%p127, %r114, %r170;
	@%p127 bra 	$L__BB2_161;
	mul.wide.u32 	%rd155, %r114, 4;
	add.s64 	%rd156, %rd2, %rd155;
	ld.global.u32 	%r482, [%rd156];
	setp.gt.u32 	%p128, %r482, 1073741823;
	@%p128 bra 	$L__BB2_160;
	add.s64 	%rd158, %rd1, %rd155;
	ld.global.u32 	%r483, [%rd158];
	setp.lt.u32 	%p129, %r483, 1073741824;
	@%p129 bra 	$L__BB2_161;
$L__BB2_160:
	mov.b32 	%r484, 1;
	st.shared.u32 	[_ZZ14multiplicationPiS_jjjjS_S_S_S_jjE5carry], %r484;
$L__BB2_161:
	add.s32 	%r115, %r114, 512;
	setp.ge.u32 	%p130, %r115, %r170;
	@%p130 bra 	$L__BB2_165;
	mul.wide.u32 	%rd159, %r115, 4;
	add.s64 	%rd160, %rd2, %rd159;
	ld.global.u32 	%r485, [%rd160];
	setp.gt.u32 	%p131, %r485, 1073741823;
	@%p131 bra 	$L__BB2_164;
	add.s64 	%rd162, %rd1, %rd159;
	ld.global.u32 	%r486, [%rd162];
	setp.lt.u32 	%p132, %r486, 1073741824;
	@%p132 bra 	$L__BB2_165;
$L__BB2_164:
	mov.b32 	%r487, 1;
	st.shared.u32 	[_ZZ14multiplicationPiS_jjjjS_S_S_S_jjE5carry], %r487;
$L__BB2_165:
	add.s32 	%r116, %r114, 1024;
	setp.ge.u32 	%p133, %r116, %r170;
	@%p133 bra 	$L__BB2_169;
	mul.wide.u32 	%rd163, %r116, 4;
	add.s64 	%rd164, %rd2, %rd163;
	ld.global.u32 	%r488, [%rd164];
	setp.gt.u32 	%p134, %r488, 1073741823;
	@%p134 bra 	$L__BB2_168;
	add.s64 	%rd166, %rd1, %rd163;
	ld.global.u32 	%r489, [%rd166];
	setp.lt.u32 	%p135, %r489, 1073741824;
	@%p135 bra 	$L__BB2_169;
$L__BB2_168:
	mov.b32 	%r490, 1;
	st.shared.u32 	[_ZZ14multiplicationPiS_jjjjS_S_S_S_jjE5carry], %r490;
$L__BB2_169:
	add.s32 	%r117, %r114, 1536;
	setp.ge.u32 	%p136, %r117, %r170;
	@%p136 bra 	$L__BB2_173;
	mul.wide.u32 	%rd167, %r117, 4;
	add.s64 	%rd168, %rd2, %rd167;
	ld.global.u32 	%r491, [%rd168];
	setp.gt.u32 	%p137, %r491, 1073741823;
	@%p137 bra 	$L__BB2_172;
	add.s64 	%rd170, %rd1, %rd167;
	ld.global.u32 	%r492, [%rd170];
	setp.lt.u32 	%p138, %r492, 1073741824;
	@%p138 bra 	$L__BB2_173;
$L__BB2_172:
	mov.b32 	%r493, 1;
	st.shared.u32 	[_ZZ14multiplicationPiS_jjjjS_S_S_S_jjE5carry], %r493;
$L__BB2_173:
	add.s32 	%r708, %r708, 4;
	setp.ne.s32 	%p139, %r708, %r90;
	mov.u32 	%r709, %r90;
	@%p139 bra 	$L__BB2_157;
$L__BB2_174:
	setp.eq.s32 	%p140, %r89, 0;
	@%p140 bra 	$L__BB2_197;
	shl.b32 	%r494, %r709, 9;
	add.s32 	%r120, %r494, %r1;
	setp.ge.u32 	%p141, %r120, %r170;
	@%p141 bra 	$L__BB2_179;
	mul.wide.u32 	%rd171, %r120, 4;
	add.s64 	%rd172, %rd2, %rd171;
	ld.global.u32 	%r495, [%rd172];
	setp.gt.u32 	%p142, %r495, 1073741823;
	@%p142 bra 	$L__BB2_178;
	add.s64 	%rd174, %rd1, %rd171;
	ld.global.u32 	%r496, [%rd174];
	setp.lt.u32 	%p143, %r496, 1073741824;
	@%p143 bra 	$L__BB2_179;
$L__BB2_178:
	mov.b32 	%r497, 1;
	st.shared.u32 	[_ZZ14multiplicationPiS_jjjjS_S_S_S_jjE5carry], %r497;
$L__BB2_179:
	setp.eq.s32 	%p144, %r89, 1;
	@%p144 bra 	$L__BB2_197;
	add.s32 	%r121, %r120, 512;
	setp.ge.u32 	%p145, %r121, %r170;
	@%p145 bra 	$L__BB2_184;
	mul.wide.u32 	%rd175, %r121, 4;
	add.s64 	%rd176, %rd2, %rd175;
	ld.global.u32 	%r498, [%rd176];
	setp.gt.u32 	%p146, %r498, 1073741823;
	@%p146 bra 	$L__BB2_183;
	add.s64 	%rd178, %rd1, %rd175;
	ld.global.u32 	%r499, [%rd178];
	setp.lt.u32 	%p147, %r499, 1073741824;
	@%p147 bra 	$L__BB2_184;
$L__BB2_183:
	mov.b32 	%r500, 1;
	st.shared.u32 	[_ZZ14multiplicationPiS_jjjjS_S_S_S_jjE5carry], %r500;
$L__BB2_184:
	setp.eq.s32 	%p148, %r89, 2;
	@%p148 bra 	$L__BB2_197;
	add.s32 	%r122, %r120, 1024;
	setp.ge.u32 	%p149, %r122, %r170;
	@%p149 bra 	$L__BB2_197;
	mul.wide.u32 	%rd179, %r122, 4;
	add.s64 	%rd180, %rd2, %rd179;
	ld.global.u32 	%r501, [%rd180];
	setp.gt.u32 	%p150, %r501, 1073741823;
	@%p150 bra 	$L__BB2_188;
	add.s64 	%rd182, %rd1, %rd179;
	ld.global.u32 	%r502, [%rd182];
	setp.lt.u32 	%p151, %r502, 1073741824;
	@%p151 bra 	$L__BB2_197;
$L__BB2_188:
	mov.b32 	%r503, 1;
	st.shared.u32 	[_ZZ14multiplicationPiS_jjjjS_S_S_S_jjE5carry], %r503;
	bra.uni 	$L__BB2_197;
$L__BB2_189:
	setp.ge.u32 	%p152, %r1, %r170;
	@%p152 bra 	$L__BB2_193;
	ld.global.u32 	%r504, [%rd19];
	setp.gt.u32 	%p153, %r504, 1073741823;
	@%p153 bra 	$L__BB2_192;
	ld.global.u32 	%r505, [%rd20];
	setp.lt.u32 	%p154, %r505, 1073741824;
	@%p154 bra 	$L__BB2_193;
$L__BB2_192:
	mov.b32 	%r506, 1;
	st.shared.u32 	[_ZZ14multiplicationPiS_jjjjS_S_S_S_jjE5carry], %r506;
$L__BB2_193:
	setp.ge.u32 	%p155, %r91, %r170;
	@%p155 bra 	$L__BB2_197;
	ld.global.u32 	%r507, [%rd19+2048];
	setp.gt.u32 	%p156, %r507, 1073741823;
	@%p156 bra 	$L__BB2_196;
	ld.global.u32 	%r508, [%rd20+2048];
	setp.lt.u32 	%p157, %r508, 1073741824;
	@%p157 bra 	$L__BB2_197;
$L__BB2_196:
	mov.b32 	%r509, 1;
	st.shared.u32 	[_ZZ14multiplicationPiS_jjjjS_S_S_S_jjE5carry], %r509;
$L__BB2_197:
	bar.sync 	0;
	ld.shared.u32 	%r510, [_ZZ14multiplicationPiS_jjjjS_S_S_S_jjE5carry];
	setp.eq.s32 	%p158, %r510, 0;
	@%p158 bra 	$L__BB2_253;
$L__BB2_198:
	setp.eq.s32 	%p159, %r171, 1;
	@%p159 bra 	$L__BB2_206;
	setp.eq.s32 	%p160, %r171, 0;
	@%p160 bra 	$L__BB2_252;
	mov.b32 	%r712, 0;
$L__BB2_201:
	shl.b32 	%r128, %r712, 9;
	add.s32 	%r129, %r128, %r1;
	setp.ge.u32 	%p161, %r129, %r170;
	mov.b32 	%r713, 0;
	mov.u32 	%r714, %r713;
	@%p161 bra 	$L__BB2_203;
	mul.wide.s32 	%rd183, %r128, 4;
	add.s64 	%rd184, %rd19, %rd183;
	ld.global.u32 	%r513, [%rd184];
	mul.hi.s32 	%r514, %r513, 1717986919;
	shr.u32 	%r515, %r514, 31;
	shr.s32 	%r516, %r514, 2;
	add.s32 	%r713, %r516, %r515;
	add.s64 	%rd185, %rd20, %rd183;
	ld.global.u32 	%r517, [%rd185];
	mul.hi.s32 	%r518, %r517, 1717986919;
	shr.u32 	%r519, %r518, 31;
	shr.s32 	%r520, %r518, 2;
	add.s32 	%r714, %r520, %r519;
	mul.lo.s32 	%r521, %r713, 10;
	sub.s32 	%r522, %r513, %r521;
	st.global.u32 	[%rd184], %r522;
	ld.global.u32 	%r523, [%rd185];
	mul.hi.s32 	%r524, %r523, 1717986919;
	shr.u32 	%r525, %r524, 31;
	shr.s32 	%r526, %r524, 2;
	add.s32 	%r527, %r526, %r525;
	mul.lo.s32 	%r528, %r527, 10;
	sub.s32 	%r529, %r523, %r528;
	st.global.u32 	[%rd185], %r529;
$L__BB2_203:
	bar.sync 	0;
	setp.ne.s32 	%p162, %r712, 0;
	@%p162 bra 	$L__BB2_215;
	@%p193 bra 	$L__BB2_217;
	ld.global.u32 	%r534, [%rd17];
	add.s32 	%r535, %r534, %r713;
	st.global.u32 	[%rd17], %r535;
	ld.global.u32 	%r536, [%rd18];
	add.s32 	%r537, %r536, %r714;
	st.global.u32 	[%rd18], %r537;
	bra.uni 	$L__BB2_217;
$L__BB2_206:
	setp.ge.u32 	%p192, %r1, %r170;
	mov.b32 	%r710, 0;
	mov.u32 	%r711, %r710;
	@%p192 bra 	$L__BB2_208;
	ld.global.u32 	%r578, [%rd19];
	mul.hi.s32 	%r579, %r578, 1717986919;
	shr.u32 	%r580, %r579, 31;
	shr.s32 	%r581, %r579, 2;
	add.s32 	%r710, %r581, %r580;
	ld.global.u32 	%r582, [%rd20];
	mul.hi.s32 	%r583, %r582, 1717986919;
	shr.u32 	%r584, %r583, 31;
	shr.s32 	%r585, %r583, 2;
	add.s32 	%r711, %r585, %r584;
	mul.lo.s32 	%r586, %r710, 10;
	sub.s32 	%r587, %r578, %r586;
	st.global.u32 	[%rd19], %r587;
	ld.global.u32 	%r588, [%rd20];
	mul.hi.s32 	%r589, %r588, 1717986919;
	shr.u32 	%r590, %r589, 31;
	shr.s32 	%r591, %r589, 2;
	add.s32 	%r592, %r591, %r590;
	mul.lo.s32 	%r593, %r592, 10;
	sub.s32 	%r594, %r588, %r593;
	st.global.u32 	[%rd20], %r594;
$L__BB2_208:
	bar.sync 	0;
	@%p193 bra 	$L__BB2_210;
	ld.global.u32 	%r595, [%rd17];
	add.s32 	%r596, %r595, %r710;
	st.global.u32 	[%rd17], %r596;
	ld.global.u32 	%r597, [%rd18];
	add.s32 	%r598, %r597, %r711;
	st.global.u32 	[%rd18], %r598;
$L__BB2_210:
	mov.b32 	%r599, 0;
	st.shared.u32 	[_ZZ14multiplicationPiS_jjjjS_S_S_S_jjE5carry], %r599;
	bar.sync 	0;
	@%p192 bra 	$L__BB2_214;
	ld.global.u32 	%r600, [%rd19];
	abs.s32 	%r601, %r600;
	setp.gt.s32 	%p195, %r601, 9;
	@%p195 bra 	$L__BB2_213;
	ld.global.u32 	%r602, [%rd20];
	setp.lt.s32 	%p196, %r602, 10;
	@%p196 bra 	$L__BB2_214;
$L__BB2_213:
	mov.b32 	%r603, 1;
	st.shared.u32 	[_ZZ14multiplicationPiS_jjjjS_S_S_S_jjE5carry], %r603;
$L__BB2_214:
	bar.sync 	0;
	bra.uni 	$L__BB2_252;
$L__BB2_215:
	@%p161 bra 	$L__BB2_217;
	mul.wide.s32 	%rd186, %r128, 4;
	add.s64 	%rd187, %rd19, %rd186;
	ld.global.u32 	%r530, [%rd187+-4];
	add.s32 	%r531, %r530, %r713;
	st.global.u32 	[%rd187+-4], %r531;
	add.s64 	%rd188, %rd20, %rd186;
	ld.global.u32 	%r532, [%rd188+-4];
	add.s32 	%r533, %r532, %r714;
	st.global.u32 	[%rd188+-4], %r533;
$L__BB2_217:
	setp.lt.u32 	%p165, %r87, 3;
	bar.sync 	0;
	mov.b32 	%r716, 0;
	st.shared.u32 	[_ZZ14multiplicationPiS_jjjjS_S_S_S_jjE5carry], %r716;
	@%p165 bra 	$L__BB2_236;
	mov.b32 	%r715, 0;
$L__BB2_219:
	shl.b32 	%r540, %r715, 9;
	add.s32 	%r135, %r540, %r1;
	setp.ge.u32 	%p166, %r135, %r170;
	@%p166 bra 	$L__BB2_223;
	mul.wide.u32 	%rd189, %r135, 4;
	add.s64 	%rd190, %rd2, %rd189;
	ld.global.u32 	%r541, [%rd190];
	abs.s32 	%r542, %r541;
	setp.gt.s32 	%p167, %r542, 9;
	@%p167 bra 	$L__BB2_222;
	add.s64 	%rd192, %rd1, %rd189;
	ld.global.u32 	%r543, [%rd192];
	abs.s32 	%r544, %r543;
	setp.lt.s32 	%p168, %r544, 10;
	@%p168 bra 	$L__BB2_223;
$L__BB2_222:
	mov.b32 	%r545, 1;
	st.shared.u32 	[_ZZ14multiplicationPiS_jjjjS_S_S_S_jjE5carry], %r545;
$L__BB2_223:
	add.s32 	%r136, %r135, 512;
	setp.ge.u32 	%p169, %r136, %r170;
	@%p169 bra 	$L__BB2_227;
	mul.wide.u32 	%rd193, %r136, 4;
	add.s64 	%rd194, %rd2, %rd193;
	ld.global.u32 	%r546, [%rd194];
	abs.s32 	%r547, %r546;
	setp.gt.s32 	%p170, %r547, 9;
	@%p170 bra 	$L__BB2_226;
	add.s64 	%rd196, %rd1, %rd193;
	ld.global.u32 	%r548, [%rd196];
	abs.s32 	%r549, %r548;
	setp.lt.s32 	%p171, %r549, 10;
	@%p171 bra 	$L__BB2_227;
$L__BB2_226:
	mov.b32 	%r550, 1;
	st.shared.u32 	[_ZZ14multiplicationPiS_jjjjS_S_S_S_jjE5carry], %r550;
$L__BB2_227:
	add.s32 	%r137, %r135, 1024;
	setp.ge.u32 	%p172, %r137, %r170;
	@%p172 bra 	$L__BB2_231;
	mul.wide.u32 	%rd197, %r137, 4;
	add.s64 	%rd198, %rd2, %rd197;
	ld.global.u32 	%r551, [%rd198];
	abs.s32 	%r552, %r551;
	setp.gt.s32 	%p173, %r552, 9;
	@%p173 bra 	$L__BB2_230;
	add.s64 	%rd200, %rd1, %rd197;
	ld.global.u32 	%r553, [%rd200];
	abs.s32 	%r554, %r553;
	setp.lt.s32 	%p174, %r554, 10;
	@%p174 bra 	$L__BB2_231;
$L__BB2_230:
	mov.b32 	%r555, 1;
	st.shared.u32 	[_ZZ14multiplicationPiS_jjjjS_S_S_S_jjE5carry], %r555;
$L__BB2_231:
	add.s32 	%r138, %r135, 1536;
	setp.ge.u32 	%p175, %r138, %r170;
	@%p175 bra 	$L__BB2_235;
	mul.wide.u32 	%rd201, %r138, 4;
	add.s64 	%rd202, %rd2, %rd201;
	ld.global.u32 	%r556, [%rd202];
	abs.s32 	%r557, %r556;
	setp.gt.s32 	%p176, %r557, 9;
	@%p176 bra 	$L__BB2_234;
	add.s64 	%rd204, %rd1, %rd201;
	ld.global.u32 	%r558, [%rd204];
	abs.s32 	%r559, %r558;
	setp.lt.s32 	%p177, %r559, 10;
	@%p177 bra 	$L__BB2_235;
$L__BB2_234:
	mov.b32 	%r560, 1;
	st.shared.u32 	[_ZZ14multiplicationPiS_jjjjS_S_S_S_jjE5carry], %r560;
$L__BB2_235:
	add.s32 	%r715, %r715, 4;
	setp.ne.s32 	%p178, %r715, %r90;
	mov.u32 	%r716, %r90;
	@%p178 bra 	$L__BB2_219;
$L__BB2_236:
	setp.eq.s32 	%p179, %r89, 0;
	@%p179 bra 	$L__BB2_251;
	shl.b32 	%r561, %r716, 9;
	add.s32 	%r141, %r561, %r1;
	setp.ge.u32 	%p180, %r141, %r170;
	@%p180 bra 	$L__BB2_241;
	mul.wide.u32 	%rd205, %r141, 4;
	add.s64 	%rd206, %rd2, %rd205;
	ld.global.u32 	%r562, [%rd206];
	abs.s32 	%r563, %r562;
	setp.gt.s32 	%p181, %r563, 9;
	@%p181 bra 	$L__BB2_240;
	add.s64 	%rd208, %rd1, %rd205;
	ld.global.u32 	%r564, [%rd208];
	abs.s32 	%r565, %r564;
	setp.lt.s32 	%p182, %r565, 10;
	@%p182 bra 	$L__BB2_241;
$L__BB2_240:
	mov.b32 	%r566, 1;
	st.shared.u32 	[_ZZ14multiplicationPiS_jjjjS_S_S_S_jjE5carry], %r566;
$L__BB2_241:
	setp.eq.s32 	%p183, %r89, 1;
	@%p183 bra 	$L__BB2_251;
	add.s32 	%r142, %r141, 512;
	setp.ge.u32 	%p184, %r142, %r170;
	@%p184 bra 	$L__BB2_246;
	mul.wide.u32 	%rd209, %r142, 4;
	add.s64 	%rd210, %rd2, %rd209;
	ld.global.u32 	%r567, [%rd210];
	abs.s32 	%r568, %r567;
	setp.gt.s32 	%p185, %r568, 9;
	@%p185 bra 	$L__BB2_245;
	add.s64 	%rd212, %rd1, %rd209;
	ld.global.u32 	%r569, [%rd212];
	abs.s32 	%r570, %r569;
	setp.lt.s32 	%p186, %r570, 10;
	@%p186 bra 	$L__BB2_246;
$L__BB2_245:
	mov.b32 	%r571, 1;
	st.shared.u32 	[_ZZ14multiplicationPiS_jjjjS_S_S_S_jjE5carry], %r571;
$L__BB2_246:
	setp.eq.s32 	%p187, %r89, 2;
	@%p187 bra 	$L__BB2_251;
	add.s32 	%r143, %r141, 1024;
	setp.ge.u32 	%p188, %r143, %r170;
	@%p188 bra 	$L__BB2_251;
	mul.wide.u32 	%rd213, %r143, 4;
	add.s64 	%rd214, %rd2, %rd213;
	ld.global.u32 	%r572, [%rd214];
	abs.s32 	%r573, %r572;
	setp.gt.s32 	%p189, %r573, 9;
	@%p189 bra 	$L__BB2_250;
	add.s64 	%rd216, %rd1, %rd213;
	ld.global.u32 	%r574, [%rd216];
	abs.s32 	%r575, %r574;
	setp.lt.s32 	%p190, %r575, 10;
	@%p190 bra 	$L__BB2_251;
$L__BB2_250:
	mov.b32 	%r576, 1;
	st.shared.u32 	[_ZZ14multiplicationPiS_jjjjS_S_S_S_jjE5carry], %r576;
$L__BB2_251:
	bar.sync 	0;
	add.s32 	%r712, %r712, 1;
	setp.ne.s32 	%p191, %r712, %r171;
	@%p191 bra 	$L__BB2_201;
$L__BB2_252:
	ld.shared.u32 	%r604, [_ZZ14multiplicationPiS_jjjjS_S_S_S_jjE5carry];
	setp.ne.s32 	%p197, %r604, 0;
	@%p197 bra 	$L__BB2_198;
$L__BB2_253:
	setp.eq.s32 	%p198, %r171, 1;
	@%p198 bra 	$L__BB2_295;
	setp.eq.s32 	%p199, %r171, 0;
	@%p199 bra 	$L__BB2_297;
	setp.lt.u32 	%p200, %r87, 7;
	mov.b32 	%r719, 0;
	@%p200 bra 	$L__BB2_274;
	mov.b32 	%r717, 0;
$L__BB2_257:
	.pragma "nounroll";
	shl.b32 	%r607, %r717, 9;
	add.s32 	%r146, %r607, %r1;
	setp.ge.u32 	%p201, %r146, %r170;
	@%p201 bra 	$L__BB2_259;
	mul.wide.u32 	%rd217, %r146, 4;
	add.s64 	%rd218, %rd2, %rd217;
	ld.global.u32 	%r608, [%rd218];
	add.s64 	%rd219, %rd1, %rd217;
	ld.global.u32 	%r609, [%rd219];
	add.s32 	%r610, %r609, %r608;
	st.global.u32 	[%rd219], %r610;
	mov.b32 	%r611, 0;
	st.global.u32 	[%rd218], %r611;
$L__BB2_259:
	add.s32 	%r147, %r146, 512;
	setp.ge.u32 	%p202, %r147, %r170;
	@%p202 bra 	$L__BB2_261;
	mul.wide.u32 	%rd220, %r147, 4;
	add.s64 	%rd221, %rd2, %rd220;
	ld.global.u32 	%r612, [%rd221];
	add.s64 	%rd222, %rd1, %rd220;
	ld.global.u32 	%r613, [%rd222];
	add.s32 	%r614, %r613, %r612;
	st.global.u32 	[%rd222], %r614;
	mov.b32 	%r615, 0;
	st.global.u32 	[%rd221], %r615;
$L__BB2_261:
	add.s32 	%r148, %r146, 1024;
	setp.ge.u32 	%p203, %r148, %r170;
	@%p203 bra 	$L__BB2_263;
	mul.wide.u32 	%rd223, %r148, 4;
	add.s64 	%rd224, %rd2, %rd223;
	ld.global.u32 	%r616, [%rd224];
	add.s64 	%rd225, %rd1, %rd223;
	ld.global.u32 	%r617, [%rd225];
	add.s32 	%r618, %r617, %r616;
	st.global.u32 	[%rd225], %r618;
	mov.b32 	%r619, 0;
	st.global.u32 	[%rd224], %r619;
$L__BB2_263:
	add.s32 	%r149, %r146, 1536;
	setp.ge.u32 	%p204, %r149, %r170;
	@%p204 bra 	$L__BB2_265;
	mul.wide.u32 	%rd226, %r149, 4;
	add.s64 	%rd227, %rd2, %rd226;
	ld.global.u32 	%r620, [%rd227];
	add.s64 	%rd228, %rd1, %rd226;
	ld.global.u32 	%r621, [%rd228];
	add.s32 	%r622, %r621, %r620;
	st.global.u32 	[%rd228], %r622;
	mov.b32 	%r623, 0;
	st.global.u32 	[%rd227], %r623;
$L__BB2_265:
	add.s32 	%r150, %r146, 2048;
	setp.ge.u32 	%p205, %r150, %r170;
	@%p205 bra 	$L__BB2_267;
	mul.wide.u32 	%rd229, %r150, 4;
	add.s64 	%rd230, %rd2, %rd229;
	ld.global.u32 	%r624, [%rd230];
	add.s64 	%rd231, %rd1, %rd229;
	ld.global.u32 	%r625, [%rd231];
	add.s32 	%r626, %r625, %r624;
	st.global.u32 	[%rd231], %r626;
	mov.b32 	%r627, 0;
	st.global.u32 	[%rd230], %r627;
$L__BB2_267:
	add.s32 	%r151, %r146, 2560;
	setp.ge.u32 	%p206, %r151, %r170;
	@%p206 bra 	$L__BB2_269;
	mul.wide.u32 	%rd232, %r151, 4;
	add.s64 	%rd233, %rd2, %rd232;
	ld.global.u32 	%r628, [%rd233];
	add.s64 	%rd234, %rd1, %rd232;
	ld.global.u32 	%r629, [%rd234];
	add.s32 	%r630, %r629, %r628;
	st.global.u32 	[%rd234], %r630;
	mov.b32 	%r631, 0;
	st.global.u32 	[%rd233], %r631;
$L__BB2_269:
	add.s32 	%r152, %r146, 3072;
	setp.ge.u32 	%p207, %r152, %r170;
	@%p207 bra 	$L__BB2_271;
	mul.wide.u32 	%rd235, %r152, 4;
	add.s64 	%rd236, %rd2, %rd235;
	ld.global.u32 	%r632, [%rd236];
	add.s64 	%rd237, %rd1, %rd235;
	ld.global.u32 	%r633, [%rd237];
	add.s32 	%r634, %r633, %r632;
	st.global.u32 	[%rd237], %r634;
	mov.b32 	%r635, 0;
	st.global.u32 	[%rd236], %r635;
$L__BB2_271:
	add.s32 	%r153, %r146, 3584;
	setp.ge.u32 	%p208, %r153, %r170;
	@%p208 bra 	$L__BB2_273;
	mul.wide.u32 	%rd238, %r153, 4;
	add.s64 	%rd239, %rd2, %rd238;
	ld.global.u32 	%r636, [%rd239];
	add.s64 	%rd240, %rd1, %rd238;
	ld.global.u32 	%r637, [%rd240];
	add.s32 	%r638, %r637, %r636;
	st.global.u32 	[%rd240], %r638;
	mov.b32 	%r639, 0;
	st.global.u32 	[%rd239], %r639;
$L__BB2_273:
	add.s32 	%r717, %r717, 8;
	setp.ne.s32 	%p209, %r717, %r92;
	mov.u32 	%r719, %r92;
	@%p209 bra 	$L__BB2_257;
$L__BB2_274:
	setp.eq.s32 	%p210, %r88, 0;
	@%p210 bra 	$L__BB2_297;
	add.s32 	%r640, %r88, -1;
	setp.lt.u32 	%p211, %r640, 3;
	@%p211 bra 	$L__BB2_285;
	shl.b32 	%r641, %r719, 9;
	add.s32 	%r156, %r641, %r1;
	setp.ge.u32 	%p212, %r156, %r170;
	@%p212 bra 	$L__BB2_278;
	mul.wide.u32 	%rd241, %r156, 4;
	add.s64 	%rd242, %rd2, %rd241;
	ld.global.u32 	%r642, [%rd242];
	add.s64 	%rd243, %rd1, %rd241;
	ld.global.u32 	%r643, [%rd243];
	add.s32 	%r644, %r643, %r642;
	st.global.u32 	[%rd243], %r644;
	mov.b32 	%r645, 0;
	st.global.u32 	[%rd242], %r645;
$L__BB2_278:
	add.s32 	%r157, %r156, 512;
	setp.ge.u32 	%p213, %r157, %r170;
	@%p213 bra 	$L__BB2_280;
	mul.wide.u32 	%rd244, %r157, 4;
	add.s64 	%rd245, %rd2, %rd244;
	ld.global.u32 	%r646, [%rd245];
	add.s64 	%rd246, %rd1, %rd244;
	ld.global.u32 	%r647, [%rd246];
	add.s32 	%r648, %r647, %r646;
	st.global.u32 	[%rd246], %r648;
	mov.b32 	%r649, 0;
	st.global.u32 	[%rd245], %r649;
$L__BB2_280:
	add.s32 	%r158, %r156, 1024;
	setp.ge.u32 	%p214, %r158, %r170;
	@%p214 bra 	$L__BB2_282;
	mul.wide.u32 	%rd247, %r158, 4;
	add.s64 	%rd248, %rd2, %rd247;
	ld.global.u32 	%r650, [%rd248];
	add.s64 	%rd249, %rd1, %rd247;
	ld.global.u32 	%r651, [%rd249];
	add.s32 	%r652, %r651, %r650;
	st.global.u32 	[%rd249], %r652;
	mov.b32 	%r653, 0;
	st.global.u32 	[%rd248], %r653;
$L__BB2_282:
	add.s32 	%r159, %r156, 1536;
	setp.ge.u32 	%p215, %r159, %r170;
	@%p215 bra 	$L__BB2_284;
	mul.wide.u32 	%rd250, %r159, 4;
	add.s64 	%rd251, %rd2, %rd250;
	ld.global.u32 	%r654, [%rd251];
	add.s64 	%rd252, %rd1, %rd250;
	ld.global.u32 	%r655, [%rd252];
	add.s32 	%r656, %r655, %r654;
	st.global.u32 	[%rd252], %r656;
	mov.b32 	%r657, 0;
	st.global.u32 	[%rd251], %r657;
$L__BB2_284:
	add.s32 	%r719, %r719, 4;
$L__BB2_285:
	setp.eq.s32 	%p216, %r89, 0;
	@%p216 bra 	$L__BB2_297;
	setp.eq.s32 	%p217, %r89, 1;
	@%p217 bra 	$L__BB2_292;
	shl.b32 	%r658, %r719, 9;
	add.s32 	%r162, %r658, %r1;
	setp.ge.u32 	%p218, %r162, %r170;
	@%p218 bra 	$L__BB2_289;
	mul.wide.u32 	%rd253, %r162, 4;
	add.s64 	%rd254, %rd2, %rd253;
	ld.global.u32 	%r659, [%rd254];
	add.s64 	%rd255, %rd1, %rd253;
	ld.global.u32 	%r660, [%rd255];
	add.s32 	%r661, %r660, %r659;
	st.global.u32 	[%rd255], %r661;
	mov.b32 	%r662, 0;
	st.global.u32 	[%rd254], %r662;
$L__BB2_289:
	add.s32 	%r163, %r162, 512;
	setp.ge.u32 	%p219, %r163, %r170;
	@%p219 bra 	$L__BB2_291;
	mul.wide.u32 	%rd256, %r163, 4;
	add.s64 	%rd257, %rd2, %rd256;
	ld.global.u32 	%r663, [%rd257];
	add.s64 	%rd258, %rd1, %rd256;
	ld.global.u32 	%r664, [%rd258];
	add.s32 	%r665, %r664, %r663;
	st.global.u32 	[%rd258], %r665;
	mov.b32 	%r666, 0;
	st.global.u32 	[%rd257], %r666;
$L__BB2_291:
	add.s32 	%r719, %r719, 2;
$L__BB2_292:
	setp.eq.s32 	%p220, %r93, 0;
	@%p220 bra 	$L__BB2_297;
	shl.b32 	%r667, %r719, 9;
	add.s32 	%r166, %r667, %r1;
	setp.ge.u32 	%p221, %r166, %r170;
	@%p221 bra 	$L__BB2_297;
	mul.wide.u32 	%rd259, %r166, 4;
	add.s64 	%rd260, %rd2, %rd259;
	ld.global.u32 	%r668, [%rd260];
	add.s64 	%rd261, %rd1, %rd259;
	ld.global.u32 	%r669, [%rd261];
	add.s32 	%r670, %r669, %r668;
	st.global.u32 	[%rd261], %r670;
	mov.b32 	%r671, 0;
	st.global.u32 	[%rd260], %r671;
	bra.uni 	$L__BB2_297;
$L__BB2_295:
	setp.ge.u32 	%p222, %r1, %r170;
	@%p222 bra 	$L__BB2_297;
	ld.global.u32 	%r672, [%rd19];
	ld.global.u32 	%r673, [%rd20];
	add.s32 	%r674, %r673, %r672;
	st.global.u32 	[%rd20], %r674;
	mov.b32 	%r675, 0;
	st.global.u32 	[%rd19], %r675;
$L__BB2_297:
	add.s32 	%r676, %r702, 1;
	st.shared.u32 	[_ZZ14multiplicationPiS_jjjjS_S_S_S_jjE9multCount], %r676;
	bar.sync 	0;
	ld.shared.u32 	%r702, [_ZZ14multiplicationPiS_jjjjS_S_S_S_jjE9multCount];
	setp.lt.u32 	%p223, %r702, %r169;
	@%p223 bra 	$L__BB2_123;
$L__BB2_298:
	ret;

}


// ===== COMPILED SASS (sm_100) =====

	.target	sm_100

	.elftype	@"ET_EXEC"


//--------------------- .note.nv.tkinfo           --------------------------
	.section	.note.nv.tkinfo,"",@"SHT_NOTE"
	.sectionflags	@"SHF_NOTE_NV_TKINFO"
	.tkinfo
        /*0018*/ 	.word	0x00000002
        /*0030*/ 	.string	""
        /*0030*/ 	.string	"ptxas"
        /*0030*/ 	.string	"Cuda compilation tools, release 13.0, V13.0.88"
        /*0030*/ 	.string	"Build cuda_13.0.r13.0/compiler.36424714_0"
        /*0030*/ 	.string	"-arch sm_100 -m 64 "



//--------------------- .note.nv.cuinfo           --------------------------
	.section	.note.nv.cuinfo,"",@"SHT_NOTE"
	.sectionflags	@"SHF_NOTE_NV_CUINFO"
        /*0018*/ 	.short	0x0002
        /*001a*/ 	.short	0x0064
        /*001c*/ 	.short	0x0082
	.zero		2


//--------------------- .nv.info                  --------------------------
	.section	.nv.info,"",@"SHT_CUDA_INFO"
	.align	4


	//----- nvinfo : EIATTR_REGCOUNT
	.align		4
        /*0000*/ 	.byte	0x04, 0x2f
        /*0002*/ 	.short	(.L_1 - .L_0)
	.align		4
.L_0:
        /*0004*/ 	.word	index@(_Z9normalizePijS_jj)
        /*0008*/ 	.word	0x0000001c


	//----- nvinfo : EIATTR_FRAME_SIZE
	.align		4
.L_1:
        /*000c*/ 	.byte	0x04, 0x11
        /*000e*/ 	.short	(.L_3 - .L_2)
	.align		4
.L_2:
        /*0010*/ 	.word	index@(_Z9normalizePijS_jj)
        /*0014*/ 	.word	0x00000000


	//----- nvinfo : EIATTR_REGCOUNT
	.align		4
.L_3:
        /*0018*/ 	.byte	0x04, 0x2f
        /*001a*/ 	.short	(.L_5 - .L_4)
	.align		4
.L_4:
        /*001c*/ 	.word	index@(_Z8additionPiS_jjjjS_S_S_jj)
        /*0020*/ 	.word	0x00000020


	//----- nvinfo : EIATTR_FRAME_SIZE
	.align		4
.L_5:
        /*0024*/ 	.byte	0x04, 0x11
        /*0026*/ 	.short	(.L_7 - .L_6)
	.align		4
.L_6:
        /*0028*/ 	.word	index@(_Z8additionPiS_jjjjS_S_S_jj)
        /*002c*/ 	.word	0x00000000


	//----- nvinfo : EIATTR_REGCOUNT
	.align		4
.L_7:
        /*0030*/ 	.byte	0x04, 0x2f
        /*0032*/ 	.short	(.L_9 - .L_8)
	.align		4
.L_8:
        /*0034*/ 	.word	index@(_Z14multiplicationPiS_jjjjS_S_S_S_jj)
        /*0038*/ 	.word	0x00000020


	//----- nvinfo : EIATTR_FRAME_SIZE
	.align		4
.L_9:
        /*003c*/ 	.byte	0x04, 0x11
        /*003e*/ 	.short	(.L_11 - .L_10)
	.align		4
.L_10:
        /*0040*/ 	.word	index@(_Z14multiplicationPiS_jjjjS_S_S_S_jj)
        /*0044*/ 	.word	0x00000000


	//----- nvinfo : EIATTR_MIN_STACK_SIZE
	.align		4
.L_11:
        /*0048*/ 	.byte	0x04, 0x12
        /*004a*/ 	.short	(.L_13 - .L_12)
	.align		4
.L_12:
        /*004c*/ 	.word	index@(_Z14multiplicationPiS_jjjjS_S_S_S_jj)
        /*0050*/ 	.word	0x00000000


	//----- nvinfo : EIATTR_MIN_STACK_SIZE
	.align		4
.L_13:
        /*0054*/ 	.byte	0x04, 0x12
        /*0056*/ 	.short	(.L_15 - .L_14)
	.align		4
.L_14:
        /*0058*/ 	.word	index@(_Z8additionPiS_jjjjS_S_S_jj)
        /*005c*/ 	.word	0x00000000


	//----- nvinfo : EIATTR_MIN_STACK_SIZE
	.align		4
.L_15:
        /*0060*/ 	.byte	0x04, 0x12
        /*0062*/ 	.short	(.L_17 - .L_16)
	.align		4
.L_16:
        /*0064*/ 	.word	index@(_Z9normalizePijS_jj)
        /*0068*/ 	.word	0x00000000
.L_17:


//--------------------- .nv.compat                --------------------------
	.section	.nv.compat,"",@"SHT_CUDA_COMPAT_INFO"
	.align	4
        /*0000*/ 	.byte	0x02, 0x09, 0x00, 0x00, 0x02, 0x02, 0x01, 0x00, 0x02, 0x05, 0x05, 0x00, 0x03, 0x07, 0x01, 0x01
        /*0010*/ 	.byte	0x02, 0x03, 0x00, 0x00, 0x02, 0x06, 0x01, 0x00, 0x04, 0x0b, 0x08, 0x00, 0x09, 0x00, 0x00, 0x00
        /*0020*/ 	.byte	0x00, 0x00, 0x00, 0x00


//--------------------- .nv.info._Z14multiplicationPiS_jjjjS_S_S_S_jj --------------------------
	.section	.nv.info._Z14multiplicationPiS_jjjjS_S_S_S_jj,"",@"SHT_CUDA_INFO"
	.sectionflags	@""
	.align	4


	//----- nvinfo : EIATTR_CUDA_API_VERSION
	.align		4
        /*0000*/ 	.byte	0x04, 0x37
        /*0002*/ 	.short	(.L_19 - .L_18)
.L_18:
        /*0004*/ 	.word	0x00000082


	//----- nvinfo : EIATTR_KPARAM_INFO
	.align		4
.L_19:
        /*0008*/ 	.byte	0x04, 0x17
        /*000a*/ 	.short	(.L_21 - .L_20)
.L_20:
        /*000c*/ 	.word	0x00000000
        /*0010*/ 	.short	0x000b
        /*0012*/ 	.short	0x0044
        /*0014*/ 	.byte	0x00, 0xf0, 0x11, 0x00


	//----- nvinfo : EIATTR_KPARAM_INFO
	.align		4
.L_21:
        /*0018*/ 	.byte	0x04, 0x17
        /*001a*/ 	.short	(.L_23 - .L_22)
.L_22:
        /*001c*/ 	.word	0x00000000
        /*0020*/ 	.short	0x000a
        /*0022*/ 	.short	0x0040
        /*0024*/ 	.byte	0x00, 0xf0, 0x11, 0x00


	//----- nvinfo : EIATTR_KPARAM_INFO
	.align		4
.L_23:
        /*0028*/ 	.byte	0x04, 0x17
        /*002a*/ 	.short	(.L_25 - .L_24)
.L_24:
        /*002c*/ 	.word	0x00000000
        /*0030*/ 	.short	0x0009
        /*0032*/ 	.short	0x0038
        /*0034*/ 	.byte	0x00, 0xf5, 0x21, 0x00


	//----- nvinfo : EIATTR_KPARAM_INFO
	.align		4
.L_25:
        /*0038*/ 	.byte	0x04, 0x17
        /*003a*/ 	.short	(.L_27 - .L_26)
.L_26:
        /*003c*/ 	.word	0x00000000
        /*0040*/ 	.short	0x0008
        /*0042*/ 	.short	0x0030
        /*0044*/ 	.byte	0x00, 0xf5, 0x21, 0x00


	//----- nvinfo : EIATTR_KPARAM_INFO
	.align		4
.L_27:
        /*0048*/ 	.byte	0x04, 0x17
        /*004a*/ 	.short	(.L_29 - .L_28)
.L_28:
        /*004c*/ 	.word	0x00000000
        /*0050*/ 	.short	0x0007
        /*0052*/ 	.short	0x0028
        /*0054*/ 	.byte	0x00, 0xf5, 0x21, 0x00


	//----- nvinfo : EIATTR_KPARAM_INFO
	.align		4
.L_29:
        /*0058*/ 	.byte	0x04, 0x17
        /*005a*/ 	.short	(.L_31 - .L_30)
.L_30:
        /*005c*/ 	.word	0x00000000
        /*0060*/ 	.short	0x0006
        /*0062*/ 	.short	0x0020
        /*0064*/ 	.byte	0x00, 0xf5, 0x21, 0x00


	//----- nvinfo : EIATTR_KPARAM_INFO
	.align		4
.L_31:
        /*0068*/ 	.byte	0x04, 0x17
        /*006a*/ 	.short	(.L_33 - .L_32)
.L_32:
        /*006c*/ 	.word	0x00000000
        /*0070*/ 	.short	0x0005
        /*0072*/ 	.short	0x001c
        /*0074*/ 	.byte	0x00, 0xf0, 0x11, 0x00


	//----- nvinfo : EIATTR_KPARAM_INFO
	.align		4
.L_33:
        /*0078*/ 	.byte	0x04, 0x17
        /*007a*/ 	.short	(.L_35 - .L_34)
.L_34:
        /*007c*/ 	.word	0x00000000
        /*0080*/ 	.short	0x0004
        /*0082*/ 	.short	0x0018
        /*0084*/ 	.byte	0x00, 0xf0, 0x11, 0x00


	//----- nvinfo : EIATTR_KPARAM_INFO
	.align		4
.L_35:
        /*0088*/ 	.byte	0x04, 0x17
        /*008a*/ 	.short	(.L_37 - .L_36)
.L_36:
        /*008c*/ 	.word	0x00000000
        /*0090*/ 	.short	0x0003
        /*0092*/ 	.short	0x0014
        /*0094*/ 	.byte	0x00, 0xf0, 0x11, 0x00


	//----- nvinfo : EIATTR_KPARAM_INFO
	.align		4
.L_37:
        /*0098*/ 	.byte	0x04, 0x17
        /*009a*/ 	.short	(.L_39 - .L_38)
.L_38:
        /*009c*/ 	.word	0x00000000
        /*00a0*/ 	.short	0x0002
        /*00a2*/ 	.short	0x0010
        /*00a4*/ 	.byte	0x00, 0xf0, 0x11, 0x00


	//----- nvinfo : EIATTR_KPARAM_INFO
	.align		4
.L_39:
        /*00a8*/ 	.byte	0x04, 0x17
        /*00aa*/ 	.short	(.L_41 - .L_40)
.L_40:
        /*00ac*/ 	.word	0x00000000
        /*00b0*/ 	.short	0x0001
        /*00b2*/ 	.short	0x0008
        /*00b4*/ 	.byte	0x00, 0xf5, 0x21, 0x00


	//----- nvinfo : EIATTR_KPARAM_INFO
	.align		4
.L_41:
        /*00b8*/ 	.byte	0x04, 0x17
        /*00ba*/ 	.short	(.L_43 - .L_42)
.L_42:
        /*00bc*/ 	.word	0x00000000
        /*00c0*/ 	.short	0x0000
        /*00c2*/ 	.short	0x0000
        /*00c4*/ 	.byte	0x00, 0xf5, 0x21, 0x00


	//----- nvinfo : EIATTR_SPARSE_MMA_MASK
	.align		4
.L_43:
        /*00c8*/ 	.byte	0x03, 0x50
        /*00ca*/ 	.short	0x0000


	//----- nvinfo : EIATTR_MAXREG_COUNT
	.align		4
        /*00cc*/ 	.byte	0x03, 0x1b
        /*00ce*/ 	.short	0x00ff


	//----- nvinfo : EIATTR_NUM_BARRIERS
	.align		4
        /*00d0*/ 	.byte	0x02, 0x4c
        /*00d2*/ 	.byte	0x01
	.zero		1


	//----- nvinfo : EIATTR_MERCURY_ISA_VERSION
	.align		4
        /*00d4*/ 	.byte	0x03, 0x5f
        /*00d6*/ 	.short	0x0101


	//----- nvinfo : EIATTR_VRC_CTA_INIT_COUNT
	.align		4
        /*00d8*/ 	.byte	0x02, 0x4a
	.zero		1
	.zero		1


	//----- nvinfo : EIATTR_EXIT_INSTR_OFFSETS
	.align		4
        /*00dc*/ 	.byte	0x04, 0x1c
        /*00de*/ 	.short	(.L_45 - .L_44)


	//   ....[0]....
.L_44:
        /*00e0*/ 	.word	0x00002d30


	//   ....[1]....
        /*00e4*/ 	.word	0x000068f0


	//----- nvinfo : EIATTR_INDIRECT_BRANCH_TARGETS
	.align		4
.L_45:
        /*00e8*/ 	.byte	0x04, 0x34
        /*00ea*/ 	.short	(.L_47 - .L_46)


	//   ....[0]....
.L_46:
        /*00ec*/ 	.word	.L_x_338@srel
        /*00f0*/ 	.short	0x0
        /*00f2*/ 	.short	0x0
        /*00f4*/ 	.word	0x3
        /*00f8*/ 	.word	.L_x_15@srel
        /*00fc*/ 	.word	.L_x_340@srel
        /*0100*/ 	.word	.L_x_341@srel


	//   ....[1]....
        /*0104*/ 	.word	.L_x_342@srel
        /*0108*/ 	.short	0x0
        /*010a*/ 	.short	0x0
        /*010c*/ 	.word	0x3
        /*0110*/ 	.word	.L_x_70@srel
        /*0114*/ 	.word	.L_x_344@srel
        /*0118*/ 	.word	.L_x_345@srel


	//   ....[2]....
        /*011c*/ 	.word	.L_x_346@srel
        /*0120*/ 	.short	0x0
        /*0122*/ 	.short	0x0
        /*0124*/ 	.word	0x3
        /*0128*/ 	.word	.L_x_155@srel
        /*012c*/ 	.word	.L_x_348@srel
        /*0130*/ 	.word	.L_x_349@srel


	//   ....[3]....
        /*0134*/ 	.word	.L_x_350@srel
        /*0138*/ 	.short	0x0
        /*013a*/ 	.short	0x0
        /*013c*/ 	.word	0x3
        /*0140*/ 	.word	.L_x_167@srel
        /*0144*/ 	.word	.L_x_352@srel
        /*0148*/ 	.word	.L_x_353@srel


	//----- nvinfo : EIATTR_CRS_STACK_SIZE
	.align		4
.L_47:
        /*014c*/ 	.byte	0x04, 0x1e
        /*014e*/ 	.short	(.L_49 - .L_48)
.L_48:
        /*0150*/ 	.word	0x00000000


	//----- nvinfo : EIATTR_CBANK_PARAM_SIZE
	.align		4
.L_49:
        /*0154*/ 	.byte	0x03, 0x19
        /*0156*/ 	.short	0x0048


	//----- nvinfo : EIATTR_PARAM_CBANK
	.align		4
        /*0158*/ 	.byte	0x04, 0x0a
        /*015a*/ 	.short	(.L_51 - .L_50)
	.align		4
.L_50:
        /*015c*/ 	.word	index@(.nv.constant0._Z14multiplicationPiS_jjjjS_S_S_S_jj)
        /*0160*/ 	.short	0x0380
        /*0162*/ 	.short	0x0048


	//----- nvinfo : EIATTR_SW_WAR
	.align		4
.L_51:
        /*0164*/ 	.byte	0x04, 0x36
        /*0166*/ 	.short	(.L_53 - .L_52)
.L_52:
        /*0168*/ 	.word	0x00000008
.L_53:


//--------------------- .nv.info._Z8additionPiS_jjjjS_S_S_jj --------------------------
	.section	.nv.info._Z8additionPiS_jjjjS_S_S_jj,"",@"SHT_CUDA_INFO"
	.sectionflags	@""
	.align	4


	//----- nvinfo : EIATTR_CUDA_API_VERSION
	.align		4
        /*0000*/ 	.byte	0x04, 0x37
        /*0002*/ 	.short	(.L_55 - .L_54)
.L_54:
        /*0004*/ 	.word	0x00000082


	//----- nvinfo : EIATTR_KPARAM_INFO
	.align		4
.L_55:
        /*0008*/ 	.byte	0x04, 0x17
        /*000a*/ 	.short	(.L_57 - .L_56)
.L_56:
        /*000c*/ 	.word	0x00000000
        /*0010*/ 	.short	0x000a
        /*0012*/ 	.short	0x003c
        /*0014*/ 	.byte	0x00, 0xf0, 0x11, 0x00


	//----- nvinfo : EIATTR_KPARAM_INFO
	.align		4
.L_57:
        /*0018*/ 	.byte	0x04, 0x17
        /*001a*/ 	.short	(.L_59 - .L_58)
.L_58:
        /*001c*/ 	.word	0x00000000
        /*0020*/ 	.short	0x0009
        /*0022*/ 	.short	0x0038
        /*0024*/ 	.byte	0x00, 0xf0, 0x11, 0x00


	//----- nvinfo : EIATTR_KPARAM_INFO
	.align		4
.L_59:
        /*0028*/ 	.byte	0x04, 0x17
        /*002a*/ 	.short	(.L_61 - .L_60)
.L_60:
        /*002c*/ 	.word	0x00000000
        /*0030*/ 	.short	0x0008
        /*0032*/ 	.short	0x0030
        /*0034*/ 	.byte	0x00, 0xf5, 0x21, 0x00


	//----- nvinfo : EIATTR_KPARAM_INFO
	.align		4
.L_61:
        /*0038*/ 	.byte	0x04, 0x17
        /*003a*/ 	.short	(.L_63 - .L_62)
.L_62:
        /*003c*/ 	.word	0x00000000
        /*0040*/ 	.short	0x0007
        /*0042*/ 	.short	0x0028
        /*0044*/ 	.byte	0x00, 0xf5, 0x21, 0x00


	//----- nvinfo : EIATTR_KPARAM_INFO
	.align		4
.L_63:
        /*0048*/ 	.byte	0x04, 0x17
        /*004a*/ 	.short	(.L_65 - .L_64)
.L_64:
        /*004c*/ 	.word	0x00000000
        /*0050*/ 	.short	0x0006
        /*0052*/ 	.short	0x0020
        /*0054*/ 	.byte	0x00, 0xf5, 0x21, 0x00


	//----- nvinfo : EIATTR_KPARAM_INFO
	.align		4
.L_65:
        /*0058*/ 	.byte	0x04, 0x17
        /*005a*/ 	.short	(.L_67 - .L_66)
.L_66:
        /*005c*/ 	.word	0x00000000
        /*0060*/ 	.short	0x0005
        /*0062*/ 	.short	0x001c
        /*0064*/ 	.byte	0x00, 0xf0, 0x11, 0x00


	//----- nvinfo : EIATTR_KPARAM_INFO
	.align		4
.L_67:
        /*0068*/ 	.byte	0x04, 0x17
        /*006a*/ 	.short	(.L_69 - .L_68)
.L_68:
        /*006c*/ 	.word	0x00000000
        /*0070*/ 	.short	0x0004
        /*0072*/ 	.short	0x0018
        /*0074*/ 	.byte	0x00, 0xf0, 0x11, 0x00


	//----- nvinfo : EIATTR_KPARAM_INFO
	.align		4
.L_69:
        /*0078*/ 	.byte	0x04, 0x17
        /*007a*/ 	.short	(.L_71 - .L_70)
.L_70:
        /*007c*/ 	.word	0x00000000
        /*0080*/ 	.short	0x0003
        /*0082*/ 	.short	0x0014
        /*0084*/ 	.byte	0x00, 0xf0, 0x11, 0x00


	//----- nvinfo : EIATTR_KPARAM_INFO
	.align		4
.L_71:
        /*0088*/ 	.byte	0x04, 0x17
        /*008a*/ 	.short	(.L_73 - .L_72)
.L_72:
        /*008c*/ 	.word	0x00000000
        /*0090*/ 	.short	0x0002
        /*0092*/ 	.short	0x0010
        /*0094*/ 	.byte	0x00, 0xf0, 0x11, 0x00


	//----- nvinfo : EIATTR_KPARAM_INFO
	.align		4
.L_73:
        /*0098*/ 	.byte	0x04, 0x17
        /*009a*/ 	.short	(.L_75 - .L_74)
.L_74:
        /*009c*/ 	.word	0x00000000
        /*00a0*/ 	.short	0x0001
        /*00a2*/ 	.short	0x0008
        /*00a4*/ 	.byte	0x00, 0xf5, 0x21, 0x00


	//----- nvinfo : EIATTR_KPARAM_INFO
	.align		4
.L_75:
        /*00a8*/ 	.byte	0x04, 0x17
        /*00aa*/ 	.short	(.L_77 - .L_76)
.L_76:
        /*00ac*/ 	.word	0x00000000
        /*00b0*/ 	.short	0x0000
        /*00b2*/ 	.short	0x0000
        /*00b4*/ 	.byte	0x00, 0xf5, 0x21, 0x00


	//----- nvinfo : EIATTR_SPARSE_MMA_MASK
	.align		4
.L_77:
        /*00b8*/ 	.byte	0x03, 0x50
        /*00ba*/ 	.short	0x0000


	//----- nvinfo : EIATTR_MAXREG_COUNT
	.align		4
        /*00bc*/ 	.byte	0x03, 0x1b
        /*00be*/ 	.short	0x00ff


	//----- nvinfo : EIATTR_NUM_BARRIERS
	.align		4
        /*00c0*/ 	.byte	0x02, 0x4c
        /*00c2*/ 	.byte	0x01
	.zero		1


	//----- nvinfo : EIATTR_MERCURY_ISA_VERSION
	.align		4
        /*00c4*/ 	.byte	0x03, 0x5f
        /*00c6*/ 	.short	0x0101


	//----- nvinfo : EIATTR_VRC_CTA_INIT_COUNT
	.align		4
        /*00c8*/ 	.byte	0x02, 0x4a
	.zero		1
	.zero		1


	//----- nvinfo : EIATTR_EXIT_INSTR_OFFSETS
	.align		4
        /*00cc*/ 	.byte	0x04, 0x1c
        /*00ce*/ 	.short	(.L_79 - .L_78)


	//   ....[0]....
.L_78:
        /*00d0*/ 	.word	0x000037f0


	//   ....[1]....
        /*00d4*/ 	.word	0x00004120


	//   ....[2]....
        /*00d8*/ 	.word	0x000043e0


	//   ....[3]....
        /*00dc*/ 	.word	0x000044f0


	//   ....[4]....
        /*00e0*/ 	.word	0x00004580


	//   ....[5]....
        /*00e4*/ 	.word	0x000045a0


	//   ....[6]....
        /*00e8*/ 	.word	0x00004610


	//----- nvinfo : EIATTR_INDIRECT_BRANCH_TARGETS
	.align		4
.L_79:
        /*00ec*/ 	.byte	0x04, 0x34
        /*00ee*/ 	.short	(.L_81 - .L_80)


	//   ....[0]....
.L_80:
        /*00f0*/ 	.word	.L_x_354@srel
        /*00f4*/ 	.short	0x0
        /*00f6*/ 	.short	0x0
        /*00f8*/ 	.word	0x3
        /*00fc*/ 	.word	.L_x_218@srel
        /*0100*/ 	.word	.L_x_356@srel
        /*0104*/ 	.word	.L_x_357@srel


	//   ....[1]....
        /*0108*/ 	.word	.L_x_358@srel
        /*010c*/ 	.short	0x0
        /*010e*/ 	.short	0x0
        /*0110*/ 	.word	0x3
        /*0114*/ 	.word	.L_x_234@srel
        /*0118*/ 	.word	.L_x_360@srel
        /*011c*/ 	.word	.L_x_361@srel


	//   ....[2]....
        /*0120*/ 	.word	.L_x_362@srel
        /*0124*/ 	.short	0x0
        /*0126*/ 	.short	0x0
        /*0128*/ 	.word	0x3
        /*012c*/ 	.word	.L_x_363@srel
        /*0130*/ 	.word	.L_x_364@srel
        /*0134*/ 	.word	.L_x_365@srel


	//----- nvinfo : EIATTR_CRS_STACK_SIZE
	.align		4
.L_81:
        /*0138*/ 	.byte	0x04, 0x1e
        /*013a*/ 	.short	(.L_83 - .L_82)
.L_82:
        /*013c*/ 	.word	0x00000000


	//----- nvinfo : EIATTR_CBANK_PARAM_SIZE
	.align		4
.L_83:
        /*0140*/ 	.byte	0x03, 0x19
        /*0142*/ 	.short	0x0040


	//----- nvinfo : EIATTR_PARAM_CBANK
	.align		4
        /*0144*/ 	.byte	0x04, 0x0a
        /*0146*/ 	.short	(.L_85 - .L_84)
	.align		4
.L_84:
        /*0148*/ 	.word	index@(.nv.constant0._Z8additionPiS_jjjjS_S_S_jj)
        /*014c*/ 	.short	0x0380
        /*014e*/ 	.short	0x0040


	//----- nvinfo : EIATTR_SW_WAR
	.align		4
.L_85:
        /*0150*/ 	.byte	0x04, 0x36
        /*0152*/ 	.short	(.L_87 - .L_86)
.L_86:
        /*0154*/ 	.word	0x00000008
.L_87:


//--------------------- .nv.info._Z9normalizePijS_jj --------------------------
	.section	.nv.info._Z9normalizePijS_jj,"",@"SHT_CUDA_INFO"
	.sectionflags	@""
	.align	4


	//----- nvinfo : EIATTR_CUDA_API_VERSION
	.align		4
        /*0000*/ 	.byte	0x04, 0x37
        /*0002*/ 	.short	(.L_89 - .L_88)
.L_88:
        /*0004*/ 	.word	0x00000082


	//----- nvinfo : EIATTR_KPARAM_INFO
	.align		4
.L_89:
        /*0008*/ 	.byte	0x04, 0x17
        /*000a*/ 	.short	(.L_91 - .L_90)
.L_90:
        /*000c*/ 	.word	0x00000000
        /*0010*/ 	.short	0x0004
        /*0012*/ 	.short	0x001c
        /*0014*/ 	.byte	0x00, 0xf0, 0x11, 0x00


	//----- nvinfo : EIATTR_KPARAM_INFO
	.align		4
.L_91:
        /*0018*/ 	.byte	0x04, 0x17
        /*001a*/ 	.short	(.L_93 - .L_92)
.L_92:
        /*001c*/ 	.word	0x00000000
        /*0020*/ 	.short	0x0003
        /*0022*/ 	.short	0x0018
        /*0024*/ 	.byte	0x00, 0xf0, 0x11, 0x00


	//----- nvinfo : EIATTR_KPARAM_INFO
	.align		4
.L_93:
        /*0028*/ 	.byte	0x04, 0x17
        /*002a*/ 	.short	(.L_95 - .L_94)
.L_94:
        /*002c*/ 	.word	0x00000000
        /*0030*/ 	.short	0x0002
        /*0032*/ 	.short	0x0010
        /*0034*/ 	.byte	0x00, 0xf5, 0x21, 0x00


	//----- nvinfo : EIATTR_KPARAM_INFO
	.align		4
.L_95:
        /*0038*/ 	.byte	0x04, 0x17
        /*003a*/ 	.short	(.L_97 - .L_96)
.L_96:
        /*003c*/ 	.word	0x00000000
        /*0040*/ 	.short	0x0001
        /*0042*/ 	.short	0x0008
        /*0044*/ 	.byte	0x00, 0xf0, 0x11, 0x00


	//----- nvinfo : EIATTR_KPARAM_INFO
	.align		4
.L_97:
        /*0048*/ 	.byte	0x04, 0x17
        /*004a*/ 	.short	(.L_99 - .L_98)
.L_98:
        /*004c*/ 	.word	0x00000000
        /*0050*/ 	.short	0x0000
        /*0052*/ 	.short	0x0000
        /*0054*/ 	.byte	0x00, 0xf5, 0x21, 0x00


	//----- nvinfo : EIATTR_SPARSE_MMA_MASK
	.align		4
.L_99:
        /*0058*/ 	.byte	0x03, 0x50
        /*005a*/ 	.short	0x0000


	//----- nvinfo : EIATTR_MAXREG_COUNT
	.align		4
        /*005c*/ 	.byte	0x03, 0x1b
        /*005e*/ 	.short	0x00ff


	//----- nvinfo : EIATTR_NUM_BARRIERS
	.align		4
        /*0060*/ 	.byte	0x02, 0x4c
        /*0062*/ 	.byte	0x01
	.zero		1


	//----- nvinfo : EIATTR_MERCURY_ISA_VERSION
	.align		4
        /*0064*/ 	.byte	0x03, 0x5f
        /*0066*/ 	.short	0x0101


	//----- nvinfo : EIATTR_VRC_CTA_INIT_COUNT
	.align		4
        /*0068*/ 	.byte	0x02, 0x4a
	.zero		1
	.zero		1


	//----- nvinfo : EIATTR_EXIT_INSTR_OFFSETS
	.align		4
        /*006c*/ 	.byte	0x04, 0x1c
        /*006e*/ 	.short	(.L_101 - .L_100)


	//   ....[0]....
.L_100:
        /*0070*/ 	.word	0x00001600


	//   ....[1]....
        /*0074*/ 	.word	0x00002ac0


	//----- nvinfo : EIATTR_INDIRECT_BRANCH_TARGETS
	.align		4
.L_101:
        /*0078*/ 	.byte	0x04, 0x34
        /*007a*/ 	.short	(.L_103 - .L_102)


	//   ....[0]....
.L_102:
        /*007c*/ 	.word	.L_x_366@srel
        /*0080*/ 	.short	0x0
        /*0082*/ 	.short	0x0
        /*0084*/ 	.word	0x3
        /*0088*/ 	.word	.L_x_304@srel
        /*008c*/ 	.word	.L_x_368@srel
        /*0090*/ 	.word	.L_x_369@srel


	//   ....[1]....
        /*0094*/ 	.word	.L_x_370@srel
        /*0098*/ 	.short	0x0
        /*009a*/ 	.short	0x0
        /*009c*/ 	.word	0x3
        /*00a0*/ 	.word	.L_x_321@srel
        /*00a4*/ 	.word	.L_x_372@srel
        /*00a8*/ 	.word	.L_x_373@srel


	//----- nvinfo : EIATTR_CRS_STACK_SIZE
	.align		4
.L_103:
        /*00ac*/ 	.byte	0x04, 0x1e
        /*00ae*/ 	.short	(.L_105 - .L_104)
.L_104:
        /*00b0*/ 	.word	0x00000000


	//----- nvinfo : EIATTR_CBANK_PARAM_SIZE
	.align		4
.L_105:
        /*00b4*/ 	.byte	0x03, 0x19
        /*00b6*/ 	.short	0x0020


	//----- nvinfo : EIATTR_PARAM_CBANK
	.align		4
        /*00b8*/ 	.byte	0x04, 0x0a
        /*00ba*/ 	.short	(.L_107 - .L_106)
	.align		4
.L_106:
        /*00bc*/ 	.word	index@(.nv.constant0._Z9normalizePijS_jj)
        /*00c0*/ 	.short	0x0380
        /*00c2*/ 	.short	0x0020


	//----- nvinfo : EIATTR_SW_WAR
	.align		4
.L_107:
        /*00c4*/ 	.byte	0x04, 0x36
        /*00c6*/ 	.short	(.L_109 - .L_108)
.L_108:
        /*00c8*/ 	.word	0x00000008
.L_109:


//--------------------- .nv.callgraph             --------------------------
	.section	.nv.callgraph,"",@"SHT_CUDA_CALLGRAPH"
	.align	4
	.sectionentsize	8
	.align		4
        /*0000*/ 	.word	0x00000000
	.align		4
        /*0004*/ 	.word	0xffffffff
	.align		4
        /*0008*/ 	.word	0x00000000
	.align		4
        /*000c*/ 	.word	0xfffffffe
	.align		4
        /*0010*/ 	.word	0x00000000
	.align		4
        /*0014*/ 	.word	0xfffffffd
	.align		4
        /*0018*/ 	.word	0x00000000
	.align		4
        /*001c*/ 	.word	0xfffffffc


//--------------------- .nv.constant2._Z14multiplicationPiS_jjjjS_S_S_S_jj --------------------------
	.section	.nv.constant2._Z14multiplicationPiS_jjjjS_S_S_S_jj,"a",@progbits
	.sectionflags	@""
	.align	4
.nv.constant2._Z14multiplicationPiS_jjjjS_S_S_S_jj:
        /*0000*/ 	.byte	0xb0, 0x1e, 0x00, 0x00, 0x60, 0x1c, 0x00, 0x00, 0x60, 0x0c, 0x00, 0x00, 0x40, 0x38, 0x00, 0x00
        /*0010*/ 	.byte	0x10, 0x37, 0x00, 0x00, 0x80, 0x2e, 0x00, 0x00, 0x30, 0x5a, 0x00, 0x00, 0xf0, 0x56, 0x00, 0x00
        /*0020*/ 	.byte	0x00, 0x47, 0x00, 0x00, 0x50, 0x68, 0x00, 0x00, 0xb0, 0x67, 0x00, 0x00, 0x00, 0x5b, 0x00, 0x00


//--------------------- .nv.constant2._Z8additionPiS_jjjjS_S_S_jj --------------------------
	.section	.nv.constant2._Z8additionPiS_jjjjS_S_S_jj,"a",@progbits
	.sectionflags	@""
	.align	4
.nv.constant2._Z8additionPiS_jjjjS_S_S_jj:
        /*0000*/ 	.byte	0x00, 0x2a, 0x00, 0x00, 0x80, 0x26, 0x00, 0x00, 0x10, 0x16, 0x00, 0x00, 0x40, 0x37, 0x00, 0x00
        /*0010*/ 	.byte	0x70, 0x36, 0x00, 0x00, 0xf0, 0x2a, 0x00, 0x00, 0xe0, 0x43, 0x00, 0x00, 0xf0, 0x43, 0x00, 0x00
        /*0020*/ 	.byte	0x70, 0x38, 0x00, 0x00


//--------------------- .nv.constant2._Z9normalizePijS_jj --------------------------
	.section	.nv.constant2._Z9normalizePijS_jj,"a",@progbits
	.sectionflags	@""
	.align	4
.nv.constant2._Z9normalizePijS_jj:
        /*0000*/ 	.byte	0x90, 0x21, 0x00, 0x00, 0x60, 0x20, 0x00, 0x00, 0x10, 0x17, 0x00, 0x00, 0x40, 0x2a, 0x00, 0x00
        /*0010*/ 	.byte	0xf0, 0x29, 0x00, 0x00, 0xa0, 0x22, 0x00, 0x00


//--------------------- .text._Z14multiplicationPiS_jjjjS_S_S_S_jj --------------------------
	.section	.text._Z14multiplicationPiS_jjjjS_S_S_S_jj,"ax",@progbits
	.align	128
        .global         _Z14multiplicationPiS_jjjjS_S_S_S_jj
        .type           _Z14multiplicationPiS_jjjjS_S_S_S_jj,@function
        .size           _Z14multiplicationPiS_jjjjS_S_S_S_jj,(.L_x_374 - _Z14multiplicationPiS_jjjjS_S_S_S_jj)
        .other          _Z14multiplicationPiS_jjjjS_S_S_S_jj,@"STO_CUDA_ENTRY STV_DEFAULT"
_Z14multiplicationPiS_jjjjS_S_S_S_jj:
.text._Z14multiplicationPiS_jjjjS_S_S_S_jj:
[----:B------:R-:W-:Y:S01]  /*0000*/  LDC R1, c[0x0][0x37c] ;  /* 0x0000df00ff017b82 */ /* 0x000fe20000000800 */
[----:B------:R-:W0:Y:S01]  /*0010*/  S2R R0, SR_TID.X ;  /* 0x0000000000007919 */ /* 0x000e220000002100 */
[----:B------:R-:W1:Y:S06]  /*0020*/  LDCU UR7, c[0x0][0x3c4] ;  /* 0x00007880ff0777ac */ /* 0x000e6c0008000800 */
[----:B------:R-:W0:Y:S01]  /*0030*/  LDC.64 R4, c[0x0][0x3a8] ;  /* 0x0000ea00ff047b82 */ /* 0x000e220000000a00 */
[----:B------:R-:W-:Y:S01]  /*0040*/  BSSY.RECONVERGENT B0, `(.L_x_0) ;  /* 0x00000ab000007945 */ /* 0x000fe20003800200 */
[----:B------:R-:W2:Y:S06]  /*0050*/  LDCU.64 UR12, c[0x0][0x358] ;  /* 0x00006b00ff0c77ac */ /* 0x000eac0008000a00 */
[----:B------:R-:W3:Y:S01]  /*0060*/  LDC.64 R2, c[0x0][0x3a0] ;  /* 0x0000e800ff027b82 */ /* 0x000ee20000000a00 */
[----:B-1----:R-:W-:Y:S01]  /*0070*/  UISETP.NE.AND UP0, UPT, UR7, 0x1, UPT ;  /* 0x000000010700788c */ /* 0x002fe2000bf05270 */
[----:B0-----:R-:W-:-:S04]  /*0080*/  IMAD.WIDE.U32 R4, R0, 0x4, R4 ;  /* 0x0000000400047825 */ /* 0x001fc800078e0004 */
[----:B---3--:R-:W-:-:S04]  /*0090*/  IMAD.WIDE.U32 R2, R0, 0x4, R2 ;  /* 0x0000000400027825 */ /* 0x008fc800078e0002 */
[----:B--2---:R-:W-:Y:S05]  /*00a0*/  BRA.U UP0, `(.L_x_1) ;  /* 0x0000000100607547 */ /* 0x004fea000b800000 */
[----:B------:R-:W0:Y:S02]  /*00b0*/  LDCU UR4, c[0x0][0x3c0] ;  /* 0x00007800ff0477ac */ /* 0x000e240008000800 */
[----:B0-----:R-:W-:-:S13]  /*00c0*/  ISETP.GE.U32.AND P0, PT, R0, UR4, PT ;  /* 0x0000000400007c0c */ /* 0x001fda000bf06070 */
[----:B------:R-:W-:Y:S05]  /*00d0*/  @P0 BRA `(.L_x_2) ;  /* 0x0000000800840947 */ /* 0x000fea0003800000 */
[----:B------:R-:W0:Y:S01]  /*00e0*/  LDC R11, c[0x0][0x390] ;  /* 0x0000e400ff0b7b82 */ /* 0x000e220000000800 */
[----:B------:R-:W-:Y:S07]  /*00f0*/  BSSY.RECONVERGENT B1, `(.L_x_3) ;  /* 0x000000c000017945 */ /* 0x000fee0003800200 */
[----:B------:R-:W1:Y:S01]  /*0100*/  LDC R13, c[0x0][0x394] ;  /* 0x0000e500ff0d7b82 */ /* 0x000e620000000800 */
[----:B0-----:R-:W-:-:S04]  /*0110*/  IADD3 R7, PT, PT, -R11, UR4, RZ ;  /* 0x000000040b077c10 */ /* 0x001fc8000fffe1ff */
[----:B------:R-:W-:Y:S02]  /*0120*/  ISETP.GE.U32.AND P0, PT, R0, R7, PT ;  /* 0x000000070000720c */ /* 0x000fe40003f06070 */
[----:B-1----:R-:W-:-:S04]  /*0130*/  IADD3 R9, PT, PT, -R13, UR4, RZ ;  /* 0x000000040d097c10 */ /* 0x002fc8000fffe1ff */
[----:B------:R-:W-:-:S07]  /*0140*/  ISETP.GE.U32.AND P1, PT, R0, R9, PT ;  /* 0x000000090000720c */ /* 0x000fce0003f26070 */
[----:B------:R-:W-:Y:S06]  /*0150*/  @!P0 BRA `(.L_x_4) ;  /* 0x0000000000148947 */ /* 0x000fec0003800000 */
[----:B------:R-:W0:Y:S01]  /*0160*/  LDC.64 R6, c[0x0][0x380] ;  /* 0x0000e000ff067b82 */ /* 0x000e220000000a00 */
[----:B------:R-:W-:-:S05]  /*0170*/  IADD3 R9, PT, PT, R0, -UR4, R11 ;  /* 0x8000000400097c10 */ /* 0x000fca000fffe00b */
[----:B0-----:R-:W-:-:S06]  /*0180*/  IMAD.WIDE.U32 R6, R9, 0x4, R6 ;  /* 0x0000000409067825 */ /* 0x001fcc00078e0006 */
[----:B------:R-:W2:Y:S04]  /*0190*/  LDG.E R7, desc[UR12][R6.64] ;  /* 0x0000000c06077981 */ /* 0x000ea8000c1e1900 */
[----:B--2---:R0:W-:Y:S02]  /*01a0*/  STG.E desc[UR12][R2.64], R7 ;  /* 0x0000000702007986 */ /* 0x0041e4000c10190c */
.L_x_4:
[----:B------:R-:W-:Y:S05]  /*01b0*/  BSYNC.RECONVERGENT B1 ;  /* 0x0000000000017941 */ /* 0x000fea0003800200 */
.L_x_3:
[----:B------:R-:W-:Y:S05]  /*01c0*/  @!P1 BRA `(.L_x_2) ;  /* 0x0000000800489947 */ /* 0x000fea0003800000 */
[----:B0-----:R-:W0:Y:S01]  /*01d0*/  LDC.64 R6, c[0x0][0x388] ;  /* 0x0000e200ff067b82 */ /* 0x001e220000000a00 */
[----:B------:R-:W-:-:S05]  /*01e0*/  IADD3 R9, PT, PT, R0, -UR4, R13 ;  /* 0x8000000400097c10 */ /* 0x000fca000fffe00d */
[----:B0-----:R-:W-:-:S06]  /*01f0*/  IMAD.WIDE.U32 R6, R9, 0x4, R6 ;  /* 0x0000000409067825 */ /* 0x001fcc00078e0006 */
[----:B------:R-:W2:Y:S04]  /*0200*/  LDG.E R7, desc[UR12][R6.64] ;  /* 0x0000000c06077981 */ /* 0x000ea8000c1e1900 */
[----:B--2---:R1:W-:Y:S01]  /*0210*/  STG.E desc[UR12][R4.64], R7 ;  /* 0x0000000704007986 */ /* 0x0043e2000c10190c */
[----:B------:R-:W-:Y:S05]  /*0220*/  BRA `(.L_x_2) ;  /* 0x0000000800307947 */ /* 0x000fea0003800000 */
.L_x_1:
[----:B------:R-:W-:Y:S01]  /*0230*/  UISETP.NE.AND UP0, UPT, UR7, URZ, UPT ;  /* 0x000000ff0700728c */ /* 0x000fe2000bf05270 */
[----:B------:R-:W-:-:S08]  /*0240*/  UMOV UR4, URZ ;  /* 0x000000ff00047c82 */ /* 0x000fd00008000000 */
[----:B------:R-:W-:Y:S05]  /*0250*/  BRA.U !UP0, `(.L_x_5) ;  /* 0x0000000108547547 */ /* 0x000fea000b800000 */
[----:B------:R-:W0:Y:S01]  /*0260*/  LDC R9, c[0x0][0x390] ;  /* 0x0000e400ff097b82 */ /* 0x000e220000000800 */
[----:B------:R-:W0:Y:S02]  /*0270*/  LDCU UR5, c[0x0][0x3c0] ;  /* 0x00007800ff0577ac */ /* 0x000e240008000800 */
[----:B0-----:R-:W-:-:S04]  /*0280*/  IADD3 R7, PT, PT, -R9, UR5, RZ ;  /* 0x0000000509077c10 */ /* 0x001fc8000fffe1ff */
[----:B------:R-:W-:-:S13]  /*0290*/  ISETP.GE.U32.AND P0, PT, R0, R7, PT ;  /* 0x000000070000720c */ /* 0x000fda0003f06070 */
[----:B------:R-:W0:Y:S01]  /*02a0*/  @P0 LDC.64 R6, c[0x0][0x380] ;  /* 0x0000e000ff060b82 */ /* 0x000e220000000a00 */
[----:B------:R-:W-:-:S05]  /*02b0*/  @P0 IADD3 R9, PT, PT, R0, -UR5, R9 ;  /* 0x8000000500090c10 */ /* 0x000fca000fffe009 */
[----:B0-----:R-:W-:Y:S02]  /*02c0*/  @P0 IMAD.WIDE.U32 R6, R9, 0x4, R6 ;  /* 0x0000000409060825 */ /* 0x001fe400078e0006 */
[----:B------:R-:W0:Y:S04]  /*02d0*/  LDC R9, c[0x0][0x394] ;  /* 0x0000e500ff097b82 */ /* 0x000e280000000800 */
[----:B------:R-:W2:Y:S01]  /*02e0*/  @P0 LDG.E R7, desc[UR12][R6.64] ;  /* 0x0000000c06070981 */ /* 0x000ea2000c1e1900 */
[----:B------:R-:W-:Y:S01]  /*02f0*/  UMOV UR4, 0x1 ;  /* 0x0000000100047882 */ /* 0x000fe20000000000 */
[----:B------:R-:W-:Y:S01]  /*0300*/  BSSY.RECONVERGENT B1, `(.L_x_5) ;  /* 0x000000a000017945 */ /* 0x000fe20003800200 */
[----:B0-----:R-:W-:Y:S01]  /*0310*/  IADD3 R11, PT, PT, -R9, UR5, RZ ;  /* 0x00000005090b7c10 */ /* 0x001fe2000fffe1ff */
[----:B--2---:R0:W-:Y:S03]  /*0320*/  @P0 STG.E desc[UR12][R2.64], R7 ;  /* 0x0000000702000986 */ /* 0x0041e6000c10190c */
[----:B------:R-:W-:-:S13]  /*0330*/  ISETP.GE.U32.AND P0, PT, R0, R11, PT ;  /* 0x0000000b0000720c */ /* 0x000fda0003f06070 */
[----:B0-----:R-:W-:Y:S05]  /*0340*/  @!P0 BRA `(.L_x_6) ;  /* 0x0000000000148947 */ /* 0x001fea0003800000 */
[----:B------:R-:W0:Y:S01]  /*0350*/  LDC.64 R6, c[0x0][0x388] ;  /* 0x0000e200ff067b82 */ /* 0x000e220000000a00 */
[----:B------:R-:W-:-:S05]  /*0360*/  IADD3 R9, PT, PT, R0, -UR5, R9 ;  /* 0x8000000500097c10 */ /* 0x000fca000fffe009 */
[----:B0-----:R-:W-:-:S06]  /*0370*/  IMAD.WIDE.U32 R6, R9, 0x4, R6 ;  /* 0x0000000409067825 */ /* 0x001fcc00078e0006 */
[----:B------:R-:W2:Y:S04]  /*0380*/  LDG.E R7, desc[UR12][R6.64] ;  /* 0x0000000c06077981 */ /* 0x000ea8000c1e1900 */
[----:B--2---:R0:W-:Y:S02]  /*0390*/  STG.E desc[UR12][R4.64], R7 ;  /* 0x0000000704007986 */ /* 0x0041e4000c10190c */
.L_x_6:
[----:B------:R-:W-:Y:S05]  /*03a0*/  BSYNC.RECONVERGENT B1 ;  /* 0x0000000000017941 */ /* 0x000fea0003800200 */
.L_x_5:
[----:B------:R-:W-:-:S09]  /*03b0*/  UISETP.GE.U32.AND UP0, UPT, UR4, UR7, UPT ;  /* 0x000000070400728c */ /* 0x000fd2000bf06070 */
[----:B------:R-:W-:Y:S05]  /*03c0*/  BRA.U UP0, `(.L_x_2) ;  /* 0x0000000500c87547 */ /* 0x000fea000b800000 */
[----:B------:R-:W-:Y:S01]  /*03d0*/  UIADD3 UR5, UPT, UPT, -UR4, UR7, URZ ;  /* 0x0000000704057290 */ /* 0x000fe2000fffe1ff */
[----:B0-----:R-:W0:Y:S01]  /*03e0*/  LDC.64 R6, c[0x0][0x3a8] ;  /* 0x0000ea00ff067b82 */ /* 0x001e220000000a00 */
[----:B------:R-:W1:Y:S01]  /*03f0*/  LDCU UR7, c[0x0][0x3c4] ;  /* 0x00007880ff0777ac */ /* 0x000e620008000800 */
[----:B------:R-:W-:Y:S01]  /*0400*/  IMAD.U32 R11, RZ, RZ, UR4 ;  /* 0x00000004ff0b7e24 */ /* 0x000fe2000f8e00ff */
[----:B------:R-:W2:Y:S05]  /*0410*/  LDCU UR6, c[0x0][0x3c0] ;  /* 0x00007800ff0677ac */ /* 0x000eaa0008000800 */
[----:B------:R-:W3:Y:S01]  /*0420*/  LDC.64 R8, c[0x0][0x388] ;  /* 0x0000e200ff087b82 */ /* 0x000ee20000000a00 */
[----:B------:R-:W2:Y:S01]  /*0430*/  LDCU.64 UR10, c[0x0][0x390] ;  /* 0x00007200ff0a77ac */ /* 0x000ea20008000a00 */
[----:B------:R-:W4:Y:S01]  /*0440*/  LDCU UR9, c[0x0][0x3c4] ;  /* 0x00007880ff0977ac */ /* 0x000f220008000800 */
[----:B------:R-:W0:Y:S01]  /*0450*/  LDCU UR15, c[0x0][0x394] ;  /* 0x00007280ff0f77ac */ /* 0x000e220008000800 */
[----:B-1----:R-:W-:Y:S01]  /*0460*/  UIADD3 UR8, UPT, UPT, UR4, -UR7, URZ ;  /* 0x8000000704087290 */ /* 0x002fe2000fffe0ff */
[----:B------:R-:W1:Y:S03]  /*0470*/  LDCU UR14, c[0x0][0x390] ;  /* 0x00007200ff0e77ac */ /* 0x000e660008000800 */
[----:B------:R-:W-:-:S02]  /*0480*/  UISETP.GT.U32.AND UP0, UPT, UR8, -0x4, UPT ;  /* 0xfffffffc0800788c */ /* 0x000fc4000bf04070 */
[----:B------:R-:W-:Y:S02]  /*0490*/  ULOP3.LUT UP1, UR8, UR5, 0x3, URZ, 0xc0, !UPT ;  /* 0x0000000305087892 */ /* 0x000fe4000f82c0ff */
[----:B--2---:R-:W-:Y:S02]  /*04a0*/  UIADD3 UR5, UPT, UPT, -UR6, UR10, URZ ;  /* 0x0000000a06057290 */ /* 0x004fe4000fffe1ff */
[----:B------:R-:W-:-:S05]  /*04b0*/  UIADD3 UR6, UPT, UPT, -UR6, UR11, URZ ;  /* 0x0000000b06067290 */ /* 0x000fca000fffe1ff */
[----:B----4-:R-:W-:Y:S07]  /*04c0*/  BRA.U !UP1, `(.L_x_7) ;  /* 0x0000000109607547 */ /* 0x010fee000b800000 */
[----:B------:R-:W-:Y:S01]  /*04d0*/  IMAD.U32 R11, RZ, RZ, UR4 ;  /* 0x00000004ff0b7e24 */ /* 0x000fe2000f8e00ff */
[----:B------:R-:W2:Y:S01]  /*04e0*/  LDCU UR11, c[0x0][0x394] ;  /* 0x00007280ff0b77ac */ /* 0x000ea20008000800 */
[----:B------:R-:W4:Y:S01]  /*04f0*/  LDCU UR10, c[0x0][0x390] ;  /* 0x00007200ff0a77ac */ /* 0x000f220008000800 */
[----:B------:R-:W-:-:S05]  /*0500*/  UMOV UR4, URZ ;  /* 0x000000ff00047c82 */ /* 0x000fca0008000000 */
.L_x_8:
[----:B--2---:R-:W-:-:S05]  /*0510*/  SHF.L.U32 R19, R11, 0x9, RZ ;  /* 0x000000090b137819 */ /* 0x004fca00000006ff */
[----:B------:R-:W-:-:S04]  /*0520*/  IMAD.IADD R10, R19, 0x1, R0 ;  /* 0x00000001130a7824 */ /* 0x000fc800078e0200 */
[----:B------:R-:W-:-:S05]  /*0530*/  VIADD R15, R10, UR5 ;  /* 0x000000050a0f7c36 */ /* 0x000fca0008000000 */
[----:B----4-:R-:W-:-:S13]  /*0540*/  ISETP.GE.U32.AND P0, PT, R15, UR10, PT ;  /* 0x0000000a0f007c0c */ /* 0x010fda000bf06070 */
[----:B------:R-:W4:Y:S02]  /*0550*/  @!P0 LDC.64 R12, c[0x0][0x380] ;  /* 0x0000e000ff0c8b82 */ /* 0x000f240000000a00 */
[----:B----4-:R-:W-:-:S06]  /*0560*/  @!P0 IMAD.WIDE.U32 R12, R15, 0x4, R12 ;  /* 0x000000040f0c8825 */ /* 0x010fcc00078e000c */
[----:B------:R-:W4:Y:S01]  /*0570*/  @!P0 LDG.E R13, desc[UR12][R12.64] ;  /* 0x0000000c0c0d8981 */ /* 0x000f22000c1e1900 */
[----:B------:R-:W-:Y:S01]  /*0580*/  IADD3 R21, PT, PT, R10, UR6, RZ ;  /* 0x000000060a157c10 */ /* 0x000fe2000fffe0ff */
[----:B------:R-:W-:-:S03]  /*0590*/  @!P0 IMAD.WIDE R14, R19, 0x4, R2 ;  /* 0x00000004130e8825 */ /* 0x000fc600078e0202 */
[----:B--2---:R-:W-:-:S13]  /*05a0*/  ISETP.GE.U32.AND P1, PT, R21, UR11, PT ;  /* 0x0000000b15007c0c */ /* 0x004fda000bf26070 */
[----:B------:R-:W2:Y:S02]  /*05b0*/  @!P1 LDC.64 R16, c[0x0][0x388] ;  /* 0x0000e200ff109b82 */ /* 0x000ea40000000a00 */
[----:B--2---:R-:W-:Y:S01]  /*05c0*/  @!P1 IMAD.WIDE.U32 R16, R21, 0x4, R16 ;  /* 0x0000000415109825 */ /* 0x004fe200078e0010 */
[----:B----4-:R2:W-:Y:S05]  /*05d0*/  @!P0 STG.E desc[UR12][R14.64], R13 ;  /* 0x0000000d0e008986 */ /* 0x0105ea000c10190c */
[----:B------:R-:W4:Y:S01]  /*05e0*/  @!P1 LDG.E R17, desc[UR12][R16.64] ;  /* 0x0000000c10119981 */ /* 0x000f22000c1e1900 */
[----:B------:R-:W-:Y:S01]  /*05f0*/  @!P1 IMAD.WIDE R18, R19, 0x4, R4 ;  /* 0x0000000413129825 */ /* 0x000fe200078e0204 */
[----:B------:R-:W-:-:S03]  /*0600*/  UIADD3 UR4, UPT, UPT, UR4, 0x1, URZ ;  /* 0x0000000104047890 */ /* 0x000fc6000fffe0ff */
[----:B------:R-:W-:Y:S01]  /*0610*/  VIADD R11, R11, 0x1 ;  /* 0x000000010b0b7836 */ /* 0x000fe20000000000 */
[----:B------:R-:W-:Y:S01]  /*0620*/  UISETP.NE.AND UP1, UPT, UR4, UR8, UPT ;  /* 0x000000080400728c */ /* 0x000fe2000bf25270 */
[----:B----4-:R2:W-:Y:S08]  /*0630*/  @!P1 STG.E desc[UR12][R18.64], R17 ;  /* 0x0000001112009986 */ /* 0x0105f0000c10190c */
[----:B------:R-:W-:Y:S05]  /*0640*/  BRA.U UP1, `(.L_x_8) ;  /* 0xfffffffd01b07547 */ /* 0x000fea000b83ffff */
.L_x_7:
[----:B------:R-:W-:Y:S05]  /*0650*/  BRA.U UP0, `(.L_x_2) ;  /* 0x0000000500247547 */ /* 0x000fea000b800000 */
.L_x_11:
[----:B------:R-:W-:-:S05]  /*0660*/  IMAD R10, R11, 0x200, R0 ;  /* 0x000002000b0a7824 */ /* 0x000fca00078e0200 */
[----:B------:R-:W-:-:S04]  /*0670*/  IADD3 R12, PT, PT, R10, UR5, RZ ;  /* 0x000000050a0c7c10 */ /* 0x000fc8000fffe0ff */
[----:B-1----:R-:W-:-:S13]  /*0680*/  ISETP.GE.U32.AND P0, PT, R12, UR14, PT ;  /* 0x0000000e0c007c0c */ /* 0x002fda000bf06070 */
[----:B0-2---:R-:W1:Y:S01]  /*0690*/  @!P0 LDC.64 R14, c[0x0][0x380] ;  /* 0x0000e000ff0e8b82 */ /* 0x005e620000000a00 */
[----:B------:R-:W-:-:S07]  /*06a0*/  VIADD R13, R10, UR6 ;  /* 0x000000060a0d7c36 */ /* 0x000fce0008000000 */
[----:B------:R-:W2:Y:S01]  /*06b0*/  @!P0 LDC.64 R16, c[0x0][0x3a0] ;  /* 0x0000e800ff108b82 */ /* 0x000ea20000000a00 */
[----:B-1----:R-:W-:-:S06]  /*06c0*/  @!P0 IMAD.WIDE.U32 R14, R12, 0x4, R14 ;  /* 0x000000040c0e8825 */ /* 0x002fcc00078e000e */
[----:B------:R-:W4:Y:S01]  /*06d0*/  @!P0 LDG.E R15, desc[UR12][R14.64] ;  /* 0x0000000c0e0f8981 */ /* 0x000f22000c1e1900 */
[----:B0-----:R-:W-:Y:S01]  /*06e0*/  ISETP.GE.U32.AND P1, PT, R13, UR15, PT ;  /* 0x0000000f0d007c0c */ /* 0x001fe2000bf26070 */
[----:B--2---:R-:W-:-:S12]  /*06f0*/  @!P0 IMAD.WIDE.U32 R16, R10, 0x4, R16 ;  /* 0x000000040a108825 */ /* 0x004fd800078e0010 */
[----:B------:R-:W0:Y:S01]  /*0700*/  @!P1 LDC.64 R18, c[0x0][0x388] ;  /* 0x0000e200ff129b82 */ /* 0x000e220000000a00 */
[----:B------:R-:W-:-:S07]  /*0710*/  VIADD R25, R12, 0x200 ;  /* 0x000002000c197836 */ /* 0x000fce0000000000 */
[----:B------:R-:W1:Y:S01]  /*0720*/  @!P1 LDC.64 R20, c[0x0][0x3a8] ;  /* 0x0000ea00ff149b82 */ /* 0x000e620000000a00 */
[----:B0-----:R-:W-:Y:S01]  /*0730*/  @!P1 IMAD.WIDE.U32 R18, R13, 0x4, R18 ;  /* 0x000000040d129825 */ /* 0x001fe200078e0012 */
[----:B----4-:R0:W-:Y:S05]  /*0740*/  @!P0 STG.E desc[UR12][R16.64], R15 ;  /* 0x0000000f10008986 */ /* 0x0101ea000c10190c */
[----:B------:R-:W2:Y:S01]  /*0750*/  @!P1 LDG.E R19, desc[UR12][R18.64] ;  /* 0x0000000c12139981 */ /* 0x000ea2000c1e1900 */
[----:B------:R-:W-:Y:S01]  /*0760*/  ISETP.GE.U32.AND P0, PT, R25, UR14, PT ;  /* 0x0000000e19007c0c */ /* 0x000fe2000bf06070 */
[----:B-1----:R-:W-:-:S12]  /*0770*/  @!P1 IMAD.WIDE.U32 R20, R10, 0x4, R20 ;  /* 0x000000040a149825 */ /* 0x002fd800078e0014 */
[----:B------:R-:W1:Y:S08]  /*0780*/  @!P0 LDC.64 R22, c[0x0][0x380] ;  /* 0x0000e000ff168b82 */ /* 0x000e700000000a00 */
[----:B0-----:R-:W0:Y:S01]  /*0790*/  @!P0 LDC.64 R16, c[0x0][0x3a0] ;  /* 0x0000e800ff108b82 */ /* 0x001e220000000a00 */
[----:B-1----:R-:W-:Y:S01]  /*07a0*/  @!P0 IMAD.WIDE.U32 R22, R25, 0x4, R22 ;  /* 0x0000000419168825 */ /* 0x002fe200078e0016 */
[----:B------:R-:W-:Y:S01]  /*07b0*/  IADD3 R25, PT, PT, R13, 0x200, RZ ;  /* 0x000002000d197810 */ /* 0x000fe20007ffe0ff */
[----:B--2---:R1:W-:Y:S04]  /*07c0*/  @!P1 STG.E desc[UR12][R20.64], R19 ;  /* 0x0000001314009986 */ /* 0x0043e8000c10190c */
[----:B------:R-:W2:Y:S01]  /*07d0*/  @!P0 LDG.E R27, desc[UR12][R22.64] ;  /* 0x0000000c161b8981 */ /* 0x000ea2000c1e1900 */
[----:B------:R-:W-:Y:S01]  /*07e0*/  ISETP.GE.U32.AND P1, PT, R25, UR15, PT ;  /* 0x0000000f19007c0c */ /* 0x000fe2000bf26070 */
[----:B------:R-:W-:-:S04]  /*07f0*/  VIADD R18, R10, 0x200 ;  /* 0x000002000a127836 */ /* 0x000fc80000000000 */
[----:B0-----:R-:W-:-:S08]  /*0800*/  @!P0 IMAD.WIDE.U32 R16, R18, 0x4, R16 ;  /* 0x0000000412108825 */ /* 0x001fd000078e0010 */
[----:B------:R-:W0:Y:S01]  /*0810*/  @!P1 LDC.64 R14, c[0x0][0x388] ;  /* 0x0000e200ff0e9b82 */ /* 0x000e220000000a00 */
[----:B-1----:R-:W-:-:S07]  /*0820*/  VIADD R19, R12, 0x400 ;  /* 0x000004000c137836 */ /* 0x002fce0000000000 */
[----:B------:R-:W1:Y:S01]  /*0830*/  @!P1 LDC.64 R20, c[0x0][0x3a8] ;  /* 0x0000ea00ff149b82 */ /* 0x000e620000000a00 */
[----:B0-----:R-:W-:Y:S01]  /*0840*/  @!P1 IMAD.WIDE.U32 R24, R25, 0x4, R14 ;  /* 0x0000000419189825 */ /* 0x001fe200078e000e */
[----:B--2---:R0:W-:Y:S05]  /*0850*/  @!P0 STG.E desc[UR12][R16.64], R27 ;  /* 0x0000001b10008986 */ /* 0x0041ea000c10190c */
        /* <DEDUP_REMOVED lines=16> */
[----:B--2---:R0:W-:Y:S04]  /*0960*/  @!P0 STG.E desc[UR12][R16.64], R29 ;  /* 0x0000001d10008986 */ /* 0x0041e8000c10190c */
[----:B------:R-:W2:Y:S01]  /*0970*/  @!P1 LDG.E R27, desc[UR12][R14.64] ;  /* 0x0000000c0e1b9981 */ /* 0x000ea2000c1e1900 */
[----:B------:R-:W-:Y:S01]  /*0980*/  ISETP.GE.U32.AND P0, PT, R25, UR14, PT ;  /* 0x0000000e19007c0c */ /* 0x000fe2000bf06070 */
[----:B-1----:R-:W-:-:S12]  /*0990*/  @!P1 IMAD.WIDE.U32 R18, R18, 0x4, R20 ;  /* 0x0000000412129825 */ /* 0x002fd800078e0014 */
[----:B------:R-:W1:Y:S02]  /*09a0*/  @!P0 LDC.64 R22, c[0x0][0x380] ;  /* 0x0000e000ff168b82 */ /* 0x000e640000000a00 */
[----:B-1----:R-:W-:-:S06]  /*09b0*/  @!P0 IMAD.WIDE.U32 R20, R25, 0x4, R22 ;  /* 0x0000000419148825 */ /* 0x002fcc00078e0016 */
[----:B------:R-:W1:Y:S01]  /*09c0*/  @!P0 LDC.64 R22, c[0x0][0x3a0] ;  /* 0x0000e800ff168b82 */ /* 0x000e620000000a00 */
[----:B--2---:R2:W-:Y:S04]  /*09d0*/  @!P1 STG.E desc[UR12][R18.64], R27 ;  /* 0x0000001b12009986 */ /* 0x0045e8000c10190c */
[----:B------:R-:W4:Y:S01]  /*09e0*/  @!P0 LDG.E R21, desc[UR12][R20.64] ;  /* 0x0000000c14158981 */ /* 0x000f22000c1e1900 */
[----:B0-----:R-:W-:Y:S01]  /*09f0*/  IADD3 R17, PT, PT, R10, 0x600, RZ ;  /* 0x000006000a117810 */ /* 0x001fe20007ffe0ff */
[----:B------:R-:W-:Y:S01]  /*0a00*/  VIADD R13, R13, 0x600 ;  /* 0x000006000d0d7836 */ /* 0x000fe20000000000 */
[----:B------:R-:W-:Y:S01]  /*0a10*/  UMOV UR7, UR9 ;  /* 0x0000000900077c82 */ /* 0x000fe20008000000 */
[----:B------:R-:W-:Y:S01]  /*0a20*/  VIADD R11, R11, 0x4 ;  /* 0x000000040b0b7836 */ /* 0x000fe20000000000 */
[----:B------:R-:W-:Y:S01]  /*0a30*/  BSSY.RECONVERGENT B1, `(.L_x_9) ;  /* 0x000000a000017945 */ /* 0x000fe20003800200 */
[----:B-1----:R-:W-:-:S03]  /*0a40*/  @!P0 IMAD.WIDE.U32 R14, R17, 0x4, R22 ;  /* 0x00000004110e8825 */ /* 0x002fc600078e0016 */
[----:B------:R-:W-:Y:S02]  /*0a50*/  ISETP.NE.AND P1, PT, R11, UR7, PT ;  /* 0x000000070b007c0c */ /* 0x000fe4000bf25270 */
[----:B----4-:R2:W-:Y:S01]  /*0a60*/  @!P0 STG.E desc[UR12][R14.64], R21 ;  /* 0x000000150e008986 */ /* 0x0105e2000c10190c */
[----:B------:R-:W-:-:S13]  /*0a70*/  ISETP.GE.U32.AND P0, PT, R13, UR15, PT ;  /* 0x0000000f0d007c0c */ /* 0x000fda000bf06070 */
[----:B--2---:R-:W-:Y:S05]  /*0a80*/  @P0 BRA `(.L_x_10) ;  /* 0x0000000000100947 */ /* 0x004fea0003800000 */
[----:B---3--:R-:W-:-:S06]  /*0a90*/  IMAD.WIDE.U32 R12, R13, 0x4, R8 ;  /* 0x000000040d0c7825 */ /* 0x008fcc00078e0008 */
[----:B------:R-:W2:Y:S01]  /*0aa0*/  LDG.E R13, desc[UR12][R12.64] ;  /* 0x0000000c0c0d7981 */ /* 0x000ea2000c1e1900 */
[----:B------:R-:W-:-:S05]  /*0ab0*/  IMAD.WIDE.U32 R14, R17, 0x4, R6 ;  /* 0x00000004110e7825 */ /* 0x000fca00078e0006 */
[----:B--2---:R0:W-:Y:S02]  /*0ac0*/  STG.E desc[UR12][R14.64], R13 ;  /* 0x0000000d0e007986 */ /* 0x0041e4000c10190c */
.L_x_10:
[----:B------:R-:W-:Y:S05]  /*0ad0*/  BSYNC.RECONVERGENT B1 ;  /* 0x0000000000017941 */ /* 0x000fea0003800200 */
.L_x_9:
[----:B------:R-:W-:Y:S05]  /*0ae0*/  @P1 BRA `(.L_x_11) ;  /* 0xfffffff800dc1947 */ /* 0x000fea000383ffff */
.L_x_2:
[----:B01----:R-:W-:Y:S05]  /*0af0*/  BSYNC.RECONVERGENT B0 ;  /* 0x0000000000007941 */ /* 0x003fea0003800200 */
.L_x_0:
[----:B------:R-:W0:Y:S01]  /*0b00*/  S2UR UR5, SR_CgaCtaId ;  /* 0x00000000000579c3 */ /* 0x000e220000008800 */
[----:B------:R-:W-:Y:S01]  /*0b10*/  UMOV UR4, 0x400 ;  /* 0x0000040000047882 */ /* 0x000fe20000000000 */
[----:B------:R-:W-:Y:S01]  /*0b20*/  HFMA2 R7, -RZ, RZ, 0, 5.9604644775390625e-08 ;  /* 0x00000001ff077431 */ /* 0x000fe200000001ff */
[----:B0-----:R-:W-:-:S09]  /*0b30*/  ULEA UR4, UR5, UR4, 0x18 ;  /* 0x0000000405047291 */ /* 0x001fd2000f8ec0ff */
[----:B------:R-:W-:Y:S01]  /*0b40*/  STS [UR4], R7 ;  /* 0x00000007ff007988 */ /* 0x000fe20008000804 */
[----:B------:R-:W-:Y:S06]  /*0b50*/  BAR.SYNC.DEFER_BLOCKING 0x0 ;  /* 0x0000000000007b1d */ /* 0x000fec0000010000 */
[----:B------:R-:W0:Y:S02]  /*0b60*/  LDS R6, [UR4] ;  /* 0x00000004ff067984 */ /* 0x000e240008000800 */
[----:B0-----:R-:W-:-:S13]  /*0b70*/  ISETP.NE.AND P0, PT, R6, RZ, PT ;  /* 0x000000ff0600720c */ /* 0x001fda0003f05270 */
[----:B------:R-:W-:Y:S05]  /*0b80*/  @!P0 BRA `(.L_x_12) ;  /* 0x0000002000548947 */ /* 0x000fea0003800000 */
[----:B------:R-:W0:Y:S01]  /*0b90*/  LDCU UR4, c[0x0][0x3c0] ;  /* 0x00007800ff0477ac */ /* 0x000e220008000800 */
[----:B------:R-:W-:Y:S02]  /*0ba0*/  UIADD3 UR6, UPT, UPT, UR7, -0x1, URZ ;  /* 0xffffffff07067890 */ /* 0x000fe4000fffe0ff */
[----:B------:R-:W-:Y:S02]  /*0bb0*/  ULOP3.LUT UR8, UR7, 0x3, URZ, 0xc0, !UPT ;  /* 0x0000000307087892 */ /* 0x000fe4000f8ec0ff */
[----:B------:R-:W-:Y:S01]  /*0bc0*/  ULOP3.LUT UR9, UR7, 0xfffffffc, URZ, 0xc0, !UPT ;  /* 0xfffffffc07097892 */ /* 0x000fe2000f8ec0ff */
[----:B0-----:R-:W-:-:S04]  /*0bd0*/  ISETP.GE.U32.AND P0, PT, R0, UR4, PT ;  /* 0x0000000400007c0c */ /* 0x001fc8000bf06070 */
[----:B------:R-:W-:-:S13]  /*0be0*/  ISETP.NE.AND P0, PT, R0, RZ, !P0 ;  /* 0x000000ff0000720c */ /* 0x000fda0004705270 */
.L_x_62:
[----:B0-----:R-:W0:Y:S02]  /*0bf0*/  LDCU UR4, c[0x0][0x3c4] ;  /* 0x00007880ff0477ac */ /* 0x001e240008000800 */
[----:B0-----:R-:W-:-:S04]  /*0c00*/  UISETP.LT.U32.AND UP0, UPT, UR4, 0x2, UPT ;  /* 0x000000020400788c */ /* 0x001fc8000bf01070 */
[----:B------:R-:W-:-:S04]  /*0c10*/  USEL UR4, UR4, 0x2, UP0 ;  /* 0x0000000204047887 */ /* 0x000fc80008000000 */
[----:B------:R-:W-:-:S12]  /*0c20*/  USHF.L.U32 UR4, UR4, 0x2, URZ ;  /* 0x0000000204047899 */ /* 0x000fd800080006ff */
[----:B------:R-:W0:Y:S02]  /*0c30*/  LDCU UR4, c[0x2][UR4] ;  /* 0x00800000040477ac */ /* 0x000e240008000800 */
[----:B0-----:R-:W-:-:S10]  /*0c40*/  USHF.R.S32.HI UR5, URZ, 0x1f, UR4 ;  /* 0x0000001fff057899 */ /* 0x001fd40008011404 */
.L_x_338:
[----:B------:R-:W-:Y:S05]  /*0c50*/  BRXU UR4 -0xc60                                  (*"BRANCH_TARGETS .L_x_15,.L_x_340,.L_x_341"*) ;  /* 0xfffffff004e87958 */ /* 0x000fea000b83ffff */
.L_x_341:
[----:B------:R-:W-:Y:S01]  /*0c60*/  UISETP.GE.U32.AND UP0, UPT, UR6, 0x3, UPT ;  /* 0x000000030600788c */ /* 0x000fe2000bf06070 */
[----:B--2---:R-:W-:-:S08]  /*0c70*/  IMAD.MOV.U32 R13, RZ, RZ, RZ ;  /* 0x000000ffff0d7224 */ /* 0x004fd000078e00ff */
[----:B------:R-:W-:Y:S05]  /*0c80*/  BRA.U !UP0, `(.L_x_13) ;  /* 0x0000000908207547 */ /* 0x000fea000b800000 */
[----:B------:R-:W-:Y:S01]  /*0c90*/  IMAD.MOV.U32 R10, RZ, RZ, RZ ;  /* 0x000000ffff0a7224 */ /* 0x000fe200078e00ff */
[----:B------:R-:W0:Y:S06]  /*0ca0*/  LDCU UR4, c[0x0][0x3c0] ;  /* 0x00007800ff0477ac */ /* 0x000e2c0008000800 */
.L_x_14:
[----:B------:R-:W1:Y:S01]  /*0cb0*/  LDC.64 R14, c[0x0][0x3a0] ;  /* 0x0000e800ff0e7b82 */ /* 0x000e620000000a00 */
[----:B------:R-:W-:-:S05]  /*0cc0*/  SHF.L.U32 R11, R10, 0x9, RZ ;  /* 0x000000090a0b7819 */ /* 0x000fca00000006ff */
[----:B------:R-:W-:Y:S02]  /*0cd0*/  IMAD.IADD R12, R11, 0x1, R0 ;  /* 0x000000010b0c7824 */ /* 0x000fe400078e0200 */
[----:B------:R-:W2:Y:S03]  /*0ce0*/  LDC.64 R16, c[0x0][0x3a8] ;  /* 0x0000ea00ff107b82 */ /* 0x000ea60000000a00 */
[----:B0-----:R-:W-:-:S13]  /*0cf0*/  ISETP.GE.U32.AND P4, PT, R12, UR4, PT ;  /* 0x000000040c007c0c */ /* 0x001fda000bf86070 */
[----:B-1----:R-:W-:-:S05]  /*0d00*/  @!P4 IMAD.WIDE.U32 R14, R12, 0x4, R14 ;  /* 0x000000040c0ec825 */ /* 0x002fca00078e000e */
[----:B---3--:R-:W3:Y:S01]  /*0d10*/  @!P4 LDG.E R8, desc[UR12][R14.64] ;  /* 0x0000000c0e08c981 */ /* 0x008ee2000c1e1900 */
[----:B------:R-:W-:Y:S02]  /*0d20*/  IMAD.MOV.U32 R13, RZ, RZ, RZ ;  /* 0x000000ffff0d7224 */ /* 0x000fe400078e00ff */
[----:B--2---:R-:W-:-:S04]  /*0d30*/  @!P4 IMAD.WIDE.U32 R16, R12, 0x4, R16 ;  /* 0x000000040c10c825 */ /* 0x004fc800078e0010 */
[----:B---3--:R-:W-:-:S05]  /*0d40*/  @!P4 IMAD.HI R9, R8, 0x66666667, RZ ;  /* 0x666666670809c827 */ /* 0x008fca00078e02ff */
[----:B------:R-:W-:-:S04]  /*0d50*/  @!P4 SHF.R.U32.HI R18, RZ, 0x1f, R9 ;  /* 0x0000001fff12c819 */ /* 0x000fc80000011609 */
[----:B------:R-:W-:Y:S02]  /*0d60*/  @!P4 LEA.HI.SX32 R13, R9, R18, 0x1e ;  /* 0x00000012090dc211 */ /* 0x000fe400078ff2ff */
[----:B------:R-:W2:Y:S03]  /*0d70*/  @!P4 LDG.E R18, desc[UR12][R16.64] ;  /* 0x0000000c1012c981 */ /* 0x000ea6000c1e1900 */
[----:B------:R-:W-:-:S05]  /*0d80*/  @!P4 IMAD R19, R13, -0xa, R8 ;  /* 0xfffffff60d13c824 */ /* 0x000fca00078e0208 */
[----:B------:R0:W-:Y:S04]  /*0d90*/  @!P4 STG.E desc[UR12][R14.64], R19 ;  /* 0x000000130e00c986 */ /* 0x0001e8000c10190c */
[----:B------:R-:W3:Y:S01]  /*0da0*/  @!P4 LDG.E R8, desc[UR12][R16.64] ;  /* 0x0000000c1008c981 */ /* 0x000ee2000c1e1900 */
[----:B------:R-:W-:-:S04]  /*0db0*/  ISETP.NE.AND P1, PT, R0, RZ, PT ;  /* 0x000000ff0000720c */ /* 0x000fc80003f25270 */
[----:B------:R-:W-:Y:S01]  /*0dc0*/  ISETP.GE.U32.OR P3, PT, R12, UR4, !P1 ;  /* 0x000000040c007c0c */ /* 0x000fe2000cf66470 */
[----:B---3--:R-:W-:-:S05]  /*0dd0*/  @!P4 IMAD.HI R9, R8, 0x66666667, RZ ;  /* 0x666666670809c827 */ /* 0x008fca00078e02ff */
[----:B------:R-:W-:-:S04]  /*0de0*/  @!P4 SHF.R.U32.HI R20, RZ, 0x1f, R9 ;  /* 0x0000001fff14c819 */ /* 0x000fc80000011609 */
[----:B------:R-:W-:-:S05]  /*0df0*/  @!P4 LEA.HI.SX32 R9, R9, R20, 0x1e ;  /* 0x000000140909c211 */ /* 0x000fca00078ff2ff */
[----:B------:R-:W-:-:S05]  /*0e00*/  @!P4 IMAD R21, R9, -0xa, R8 ;  /* 0xfffffff60915c824 */ /* 0x000fca00078e0208 */
[----:B------:R1:W-:Y:S01]  /*0e10*/  @!P4 STG.E desc[UR12][R16.64], R21 ;  /* 0x000000151000c986 */ /* 0x0003e2000c10190c */
[----:B------:R-:W-:Y:S01]  /*0e20*/  IMAD.WIDE R8, R11, 0x4, R2 ;  /* 0x000000040b087825 */ /* 0x000fe200078e0202 */
[----:B------:R-:W-:Y:S06]  /*0e30*/  BAR.SYNC.DEFER_BLOCKING 0x0 ;  /* 0x0000000000007b1d */ /* 0x000fec0000010000 */
[----:B0-----:R-:W3:Y:S01]  /*0e40*/  @!P3 LDG.E R14, desc[UR12][R8.64+-0x4] ;  /* 0xfffffc0c080eb981 */ /* 0x001ee2000c1e1900 */
[----:B--2---:R-:W-:-:S04]  /*0e50*/  @!P4 IMAD.HI R18, R18, 0x66666667, RZ ;  /* 0x666666671212c827 */ /* 0x004fc800078e02ff */
[----:B------:R-:W-:Y:S01]  /*0e60*/  VIADD R22, R12, 0x200 ;  /* 0x000002000c167836 */ /* 0x000fe20000000000 */
[----:B---3--:R-:W-:Y:S01]  /*0e70*/  @!P3 IADD3 R19, PT, PT, R14, R13, RZ ;  /* 0x0000000d0e13b210 */ /* 0x008fe20007ffe0ff */
[----:B------:R-:W-:-:S04]  /*0e80*/  IMAD.WIDE R14, R11, 0x4, R4 ;  /* 0x000000040b0e7825 */ /* 0x000fc800078e0204 */
[----:B------:R0:W-:Y:S04]  /*0e90*/  @!P3 STG.E desc[UR12][R8.64+-0x4], R19 ;  /* 0xfffffc130800b986 */ /* 0x0001e8000c10190c */
[----:B------:R-:W0:Y:S01]  /*0ea0*/  @!P3 LDG.E R20, desc[UR12][R14.64+-0x4] ;  /* 0xfffffc0c0e14b981 */ /* 0x000e22000c1e1900 */
[----:B-1----:R-:W-:Y:S02]  /*0eb0*/  @!P4 SHF.R.U32.HI R17, RZ, 0x1f, R18 ;  /* 0x0000001fff11c819 */ /* 0x002fe40000011612 */
[----:B------:R-:W-:Y:S01]  /*0ec0*/  SHF.L.U32 R23, R6, 0x2, RZ ;  /* 0x0000000206177819 */ /* 0x000fe200000006ff */
[----:B------:R-:W-:Y:S01]  /*0ed0*/  IMAD.MOV.U32 R13, RZ, RZ, RZ ;  /* 0x000000ffff0d7224 */ /* 0x000fe200078e00ff */
[----:B------:R-:W-:Y:S02]  /*0ee0*/  ISETP.GE.U32.AND P2, PT, R22, UR4, PT ;  /* 0x0000000416007c0c */ /* 0x000fe4000bf46070 */
[----:B------:R-:W-:-:S02]  /*0ef0*/  SHF.L.U64.HI R21, R6, 0x2, R7 ;  /* 0x0000000206157819 */ /* 0x000fc40000010207 */
[----:B------:R-:W-:Y:S02]  /*0f00*/  @!P4 LEA.HI.SX32 R13, R18, R17, 0x1e ;  /* 0x00000011120dc211 */ /* 0x000fe400078ff2ff */
[----:B------:R-:W-:-:S05]  /*0f10*/  IADD3 R6, P5, PT, R2, R23, RZ ;  /* 0x0000001702067210 */ /* 0x000fca0007fbe0ff */
[----:B------:R-:W-:Y:S02]  /*0f20*/  IMAD.X R7, R3, 0x1, R21, P5 ;  /* 0x0000000103077824 */ /* 0x000fe400028e0615 */
[----:B0-----:R-:W-:-:S05]  /*0f30*/  @!P3 IMAD.IADD R19, R20, 0x1, R13 ;  /* 0x000000011413b824 */ /* 0x001fca00078e020d */
[----:B------:R0:W-:Y:S04]  /*0f40*/  @!P3 STG.E desc[UR12][R14.64+-0x4], R19 ;  /* 0xfffffc130e00b986 */ /* 0x0001e8000c10190c */
[----:B------:R-:W2:Y:S01]  /*0f50*/  @!P2 LDG.E R18, desc[UR12][R6.64+0x800] ;  /* 0x0008000c0612a981 */ /* 0x000ea2000c1e1900 */
[----:B------:R-:W-:Y:S01]  /*0f60*/  HFMA2 R13, -RZ, RZ, 0, 0 ;  /* 0x00000000ff0d7431 */ /* 0x000fe200000001ff */
[----:B------:R-:W-:Y:S01]  /*0f70*/  IADD3 R16, P3, PT, R4, R23, RZ ;  /* 0x0000001704107210 */ /* 0x000fe20007f7e0ff */
[----:B--2---:R-:W-:-:S05]  /*0f80*/  @!P2 IMAD.HI R17, R18, 0x66666667, RZ ;  /* 0x666666671211a827 */ /* 0x004fca00078e02ff */
[----:B------:R-:W-:-:S04]  /*0f90*/  @!P2 SHF.R.U32.HI R20, RZ, 0x1f, R17 ;  /* 0x0000001fff14a819 */ /* 0x000fc80000011611 */
[----:B------:R-:W-:Y:S01]  /*0fa0*/  @!P2 LEA.HI.SX32 R13, R17, R20, 0x1e ;  /* 0x00000014110da211 */ /* 0x000fe200078ff2ff */
[----:B------:R-:W-:-:S04]  /*0fb0*/  IMAD.X R17, R5, 0x1, R21, P3 ;  /* 0x0000000105117824 */ /* 0x000fc800018e0615 */
[----:B------:R-:W-:Y:S02]  /*0fc0*/  @!P2 IMAD R21, R13, -0xa, R18 ;  /* 0xfffffff60d15a824 */ /* 0x000fe400078e0212 */
[----:B------:R-:W2:Y:S04]  /*0fd0*/  @!P2 LDG.E R18, desc[UR12][R16.64+0x800] ;  /* 0x0008000c1012a981 */ /* 0x000ea8000c1e1900 */
[----:B------:R1:W-:Y:S04]  /*0fe0*/  @!P2 STG.E desc[UR12][R6.64+0x800], R21 ;  /* 0x000800150600a986 */ /* 0x0003e8000c10190c */
[----:B0-----:R-:W3:Y:S01]  /*0ff0*/  @!P2 LDG.E R19, desc[UR12][R16.64+0x800] ;  /* 0x0008000c1013a981 */ /* 0x001ee2000c1e1900 */
[----:B------:R-:W-:Y:S01]  /*1000*/  ISETP.GE.U32.OR P4, PT, R22, UR4, !P1 ;  /* 0x0000000416007c0c */ /* 0x000fe2000cf86470 */
[----:B---3--:R-:W-:-:S05]  /*1010*/  @!P2 IMAD.HI R20, R19, 0x66666667, RZ ;  /* 0x666666671314a827 */ /* 0x008fca00078e02ff */
[----:B------:R-:W-:-:S04]  /*1020*/  @!P2 SHF.R.U32.HI R23, RZ, 0x1f, R20 ;  /* 0x0000001fff17a819 */ /* 0x000fc80000011614 */
[----:B------:R-:W-:-:S05]  /*1030*/  @!P2 LEA.HI.SX32 R20, R20, R23, 0x1e ;  /* 0x000000171414a211 */ /* 0x000fca00078ff2ff */
[----:B------:R-:W-:-:S05]  /*1040*/  @!P2 IMAD R23, R20, -0xa, R19 ;  /* 0xfffffff61417a824 */ /* 0x000fca00078e0213 */
[----:B------:R-:W-:Y:S01]  /*1050*/  @!P2 STG.E desc[UR12][R16.64+0x800], R23 ;  /* 0x000800171000a986 */ /* 0x000fe2000c10190c */
[----:B------:R-:W-:Y:S06]  /*1060*/  BAR.SYNC.DEFER_BLOCKING 0x0 ;  /* 0x0000000000007b1d */ /* 0x000fec0000010000 */
[----:B------:R-:W1:Y:S01]  /*1070*/  @!P4 LDG.E R20, desc[UR12][R8.64+0x7fc] ;  /* 0x0007fc0c0814c981 */ /* 0x000e62000c1e1900 */
[----:B--2---:R-:W-:Y:S01]  /*1080*/  @!P2 IMAD.HI R18, R18, 0x66666667, RZ ;  /* 0x666666671212a827 */ /* 0x004fe200078e02ff */
[----:B------:R-:W-:-:S03]  /*1090*/  IADD3 R22, PT, PT, R12, 0x400, RZ ;  /* 0x000004000c167810 */ /* 0x000fc60007ffe0ff */
[----:B-1----:R-:W-:-:S05]  /*10a0*/  @!P4 IMAD.IADD R21, R20, 0x1, R13 ;  /* 0x000000011415c824 */ /* 0x002fca00078e020d */
[----:B------:R0:W-:Y:S04]  /*10b0*/  @!P4 STG.E desc[UR12][R8.64+0x7fc], R21 ;  /* 0x0007fc150800c986 */ /* 0x0001e8000c10190c */
[----:B------:R-:W2:Y:S01]  /*10c0*/  @!P4 LDG.E R20, desc[UR12][R14.64+0x7fc] ;  /* 0x0007fc0c0e14c981 */ /* 0x000ea2000c1e1900 */
[----:B------:R-:W-:Y:S01]  /*10d0*/  @!P2 SHF.R.U32.HI R19, RZ, 0x1f, R18 ;  /* 0x0000001fff13a819 */ /* 0x000fe20000011612 */
[----:B------:R-:W-:Y:S01]  /*10e0*/  IMAD.MOV.U32 R13, RZ, RZ, RZ ;  /* 0x000000ffff0d7224 */ /* 0x000fe200078e00ff */
[----:B------:R-:W-:Y:S02]  /*10f0*/  ISETP.GE.U32.AND P3, PT, R22, UR4, PT ;  /* 0x0000000416007c0c */ /* 0x000fe4000bf66070 */
[----:B------:R-:W-:-:S05]  /*1100*/  @!P2 LEA.HI.SX32 R13, R18, R19, 0x1e ;  /* 0x00000013120da211 */ /* 0x000fca00078ff2ff */
[----:B--2---:R-:W-:-:S05]  /*1110*/  @!P4 IMAD.IADD R13, R20, 0x1, R13 ;  /* 0x00000001140dc824 */ /* 0x004fca00078e020d */
[----:B------:R1:W-:Y:S04]  /*1120*/  @!P4 STG.E desc[UR12][R14.64+0x7fc], R13 ;  /* 0x0007fc0d0e00c986 */ /* 0x0003e8000c10190c */
[----:B------:R-:W2:Y:S01]  /*1130*/  @!P3 LDG.E R19, desc[UR12][R6.64+0x1000] ;  /* 0x0010000c0613b981 */ /* 0x000ea2000c1e1900 */
[----:B------:R-:W-:Y:S01]  /*1140*/  MOV R18, RZ ;  /* 0x000000ff00127202 */ /* 0x000fe20000000f00 */
[----:B--2---:R-:W-:-:S05]  /*1150*/  @!P3 IMAD.HI R20, R19, 0x66666667, RZ ;  /* 0x666666671314b827 */ /* 0x004fca00078e02ff */
[----:B0-----:R-:W-:-:S04]  /*1160*/  @!P3 SHF.R.U32.HI R21, RZ, 0x1f, R20 ;  /* 0x0000001fff15b819 */ /* 0x001fc80000011614 */
[----:B------:R-:W-:-:S05]  /*1170*/  @!P3 LEA.HI.SX32 R18, R20, R21, 0x1e ;  /* 0x000000151412b211 */ /* 0x000fca00078ff2ff */
[----:B------:R-:W-:Y:S02]  /*1180*/  @!P3 IMAD R21, R18, -0xa, R19 ;  /* 0xfffffff61215b824 */ /* 0x000fe400078e0213 */
[----:B------:R-:W2:Y:S04]  /*1190*/  @!P3 LDG.E R19, desc[UR12][R16.64+0x1000] ;  /* 0x0010000c1013b981 */ /* 0x000ea8000c1e1900 */
[----:B------:R0:W-:Y:S04]  /*11a0*/  @!P3 STG.E desc[UR12][R6.64+0x1000], R21 ;  /* 0x001000150600b986 */ /* 0x0001e8000c10190c */
[----:B------:R-:W3:Y:S01]  /*11b0*/  @!P3 LDG.E R20, desc[UR12][R16.64+0x1000] ;  /* 0x0010000c1014b981 */ /* 0x000ee2000c1e1900 */
[----:B------:R-:W-:-:S05]  /*11c0*/  VIADD R23, R12, 0x400 ;  /* 0x000004000c177836 */ /* 0x000fca0000000000 */
[----:B------:R-:W-:Y:S01]  /*11d0*/  ISETP.GE.U32.OR P1, PT, R23, UR4, !P1 ;  /* 0x0000000417007c0c */ /* 0x000fe2000cf26470 */
[----:B---3--:R-:W-:-:S05]  /*11e0*/  @!P3 IMAD.HI R22, R20, 0x66666667, RZ ;  /* 0x666666671416b827 */ /* 0x008fca00078e02ff */
[----:B-1----:R-:W-:-:S04]  /*11f0*/  @!P3 SHF.R.U32.HI R13, RZ, 0x1f, R22 ;  /* 0x0000001fff0db819 */ /* 0x002fc80000011616 */
[----:B------:R-:W-:-:S05]  /*1200*/  @!P3 LEA.HI.SX32 R13, R22, R13, 0x1e ;  /* 0x0000000d160db211 */ /* 0x000fca00078ff2ff */
[----:B------:R-:W-:-:S05]  /*1210*/  @!P3 IMAD R13, R13, -0xa, R20 ;  /* 0xfffffff60d0db824 */ /* 0x000fca00078e0214 */
[----:B------:R1:W-:Y:S01]  /*1220*/  @!P3 STG.E desc[UR12][R16.64+0x1000], R13 ;  /* 0x0010000d1000b986 */ /* 0x0003e2000c10190c */
[----:B------:R-:W-:Y:S06]  /*1230*/  BAR.SYNC.DEFER_BLOCKING 0x0 ;  /* 0x0000000000007b1d */ /* 0x000fec0000010000 */
[----:B------:R-:W3:Y:S01]  /*1240*/  @!P1 LDG.E R23, desc[UR12][R8.64+0xffc] ;  /* 0x000ffc0c08179981 */ /* 0x000ee2000c1e1900 */
[----:B--2---:R-:W-:Y:S01]  /*1250*/  @!P3 IMAD.HI R19, R19, 0x66666667, RZ ;  /* 0x666666671313b827 */ /* 0x004fe200078e02ff */
[----:B------:R-:W-:-:S03]  /*1260*/  IADD3 R20, PT, PT, R12, 0x600, RZ ;  /* 0x000006000c147810 */ /* 0x000fc60007ffe0ff */
[----:B---3--:R-:W-:-:S05]  /*1270*/  @!P1 IMAD.IADD R23, R23, 0x1, R18 ;  /* 0x0000000117179824 */ /* 0x008fca00078e0212 */
[----:B------:R-:W-:Y:S04]  /*1280*/  @!P1 STG.E desc[UR12][R8.64+0xffc], R23 ;  /* 0x000ffc1708009986 */ /* 0x000fe8000c10190c */
[----:B0-----:R-:W2:Y:S01]  /*1290*/  @!P1 LDG.E R21, desc[UR12][R14.64+0xffc] ;  /* 0x000ffc0c0e159981 */ /* 0x001ea2000c1e1900 */
[----:B------:R-:W-:Y:S01]  /*12a0*/  @!P3 SHF.R.U32.HI R18, RZ, 0x1f, R19 ;  /* 0x0000001fff12b819 */ /* 0x000fe20000011613 */
[----:B------:R-:W-:Y:S01]  /*12b0*/  IMAD.MOV.U32 R12, RZ, RZ, RZ ;  /* 0x000000ffff0c7224 */ /* 0x000fe200078e00ff */
[----:B------:R-:W-:Y:S02]  /*12c0*/  ISETP.GE.U32.AND P2, PT, R20, UR4, PT ;  /* 0x0000000414007c0c */ /* 0x000fe4000bf46070 */
[----:B------:R-:W-:-:S05]  /*12d0*/  @!P3 LEA.HI.SX32 R12, R19, R18, 0x1e ;  /* 0x00000012130cb211 */ /* 0x000fca00078ff2ff */
[----:B--2---:R-:W-:-:S05]  /*12e0*/  @!P1 IMAD.IADD R21, R21, 0x1, R12 ;  /* 0x0000000115159824 */ /* 0x004fca00078e020c */
[----:B------:R0:W-:Y:S04]  /*12f0*/  @!P1 STG.E desc[UR12][R14.64+0xffc], R21 ;  /* 0x000ffc150e009986 */ /* 0x0001e8000c10190c */
[----:B-1----:R-:W2:Y:S01]  /*1300*/  @!P2 LDG.E R13, desc[UR12][R6.64+0x1800] ;  /* 0x0018000c060da981 */ /* 0x002ea2000c1e1900 */
[----:B------:R-:W-:Y:S02]  /*1310*/  HFMA2 R12, -RZ, RZ, 0, 0 ;  /* 0x00000000ff0c7431 */ /* 0x000fe400000001ff */
[----:B--2---:R-:W-:-:S05]  /*1320*/  @!P2 IMAD.HI R18, R13, 0x66666667, RZ ;  /* 0x666666670d12a827 */ /* 0x004fca00078e02ff */
[----:B------:R-:W-:-:S04]  /*1330*/  @!P2 SHF.R.U32.HI R19, RZ, 0x1f, R18 ;  /* 0x0000001fff13a819 */ /* 0x000fc80000011612 */
[----:B------:R-:W-:-:S05]  /*1340*/  @!P2 LEA.HI.SX32 R12, R18, R19, 0x1e ;  /* 0x00000013120ca211 */ /* 0x000fca00078ff2ff */
[----:B------:R-:W-:Y:S02]  /*1350*/  @!P2 IMAD R19, R12, -0xa, R13 ;  /* 0xfffffff60c13a824 */ /* 0x000fe400078e020d */
[----:B------:R-:W2:Y:S04]  /*1360*/  @!P2 LDG.E R13, desc[UR12][R16.64+0x1800] ;  /* 0x0018000c100da981 */ /* 0x000ea8000c1e1900 */
[----:B------:R1:W-:Y:S04]  /*1370*/  @!P2 STG.E desc[UR12][R6.64+0x1800], R19 ;  /* 0x001800130600a986 */ /* 0x0003e8000c10190c */
[----:B------:R-:W3:Y:S01]  /*1380*/  @!P2 LDG.E R18, desc[UR12][R16.64+0x1800] ;  /* 0x0018000c1012a981 */ /* 0x000ee2000c1e1900 */
[----:B------:R-:W-:Y:S01]  /*1390*/  ISETP.EQ.OR P1, PT, R0, RZ, P2 ;  /* 0x000000ff0000720c */ /* 0x000fe20001722670 */
[----:B---3--:R-:W-:-:S05]  /*13a0*/  @!P2 IMAD.HI R20, R18, 0x66666667, RZ ;  /* 0x666666671214a827 */ /* 0x008fca00078e02ff */
[----:B0-----:R-:W-:-:S04]  /*13b0*/  @!P2 SHF.R.U32.HI R21, RZ, 0x1f, R20 ;  /* 0x0000001fff15a819 */ /* 0x001fc80000011614 */
[----:B------:R-:W-:-:S05]  /*13c0*/  @!P2 LEA.HI.SX32 R21, R20, R21, 0x1e ;  /* 0x000000151415a211 */ /* 0x000fca00078ff2ff */
[----:B------:R-:W-:-:S05]  /*13d0*/  @!P2 IMAD R21, R21, -0xa, R18 ;  /* 0xfffffff61515a824 */ /* 0x000fca00078e0212 */
[----:B------:R4:W-:Y:S01]  /*13e0*/  @!P2 STG.E desc[UR12][R16.64+0x1800], R21 ;  /* 0x001800151000a986 */ /* 0x0009e2000c10190c */
[----:B------:R-:W-:Y:S06]  /*13f0*/  BAR.SYNC.DEFER_BLOCKING 0x0 ;  /* 0x0000000000007b1d */ /* 0x000fec0000010000 */
[----:B------:R-:W3:Y:S01]  /*1400*/  @!P1 LDG.E R23, desc[UR12][R8.64+0x17fc] ;  /* 0x0017fc0c08179981 */ /* 0x000ee2000c1e1900 */
[----:B--2---:R-:W-:-:S04]  /*1410*/  @!P2 IMAD.HI R13, R13, 0x66666667, RZ ;  /* 0x666666670d0da827 */ /* 0x004fc800078e02ff */
[----:B---3--:R-:W-:-:S05]  /*1420*/  @!P1 IMAD.IADD R23, R23, 0x1, R12 ;  /* 0x0000000117179824 */ /* 0x008fca00078e020c */
[----:B------:R4:W-:Y:S04]  /*1430*/  @!P1 STG.E desc[UR12][R8.64+0x17fc], R23 ;  /* 0x0017fc1708009986 */ /* 0x0009e8000c10190c */
[----:B-1----:R-:W2:Y:S01]  /*1440*/  @!P1 LDG.E R7, desc[UR12][R14.64+0x17fc] ;  /* 0x0017fc0c0e079981 */ /* 0x002ea2000c1e1900 */
[----:B------:R-:W-:Y:S01]  /*1450*/  @!P2 SHF.R.U32.HI R12, RZ, 0x1f, R13 ;  /* 0x0000001fff0ca819 */ /* 0x000fe2000001160d */
[----:B------:R-:W-:-:S03]  /*1460*/  IMAD.MOV.U32 R6, RZ, RZ, RZ ;  /* 0x000000ffff067224 */ /* 0x000fc600078e00ff */
[----:B------:R-:W-:Y:S01]  /*1470*/  @!P2 LEA.HI.SX32 R6, R13, R12, 0x1e ;  /* 0x0000000c0d06a211 */ /* 0x000fe200078ff2ff */
[----:B------:R-:W-:-:S03]  /*1480*/  VIADD R10, R10, 0x4 ;  /* 0x000000040a0a7836 */ /* 0x000fc60000000000 */
[----:B--2---:R-:W-:-:S05]  /*1490*/  @!P1 IADD3 R13, PT, PT, R7, R6, RZ ;  /* 0x00000006070d9210 */ /* 0x004fca0007ffe0ff */
[----:B------:R4:W-:Y:S01]  /*14a0*/  @!P1 STG.E desc[UR12][R14.64+0x17fc], R13 ;  /* 0x0017fc0d0e009986 */ /* 0x0009e2000c10190c */
[----:B------:R-:W-:Y:S01]  /*14b0*/  ISETP.NE.AND P1, PT, R10, UR9, PT ;  /* 0x000000090a007c0c */ /* 0x000fe2000bf25270 */
[----:B------:R-:W-:Y:S01]  /*14c0*/  IMAD.MOV.U32 R6, RZ, RZ, R11 ;  /* 0x000000ffff067224 */ /* 0x000fe200078e000b */
[----:B------:R-:W-:-:S11]  /*14d0*/  MOV R7, RZ ;  /* 0x000000ff00077202 */ /* 0x000fd60000000f00 */
[----:B----4-:R-:W-:Y:S05]  /*14e0*/  @P1 BRA `(.L_x_14) ;  /* 0xfffffff400f01947 */ /* 0x010fea000383ffff */
[----:B------:R-:W-:-:S06]  /*14f0*/  USHF.L.U32 UR4, UR9, 0x9, URZ ;  /* 0x0000000909047899 */ /* 0x000fcc00080006ff */
[----:B------:R-:W-:-:S07]  /*1500*/  IMAD.U32 R13, RZ, RZ, UR4 ;  /* 0x00000004ff0d7e24 */ /* 0x000fce000f8e00ff */
.L_x_13:
[----:B------:R-:W-:-:S09]  /*1510*/  UISETP.NE.AND UP0, UPT, UR8, URZ, UPT ;  /* 0x000000ff0800728c */ /* 0x000fd2000bf05270 */
[----:B------:R-:W-:Y:S05]  /*1520*/  BRA.U !UP0, `(.L_x_15) ;  /* 0x0000000908607547 */ /* 0x000fea000b800000 */
[----:B------:R-:W0:Y:S01]  /*1530*/  LDCU UR4, c[0x0][0x3c0] ;  /* 0x00007800ff0477ac */ /* 0x000e220008000800 */
[----:B------:R-:W1:Y:S01]  /*1540*/  LDC.64 R10, c[0x0][0x3a0] ;  /* 0x0000e800ff0a7b82 */ /* 0x000e620000000a00 */
[----:B------:R-:W-:-:S07]  /*1550*/  IMAD.IADD R12, R0, 0x1, R13 ;  /* 0x00000001000c7824 */ /* 0x000fce00078e020d */
[----:B------:R-:W2:Y:S01]  /*1560*/  LDC.64 R14, c[0x0][0x3a8] ;  /* 0x0000ea00ff0e7b82 */ /* 0x000ea20000000a00 */
[----:B0-----:R-:W-:-:S13]  /*1570*/  ISETP.GE.U32.AND P2, PT, R12, UR4, PT ;  /* 0x000000040c007c0c */ /* 0x001fda000bf46070 */
[----:B-1----:R-:W-:-:S05]  /*1580*/  @!P2 IMAD.WIDE.U32 R10, R12, 0x4, R10 ;  /* 0x000000040c0aa825 */ /* 0x002fca00078e000a */
[----:B---3--:R-:W3:Y:S01]  /*1590*/  @!P2 LDG.E R9, desc[UR12][R10.64] ;  /* 0x0000000c0a09a981 */ /* 0x008ee2000c1e1900 */
[----:B------:R-:W-:Y:S02]  /*15a0*/  HFMA2 R16, -RZ, RZ, 0, 0 ;  /* 0x00000000ff107431 */ /* 0x000fe400000001ff */
        /* <DEDUP_REMOVED lines=8> */
[----:B------:R-:W-:Y:S01]  /*1630*/  ISETP.EQ.OR P1, PT, R0, RZ, P2 ;  /* 0x000000ff0000720c */ /* 0x000fe20001722670 */
[----:B---3--:R-:W-:-:S05]  /*1640*/  @!P2 IMAD.HI R9, R8, 0x66666667, RZ ;  /* 0x666666670809a827 */ /* 0x008fca00078e02ff */
[----:B------:R-:W-:-:S04]  /*1650*/  @!P2 SHF.R.U32.HI R18, RZ, 0x1f, R9 ;  /* 0x0000001fff12a819 */ /* 0x000fc80000011609 */
[----:B------:R-:W-:-:S05]  /*1660*/  @!P2 LEA.HI.SX32 R9, R9, R18, 0x1e ;  /* 0x000000120909a211 */ /* 0x000fca00078ff2ff */
[----:B------:R-:W-:-:S05]  /*1670*/  @!P2 IMAD R21, R9, -0xa, R8 ;  /* 0xfffffff60915a824 */ /* 0x000fca00078e0208 */
[----:B------:R1:W-:Y:S01]  /*1680*/  @!P2 STG.E desc[UR12][R14.64], R21 ;  /* 0x000000150e00a986 */ /* 0x0003e2000c10190c */
[C---:B------:R-:W-:Y:S01]  /*1690*/  IMAD.WIDE R8, R13.reuse, 0x4, R2 ;  /* 0x000000040d087825 */ /* 0x040fe200078e0202 */
[----:B------:R-:W-:Y:S06]  /*16a0*/  BAR.SYNC.DEFER_BLOCKING 0x0 ;  /* 0x0000000000007b1d */ /* 0x000fec0000010000 */
[----:B------:R-:W3:Y:S01]  /*16b0*/  @!P1 LDG.E R23, desc[UR12][R8.64+-0x4] ;  /* 0xfffffc0c08179981 */ /* 0x000ee2000c1e1900 */
[----:B0-----:R-:W-:-:S04]  /*16c0*/  IMAD.WIDE R10, R13, 0x4, R4 ;  /* 0x000000040d0a7825 */ /* 0x001fc800078e0204 */
[----:B--2---:R-:W-:-:S04]  /*16d0*/  @!P2 IMAD.HI R17, R17, 0x66666667, RZ ;  /* 0x666666671111a827 */ /* 0x004fc800078e02ff */
[----:B---3--:R-:W-:-:S05]  /*16e0*/  @!P1 IMAD.IADD R23, R23, 0x1, R16 ;  /* 0x0000000117179824 */ /* 0x008fca00078e0210 */
[----:B------:R1:W-:Y:S04]  /*16f0*/  @!P1 STG.E desc[UR12][R8.64+-0x4], R23 ;  /* 0xfffffc1708009986 */ /* 0x0003e8000c10190c */
[----:B------:R-:W2:Y:S01]  /*1700*/  @!P1 LDG.E R18, desc[UR12][R10.64+-0x4] ;  /* 0xfffffc0c0a129981 */ /* 0x000ea2000c1e1900 */
[----:B------:R-:W-:Y:S01]  /*1710*/  @!P2 SHF.R.U32.HI R16, RZ, 0x1f, R17 ;  /* 0x0000001fff10a819 */ /* 0x000fe20000011611 */
[----:B------:R-:W-:-:S03]  /*1720*/  IMAD.MOV.U32 R13, RZ, RZ, RZ ;  /* 0x000000ffff0d7224 */ /* 0x000fc600078e00ff */
[----:B------:R-:W-:Y:S01]  /*1730*/  @!P2 LEA.HI.SX32 R13, R17, R16, 0x1e ;  /* 0x00000010110da211 */ /* 0x000fe200078ff2ff */
[----:B------:R-:W-:-:S03]  /*1740*/  UISETP.NE.AND UP0, UPT, UR8, 0x1, UPT ;  /* 0x000000010800788c */ /* 0x000fc6000bf05270 */
[----:B--2---:R-:W-:-:S05]  /*1750*/  @!P1 IADD3 R13, PT, PT, R18, R13, RZ ;  /* 0x0000000d120d9210 */ /* 0x004fca0007ffe0ff */
[----:B------:R1:W-:Y:S01]  /*1760*/  @!P1 STG.E desc[UR12][R10.64+-0x4], R13 ;  /* 0xfffffc0d0a009986 */ /* 0x0003e2000c10190c */
[----:B------:R-:W-:Y:S05]  /*1770*/  BRA.U !UP0, `(.L_x_15) ;  /* 0x0000000508cc7547 */ /* 0x000fea000b800000 */
[----:B------:R-:W-:Y:S01]  /*1780*/  VIADD R19, R12, 0x200 ;  /* 0x000002000c137836 */ /* 0x000fe20000000000 */
[----:B------:R-:W-:Y:S01]  /*1790*/  BSSY.RECONVERGENT B0, `(.L_x_16) ;  /* 0x000001a000007945 */ /* 0x000fe20003800200 */
[----:B-1----:R-:W-:Y:S01]  /*17a0*/  IMAD.MOV.U32 R13, RZ, RZ, RZ ;  /* 0x000000ffff0d7224 */ /* 0x002fe200078e00ff */
[----:B------:R-:W-:Y:S02]  /*17b0*/  MOV R18, RZ ;  /* 0x000000ff00127202 */ /* 0x000fe40000000f00 */
[----:B------:R-:W-:-:S04]  /*17c0*/  ISETP.GE.U32.AND P2, PT, R19, UR4, PT ;  /* 0x0000000413007c0c */ /* 0x000fc8000bf46070 */
[----:B------:R-:W-:-:S09]  /*17d0*/  ISETP.EQ.OR P1, PT, R0, RZ, P2 ;  /* 0x000000ff0000720c */ /* 0x000fd20001722670 */
[----:B------:R-:W-:Y:S05]  /*17e0*/  @P2 BRA `(.L_x_17) ;  /* 0x0000000000502947 */ /* 0x000fea0003800000 */
[----:B------:R-:W0:Y:S08]  /*17f0*/  LDC.64 R14, c[0x0][0x3a0] ;  /* 0x0000e800ff0e7b82 */ /* 0x000e300000000a00 */
[----:B------:R-:W1:Y:S01]  /*1800*/  LDC.64 R16, c[0x0][0x3a8] ;  /* 0x0000ea00ff107b82 */ /* 0x000e620000000a00 */
[----:B0-----:R-:W-:-:S05]  /*1810*/  IMAD.WIDE.U32 R14, R19, 0x4, R14 ;  /* 0x00000004130e7825 */ /* 0x001fca00078e000e */
[----:B------:R-:W2:Y:S01]  /*1820*/  LDG.E R18, desc[UR12][R14.64] ;  /* 0x0000000c0e127981 */ /* 0x000ea2000c1e1900 */
[----:B-1----:R-:W-:-:S04]  /*1830*/  IMAD.WIDE.U32 R16, R19, 0x4, R16 ;  /* 0x0000000413107825 */ /* 0x002fc800078e0010 */
[----:B--2---:R-:W-:-:S05]  /*1840*/  IMAD.HI R13, R18, 0x66666667, RZ ;  /* 0x66666667120d7827 */ /* 0x004fca00078e02ff */
[----:B------:R-:W-:-:S04]  /*1850*/  SHF.R.U32.HI R20, RZ, 0x1f, R13 ;  /* 0x0000001fff147819 */ /* 0x000fc8000001160d */
[----:B------:R-:W-:-:S05]  /*1860*/  LEA.HI.SX32 R13, R13, R20, 0x1e ;  /* 0x000000140d0d7211 */ /* 0x000fca00078ff2ff */
[----:B------:R-:W-:Y:S02]  /*1870*/  IMAD R21, R13, -0xa, R18 ;  /* 0xfffffff60d157824 */ /* 0x000fe400078e0212 */
[----:B------:R-:W2:Y:S04]  /*1880*/  LDG.E R18, desc[UR12][R16.64] ;  /* 0x0000000c10127981 */ /* 0x000ea8000c1e1900 */
[----:B------:R0:W-:Y:S04]  /*1890*/  STG.E desc[UR12][R14.64], R21 ;  /* 0x000000150e007986 */ /* 0x0001e8000c10190c */
[----:B------:R-:W3:Y:S01]  /*18a0*/  LDG.E R19, desc[UR12][R16.64] ;  /* 0x0000000c10137981 */ /* 0x000ee2000c1e1900 */
[----:B--2---:R-:W-:-:S04]  /*18b0*/  IMAD.HI R18, R18, 0x66666667, RZ ;  /* 0x6666666712127827 */ /* 0x004fc800078e02ff */
[----:B---3--:R-:W-:-:S05]  /*18c0*/  IMAD.HI R20, R19, 0x66666667, RZ ;  /* 0x6666666713147827 */ /* 0x008fca00078e02ff */
[----:B------:R-:W-:-:S04]  /*18d0*/  SHF.R.U32.HI R23, RZ, 0x1f, R20 ;  /* 0x0000001fff177819 */ /* 0x000fc80000011614 */
[----:B------:R-:W-:-:S05]  /*18e0*/  LEA.HI.SX32 R20, R20, R23, 0x1e ;  /* 0x0000001714147211 */ /* 0x000fca00078ff2ff */
[----:B------:R-:W-:Y:S01]  /*18f0*/  IMAD R23, R20, -0xa, R19 ;  /* 0xfffffff614177824 */ /* 0x000fe200078e0213 */
[----:B------:R-:W-:-:S04]  /*1900*/  SHF.R.U32.HI R19, RZ, 0x1f, R18 ;  /* 0x0000001fff137819 */ /* 0x000fc80000011612 */
[----:B------:R0:W-:Y:S01]  /*1910*/  STG.E desc[UR12][R16.64], R23 ;  /* 0x0000001710007986 */ /* 0x0001e2000c10190c */
[----:B------:R-:W-:-:S07]  /*1920*/  LEA.HI.SX32 R18, R18, R19, 0x1e ;  /* 0x0000001312127211 */ /* 0x000fce00078ff2ff */
.L_x_17:
[----:B------:R-:W-:Y:S05]  /*1930*/  BSYNC.RECONVERGENT B0 ;  /* 0x0000000000007941 */ /* 0x000fea0003800200 */
.L_x_16:
[----:B------:R-:W-:Y:S06]  /*1940*/  BAR.SYNC.DEFER_BLOCKING 0x0 ;  /* 0x0000000000007b1d */ /* 0x000fec0000010000 */
[----:B------:R-:W-:Y:S04]  /*1950*/  BSSY.RECONVERGENT B0, `(.L_x_18) ;  /* 0x0000008000007945 */ /* 0x000fe80003800200 */
[----:B------:R-:W-:Y:S05]  /*1960*/  @P1 BRA `(.L_x_19) ;  /* 0x0000000000181947 */ /* 0x000fea0003800000 */
[----:B0-----:R-:W2:Y:S02]  /*1970*/  LDG.E R14, desc[UR12][R8.64+0x7fc] ;  /* 0x0007fc0c080e7981 */ /* 0x001ea4000c1e1900 */
[----:B--2---:R-:W-:-:S05]  /*1980*/  IMAD.IADD R13, R14, 0x1, R13 ;  /* 0x000000010e0d7824 */ /* 0x004fca00078e020d */
[----:B------:R1:W-:Y:S04]  /*1990*/  STG.E desc[UR12][R8.64+0x7fc], R13 ;  /* 0x0007fc0d08007986 */ /* 0x0003e8000c10190c */
[----:B------:R-:W2:Y:S02]  /*19a0*/  LDG.E R15, desc[UR12][R10.64+0x7fc] ;  /* 0x0007fc0c0a0f7981 */ /* 0x000ea4000c1e1900 */
[----:B--2---:R-:W-:-:S05]  /*19b0*/  IMAD.IADD R15, R15, 0x1, R18 ;  /* 0x000000010f0f7824 */ /* 0x004fca00078e0212 */
[----:B------:R1:W-:Y:S02]  /*19c0*/  STG.E desc[UR12][R10.64+0x7fc], R15 ;  /* 0x0007fc0f0a007986 */ /* 0x0003e4000c10190c */
.L_x_19:
[----:B------:R-:W-:Y:S05]  /*19d0*/  BSYNC.RECONVERGENT B0 ;  /* 0x0000000000007941 */ /* 0x000fea0003800200 */
.L_x_18:
[----:B------:R-:W-:-:S09]  /*19e0*/  UISETP.NE.AND UP0, UPT, UR8, 0x2, UPT ;  /* 0x000000020800788c */ /* 0x000fd2000bf05270 */
[----:B------:R-:W-:Y:S05]  /*19f0*/  BRA.U !UP0, `(.L_x_15) ;  /* 0x00000005082c7547 */ /* 0x000fea000b800000 */
[----:B0-----:R-:W-:Y:S01]  /*1a00*/  IADD3 R21, PT, PT, R12, 0x400, RZ ;  /* 0x000004000c157810 */ /* 0x001fe20007ffe0ff */
[----:B------:R-:W-:Y:S01]  /*1a10*/  BSSY.RECONVERGENT B0, `(.L_x_20) ;  /* 0x0000018000007945 */ /* 0x000fe20003800200 */
[----:B------:R-:W-:Y:S02]  /*1a20*/  CS2R R16, SRZ ;  /* 0x0000000000107805 */ /* 0x000fe4000001ff00 */
[----:B------:R-:W-:-:S13]  /*1a30*/  ISETP.GE.U32.AND P1, PT, R21, UR4, PT ;  /* 0x0000000415007c0c */ /* 0x000fda000bf26070 */
[----:B------:R-:W-:Y:S05]  /*1a40*/  @P1 BRA `(.L_x_21) ;  /* 0x0000000000501947 */ /* 0x000fea0003800000 */
[----:B-1----:R-:W0:Y:S08]  /*1a50*/  LDC.64 R12, c[0x0][0x3a0] ;  /* 0x0000e800ff0c7b82 */ /* 0x002e300000000a00 */
        /* <DEDUP_REMOVED lines=19> */
.L_x_21:
[----:B------:R-:W-:Y:S05]  /*1b90*/  BSYNC.RECONVERGENT B0 ;  /* 0x0000000000007941 */ /* 0x000fea0003800200 */
.L_x_20:
[----:B------:R-:W-:Y:S01]  /*1ba0*/  BAR.SYNC.DEFER_BLOCKING 0x0 ;  /* 0x0000000000007b1d */ /* 0x000fe20000010000 */
[----:B------:R-:W-:-:S05]  /*1bb0*/  ISETP.EQ.OR P1, PT, R0, RZ, P1 ;  /* 0x000000ff0000720c */ /* 0x000fca0000f22670 */
[----:B------:R-:W-:Y:S08]  /*1bc0*/  BSSY.RECONVERGENT B0, `(.L_x_22) ;  /* 0x0000008000007945 */ /* 0x000ff00003800200 */
[----:B------:R-:W-:Y:S05]  /*1bd0*/  @P1 BRA `(.L_x_23) ;  /* 0x0000000000181947 */ /* 0x000fea0003800000 */
[----:B01----:R-:W2:Y:S02]  /*1be0*/  LDG.E R13, desc[UR12][R8.64+0xffc] ;  /* 0x000ffc0c080d7981 */ /* 0x003ea4000c1e1900 */
[----:B--2---:R-:W-:-:S05]  /*1bf0*/  IMAD.IADD R13, R13, 0x1, R16 ;  /* 0x000000010d0d7824 */ /* 0x004fca00078e0210 */
[----:B------:R2:W-:Y:S04]  /*1c00*/  STG.E desc[UR12][R8.64+0xffc], R13 ;  /* 0x000ffc0d08007986 */ /* 0x0005e8000c10190c */
[----:B------:R-:W3:Y:S02]  /*1c10*/  LDG.E R12, desc[UR12][R10.64+0xffc] ;  /* 0x000ffc0c0a0c7981 */ /* 0x000ee4000c1e1900 */
[----:B---3--:R-:W-:-:S05]  /*1c20*/  IMAD.IADD R17, R12, 0x1, R17 ;  /* 0x000000010c117824 */ /* 0x008fca00078e0211 */
[----:B------:R2:W-:Y:S02]  /*1c30*/  STG.E desc[UR12][R10.64+0xffc], R17 ;  /* 0x000ffc110a007986 */ /* 0x0005e4000c10190c */
.L_x_23:
[----:B------:R-:W-:Y:S05]  /*1c40*/  BSYNC.RECONVERGENT B0 ;  /* 0x0000000000007941 */ /* 0x000fea0003800200 */
.L_x_22:
[----:B------:R-:W-:Y:S05]  /*1c50*/  BRA `(.L_x_15) ;  /* 0x0000000000947947 */ /* 0x000fea0003800000 */
.L_x_340:
[----:B------:R-:W0:Y:S01]  /*1c60*/  LDCU UR4, c[0x0][0x3c0] ;  /* 0x00007800ff0477ac */ /* 0x000e220008000800 */
[----:B------:R-:W-:Y:S01]  /*1c70*/  BSSY.RECONVERGENT B0, `(.L_x_24) ;  /* 0x0000014000007945 */ /* 0x000fe20003800200 */
[----:B--2---:R-:W-:Y:S02]  /*1c80*/  CS2R R12, SRZ ;  /* 0x00000000000c7805 */ /* 0x004fe4000001ff00 */
[----:B0-----:R-:W-:-:S13]  /*1c90*/  ISETP.GE.U32.AND P1, PT, R0, UR4, PT ;  /* 0x0000000400007c0c */ /* 0x001fda000bf26070 */
[----:B------:R-:W-:Y:S05]  /*1ca0*/  @P1 BRA `(.L_x_25) ;  /* 0x0000000000401947 */ /* 0x000fea0003800000 */
[----:B---3--:R-:W2:Y:S02]  /*1cb0*/  LDG.E R8, desc[UR12][R2.64] ;  /* 0x0000000c02087981 */ /* 0x008ea4000c1e1900 */
        /* <DEDUP_REMOVED lines=15> */
.L_x_25:
[----:B------:R-:W-:Y:S05]  /*1db0*/  BSYNC.RECONVERGENT B0 ;  /* 0x0000000000007941 */ /* 0x000fea0003800200 */
.L_x_24:
[----:B------:R-:W-:Y:S06]  /*1dc0*/  BAR.SYNC.DEFER_BLOCKING 0x0 ;  /* 0x0000000000007b1d */ /* 0x000fec0000010000 */
[----:B------:R-:W-:Y:S04]  /*1dd0*/  BSSY.RECONVERGENT B0, `(.L_x_15) ;  /* 0x000000d000007945 */ /* 0x000fe80003800200 */
[----:B------:R-:W-:Y:S05]  /*1de0*/  @!P0 BRA `(.L_x_26) ;  /* 0x00000000002c8947 */ /* 0x000fea0003800000 */
[----:B---3--:R-:W1:Y:S01]  /*1df0*/  LDC.64 R8, c[0x0][0x3a0] ;  /* 0x0000e800ff087b82 */ /* 0x008e620000000a00 */
[----:B0-----:R-:W-:-:S05]  /*1e00*/  IADD3 R15, PT, PT, R0, -0x1, RZ ;  /* 0xffffffff000f7810 */ /* 0x001fca0007ffe0ff */
[C---:B-1----:R-:W-:Y:S02]  /*1e10*/  IMAD.WIDE.U32 R10, R15.reuse, 0x4, R8 ;  /* 0x000000040f0a7825 */ /* 0x042fe400078e0008 */
[----:B------:R-:W0:Y:S03]  /*1e20*/  LDC.64 R8, c[0x0][0x3a8] ;  /* 0x0000ea00ff087b82 */ /* 0x000e260000000a00 */
[----:B------:R-:W2:Y:S01]  /*1e30*/  LDG.E R14, desc[UR12][R10.64] ;  /* 0x0000000c0a0e7981 */ /* 0x000ea2000c1e1900 */
[----:B0-----:R-:W-:-:S04]  /*1e40*/  IMAD.WIDE.U32 R8, R15, 0x4, R8 ;  /* 0x000000040f087825 */ /* 0x001fc800078e0008 */
[----:B--2---:R-:W-:-:S05]  /*1e50*/  IMAD.IADD R13, R14, 0x1, R13 ;  /* 0x000000010e0d7824 */ /* 0x004fca00078e020d */
[----:B------:R1:W-:Y:S04]  /*1e60*/  STG.E desc[UR12][R10.64], R13 ;  /* 0x0000000d0a007986 */ /* 0x0003e8000c10190c */
[----:B------:R-:W2:Y:S02]  /*1e70*/  LDG.E R15, desc[UR12][R8.64] ;  /* 0x0000000c080f7981 */ /* 0x000ea4000c1e1900 */
[----:B--2---:R-:W-:-:S05]  /*1e80*/  IMAD.IADD R15, R15, 0x1, R12 ;  /* 0x000000010f0f7824 */ /* 0x004fca00078e020c */
[----:B------:R1:W-:Y:S02]  /*1e90*/  STG.E desc[UR12][R8.64], R15 ;  /* 0x0000000f08007986 */ /* 0x0003e4000c10190c */
.L_x_26:
[----:B------:R-:W-:Y:S05]  /*1ea0*/  BSYNC.RECONVERGENT B0 ;  /* 0x0000000000007941 */ /* 0x000fea0003800200 */
.L_x_15:
[----:B------:R-:W4:Y:S01]  /*1eb0*/  S2UR UR5, SR_CgaCtaId ;  /* 0x00000000000579c3 */ /* 0x000f220000008800 */
[----:B------:R-:W-:Y:S02]  /*1ec0*/  UMOV UR4, 0x400 ;  /* 0x0000040000047882 */ /* 0x000fe40000000000 */
[----:B----4-:R-:W-:Y:S01]  /*1ed0*/  ULEA UR4, UR5, UR4, 0x18 ;  /* 0x0000000405047291 */ /* 0x010fe2000f8ec0ff */
[----:B------:R-:W4:Y:S08]  /*1ee0*/  LDCU UR5, c[0x0][0x3c4] ;  /* 0x00007880ff0577ac */ /* 0x000f300008000800 */
[----:B------:R-:W-:Y:S01]  /*1ef0*/  STS [UR4], RZ ;  /* 0x000000ffff007988 */ /* 0x000fe20008000804 */
[----:B----4-:R-:W-:Y:S01]  /*1f00*/  UISETP.NE.AND UP0, UPT, UR5, 0x1, UPT ;  /* 0x000000010500788c */ /* 0x010fe2000bf05270 */
[----:B------:R-:W-:Y:S08]  /*1f10*/  BAR.SYNC.DEFER_BLOCKING 0x0 ;  /* 0x0000000000007b1d */ /* 0x000ff00000010000 */
[----:B------:R-:W-:Y:S05]  /*1f20*/  BRA.U !UP0, `(.L_x_27) ;  /* 0x0000000d08087547 */ /* 0x000fea000b800000 */
[----:B------:R-:W-:-:S09]  /*1f30*/  UISETP.NE.AND UP0, UPT, UR5, URZ, UPT ;  /* 0x000000ff0500728c */ /* 0x000fd2000bf05270 */
[----:B------:R-:W-:Y:S05]  /*1f40*/  BRA.U !UP0, `(.L_x_28) ;  /* 0x0000000d08487547 */ /* 0x000fea000b800000 */
[----:B------:R-:W-:Y:S01]  /*1f50*/  UISETP.GE.U32.AND UP0, UPT, UR6, 0x3, UPT ;  /* 0x000000030600788c */ /* 0x000fe2000bf06070 */
[----:B-123--:R-:W-:-:S08]  /*1f60*/  MOV R9, RZ ;  /* 0x000000ff00097202 */ /* 0x00efd00000000f00 */
[----:B------:R-:W-:Y:S05]  /*1f70*/  BRA.U !UP0, `(.L_x_29) ;  /* 0x0000000508a07547 */ /* 0x000fea000b800000 */
[----:B------:R-:W1:Y:S01]  /*1f80*/  LDC.64 R8, c[0x0][0x3a0] ;  /* 0x0000e800ff087b82 */ /* 0x000e620000000a00 */
[----:B0-----:R-:W-:Y:S01]  /*1f90*/  IMAD.MOV.U32 R13, RZ, RZ, RZ ;  /* 0x000000ffff0d7224 */ /* 0x001fe200078e00ff */
[----:B------:R-:W0:Y:S06]  /*1fa0*/  LDCU UR10, c[0x0][0x3c0] ;  /* 0x00007800ff0a77ac */ /* 0x000e2c0008000800 */
[----:B------:R-:W2:Y:S02]  /*1fb0*/  LDC.64 R10, c[0x0][0x3a8] ;  /* 0x0000ea00ff0a7b82 */ /* 0x000ea40000000a00 */
.L_x_46:
[C---:B------:R-:W-:Y:S01]  /*1fc0*/  IMAD R15, R13.reuse, 0x200, R0 ;  /* 0x000002000d0f7824 */ /* 0x040fe200078e0200 */
[----:B------:R-:W-:Y:S01]  /*1fd0*/  IADD3 R13, PT, PT, R13, 0x4, RZ ;  /* 0x000000040d0d7810 */ /* 0x000fe20007ffe0ff */
[----:B------:R-:W-:Y:S03]  /*1fe0*/  BSSY.RECONVERGENT B0, `(.L_x_30) ;  /* 0x0000016000007945 */ /* 0x000fe60003800200 */
[----:B0-----:R-:W-:Y:S02]  /*1ff0*/  ISETP.GE.U32.AND P2, PT, R15, UR10, PT ;  /* 0x0000000a0f007c0c */ /* 0x001fe4000bf46070 */
[----:B------:R-:W-:-:S11]  /*2000*/  ISETP.NE.AND P1, PT, R13, UR9, PT ;  /* 0x000000090d007c0c */ /* 0x000fd6000bf25270 */
[----:B---34-:R-:W-:Y:S05]  /*2010*/  @P2 BRA `(.L_x_31) ;  /* 0x0000000000482947 */ /* 0x018fea0003800000 */
[----:B-1----:R-:W-:-:S06]  /*2020*/  IMAD.WIDE.U32 R16, R15, 0x4, R8 ;  /* 0x000000040f107825 */ /* 0x002fcc00078e0008 */
[----:B------:R-:W3:Y:S01]  /*2030*/  LDG.E R16, desc[UR12][R16.64] ;  /* 0x0000000c10107981 */ /* 0x000ee2000c1e1900 */
[----:B------:R-:W-:Y:S01]  /*2040*/  BSSY.RELIABLE B1, `(.L_x_32) ;  /* 0x000000a000017945 */ /* 0x000fe20003800100 */
[----:B---3--:R-:W-:-:S04]  /*2050*/  IABS R12, R16 ;  /* 0x00000010000c7213 */ /* 0x008fc80000000000 */
[----:B------:R-:W-:-:S13]  /*2060*/  ISETP.GT.AND P2, PT, R12, 0x9, PT ;  /* 0x000000090c00780c */ /* 0x000fda0003f44270 */
[----:B------:R-:W-:Y:S05]  /*2070*/  @P2 BRA `(.L_x_33) ;  /* 0x0000000000182947 */ /* 0x000fea0003800000 */
[----:B--2---:R-:W-:-:S06]  /*2080*/  IMAD.WIDE.U32 R16, R15, 0x4, R10 ;  /* 0x000000040f107825 */ /* 0x004fcc00078e000a */
[----:B------:R-:W2:Y:S02]  /*2090*/  LDG.E R16, desc[UR12][R16.64] ;  /* 0x0000000c10107981 */ /* 0x000ea4000c1e1900 */
[----:B--2---:R-:W-:-:S04]  /*20a0*/  IABS R12, R16 ;  /* 0x00000010000c7213 */ /* 0x004fc80000000000 */
[----:B------:R-:W-:-:S13]  /*20b0*/  ISETP.GE.AND P2, PT, R12, 0xa, PT ;  /* 0x0000000a0c00780c */ /* 0x000fda0003f46270 */
[----:B------:R-:W-:Y:S05]  /*20c0*/  @!P2 BREAK.RELIABLE B1 ;  /* 0x000000000001a942 */ /* 0x000fea0003800100 */
[----:B------:R-:W-:Y:S05]  /*20d0*/  @!P2 BRA `(.L_x_31) ;  /* 0x000000000018a947 */ /* 0x000fea0003800000 */
.L_x_33:
[----:B------:R-:W-:Y:S05]  /*20e0*/  BSYNC.RELIABLE B1 ;  /* 0x0000000000017941 */ /* 0x000fea0003800100 */
.L_x_32:
[----:B------:R-:W0:Y:S01]  /*20f0*/  S2UR UR5, SR_CgaCtaId ;  /* 0x00000000000579c3 */ /* 0x000e220000008800 */
[----:B------:R-:W-:Y:S01]  /*2100*/  UMOV UR4, 0x400 ;  /* 0x0000040000047882 */ /* 0x000fe20000000000 */
[----:B------:R-:W-:Y:S01]  /*2110*/  IMAD.MOV.U32 R12, RZ, RZ, 0x1 ;  /* 0x00000001ff0c7424 */ /* 0x000fe200078e00ff */
[----:B0-----:R-:W-:-:S09]  /*2120*/  ULEA UR4, UR5, UR4, 0x18 ;  /* 0x0000000405047291 */ /* 0x001fd2000f8ec0ff */
[----:B------:R0:W-:Y:S03]  /*2130*/  STS [UR4], R12 ;  /* 0x0000000cff007988 */ /* 0x0001e60008000804 */
.L_x_31:
[----:B------:R-:W-:Y:S05]  /*2140*/  BSYNC.RECONVERGENT B0 ;  /* 0x0000000000007941 */ /* 0x000fea0003800200 */
.L_x_30:
[----:B------:R-:W-:Y:S05]  /*2150*/  WARPSYNC.ALL ;  /* 0x0000000000007948 */ /* 0x000fea0003800000 */
[----:B------:R-:W-:Y:S01]  /*2160*/  VIADD R19, R15, 0x200 ;  /* 0x000002000f137836 */ /* 0x000fe20000000000 */
[----:B------:R-:W-:Y:S04]  /*2170*/  BSSY.RECONVERGENT B0, `(.L_x_34) ;  /* 0x0000015000007945 */ /* 0x000fe80003800200 */
[----:B------:R-:W-:-:S13]  /*2180*/  ISETP.GE.U32.AND P2, PT, R19, UR10, PT ;  /* 0x0000000a13007c0c */ /* 0x000fda000bf46070 */
[----:B------:R-:W-:Y:S05]  /*2190*/  @P2 BRA `(.L_x_35) ;  /* 0x0000000000482947 */ /* 0x000fea0003800000 */
[----:B-1----:R-:W-:-:S06]  /*21a0*/  IMAD.WIDE.U32 R16, R19, 0x4, R8 ;  /* 0x0000000413107825 */ /* 0x002fcc00078e0008 */
[----:B------:R-:W0:Y:S01]  /*21b0*/  LDG.E R16, desc[UR12][R16.64] ;  /* 0x0000000c10107981 */ /* 0x000e22000c1e1900 */
[----:B------:R-:W-:Y:S01]  /*21c0*/  BSSY.RELIABLE B1, `(.L_x_36) ;  /* 0x000000a000017945 */ /* 0x000fe20003800100 */
[----:B0-----:R-:W-:-:S04]  /*21d0*/  IABS R12, R16 ;  /* 0x00000010000c7213 */ /* 0x001fc80000000000 */
        /* <DEDUP_REMOVED lines=8> */
.L_x_37:
[----:B------:R-:W-:Y:S05]  /*2260*/  BSYNC.RELIABLE B1 ;  /* 0x0000000000017941 */ /* 0x000fea0003800100 */
.L_x_36:
[----:B------:R-:W0:Y:S01]  /*2270*/  S2UR UR5, SR_CgaCtaId ;  /* 0x00000000000579c3 */ /* 0x000e220000008800 */
[----:B------:R-:W-:Y:S01]  /*2280*/  UMOV UR4, 0x400 ;  /* 0x0000040000047882 */ /* 0x000fe20000000000 */
[----:B------:R-:W-:Y:S01]  /*2290*/  HFMA2 R12, -RZ, RZ, 0, 5.9604644775390625e-08 ;  /* 0x00000001ff0c7431 */ /* 0x000fe200000001ff */
[----:B0-----:R-:W-:-:S09]  /*22a0*/  ULEA UR4, UR5, UR4, 0x18 ;  /* 0x0000000405047291 */ /* 0x001fd2000f8ec0ff */
[----:B------:R3:W-:Y:S03]  /*22b0*/  STS [UR4], R12 ;  /* 0x0000000cff007988 */ /* 0x0007e60008000804 */
.L_x_35:
[----:B------:R-:W-:Y:S05]  /*22c0*/  BSYNC.RECONVERGENT B0 ;  /* 0x0000000000007941 */ /* 0x000fea0003800200 */
.L_x_34:
        /* <DEDUP_REMOVED lines=8> */
[----:B0--3--:R-:W-:-:S04]  /*2350*/  IABS R12, R16 ;  /* 0x00000010000c7213 */ /* 0x009fc80000000000 */
        /* <DEDUP_REMOVED lines=8> */
.L_x_41:
[----:B------:R-:W-:Y:S05]  /*23e0*/  BSYNC.RELIABLE B1 ;  /* 0x0000000000017941 */ /* 0x000fea0003800100 */
.L_x_40:
[----:B------:R-:W0:Y:S01]  /*23f0*/  S2UR UR5, SR_CgaCtaId ;  /* 0x00000000000579c3 */ /* 0x000e220000008800 */
[----:B------:R-:W-:Y:S01]  /*2400*/  UMOV UR4, 0x400 ;  /* 0x0000040000047882 */ /* 0x000fe20000000000 */
[----:B------:R-:W-:Y:S01]  /*2410*/  IMAD.MOV.U32 R12, RZ, RZ, 0x1 ;  /* 0x00000001ff0c7424 */ /* 0x000fe200078e00ff */
[----:B0-----:R-:W-:-:S09]  /*2420*/  ULEA UR4, UR5, UR4, 0x18 ;  /* 0x0000000405047291 */ /* 0x001fd2000f8ec0ff */
[----:B------:R4:W-:Y:S03]  /*2430*/  STS [UR4], R12 ;  /* 0x0000000cff007988 */ /* 0x0009e60008000804 */
.L_x_39:
[----:B------:R-:W-:Y:S05]  /*2440*/  BSYNC.RECONVERGENT B0 ;  /* 0x0000000000007941 */ /* 0x000fea0003800200 */
.L_x_38:
[----:B------:R-:W-:Y:S05]  /*2450*/  WARPSYNC.ALL ;  /* 0x0000000000007948 */ /* 0x000fea0003800000 */
[----:B------:R-:W-:Y:S01]  /*2460*/  IADD3 R17, PT, PT, R15, 0x600, RZ ;  /* 0x000006000f117810 */ /* 0x000fe20007ffe0ff */
[----:B------:R-:W-:Y:S03]  /*2470*/  BSSY.RECONVERGENT B0, `(.L_x_42) ;  /* 0x0000015000007945 */ /* 0x000fe60003800200 */
[----:B------:R-:W-:-:S13]  /*2480*/  ISETP.GE.U32.AND P2, PT, R17, UR10, PT ;  /* 0x0000000a11007c0c */ /* 0x000fda000bf46070 */
[----:B------:R-:W-:Y:S05]  /*2490*/  @P2 BRA `(.L_x_43) ;  /* 0x0000000000482947 */ /* 0x000fea0003800000 */
[----:B-1----:R-:W-:-:S06]  /*24a0*/  IMAD.WIDE.U32 R14, R17, 0x4, R8 ;  /* 0x00000004110e7825 */ /* 0x002fcc00078e0008 */
[----:B------:R-:W0:Y:S01]  /*24b0*/  LDG.E R14, desc[UR12][R14.64] ;  /* 0x0000000c0e0e7981 */ /* 0x000e22000c1e1900 */
[----:B------:R-:W-:Y:S01]  /*24c0*/  BSSY.RELIABLE B1, `(.L_x_44) ;  /* 0x000000a000017945 */ /* 0x000fe20003800100 */
[----:B0--34-:R-:W-:-:S04]  /*24d0*/  IABS R12, R14 ;  /* 0x0000000e000c7213 */ /* 0x019fc80000000000 */
        /* <DEDUP_REMOVED lines=8> */
.L_x_45:
[----:B------:R-:W-:Y:S05]  /*2560*/  BSYNC.RELIABLE B1 ;  /* 0x0000000000017941 */ /* 0x000fea0003800100 */
.L_x_44:
[----:B------:R-:W0:Y:S01]  /*2570*/  S2UR UR5, SR_CgaCtaId ;  /* 0x00000000000579c3 */ /* 0x000e220000008800 */
[----:B------:R-:W-:Y:S01]  /*2580*/  UMOV UR4, 0x400 ;  /* 0x0000040000047882 */ /* 0x000fe20000000000 */
[----:B------:R-:W-:Y:S01]  /*2590*/  IMAD.MOV.U32 R12, RZ, RZ, 0x1 ;  /* 0x00000001ff0c7424 */ /* 0x000fe200078e00ff */
[----:B0-----:R-:W-:-:S09]  /*25a0*/  ULEA UR4, UR5, UR4, 0x18 ;  /* 0x0000000405047291 */ /* 0x001fd2000f8ec0ff */
[----:B------:R0:W-:Y:S03]  /*25b0*/  STS [UR4], R12 ;  /* 0x0000000cff007988 */ /* 0x0001e60008000804 */
.L_x_43:
[----:B------:R-:W-:Y:S05]  /*25c0*/  BSYNC.RECONVERGENT B0 ;  /* 0x0000000000007941 */ /* 0x000fea0003800200 */
.L_x_42:
[----:B------:R-:W-:Y:S05]  /*25d0*/  WARPSYNC.ALL ;  /* 0x0000000000007948 */ /* 0x000fea0003800000 */
[----:B------:R-:W-:Y:S05]  /*25e0*/  @P1 BRA `(.L_x_46) ;  /* 0xfffffff800741947 */ /* 0x000fea000383ffff */
[----:B-1----:R-:W-:-:S07]  /*25f0*/  IMAD.U32 R9, RZ, RZ, UR9 ;  /* 0x00000009ff097e24 */ /* 0x002fce000f8e00ff */
.L_x_29:
[----:B------:R-:W-:-:S09]  /*2600*/  UISETP.NE.AND UP0, UPT, UR8, URZ, UPT ;  /* 0x000000ff0800728c */ /* 0x000fd2000bf05270 */
[----:B------:R-:W-:Y:S05]  /*2610*/  BRA.U !UP0, `(.L_x_28) ;  /* 0x0000000508947547 */ /* 0x000fea000b800000 */
[----:B------:R-:W1:Y:S01]  /*2620*/  LDCU UR10, c[0x0][0x3c0] ;  /* 0x00007800ff0a77ac */ /* 0x000e620008000800 */
[----:B------:R-:W-:Y:S01]  /*2630*/  LEA R8, R9, R0, 0x9 ;  /* 0x0000000009087211 */ /* 0x000fe200078e48ff */
[----:B------:R-:W-:Y:S03]  /*2640*/  BSSY.RECONVERGENT B0, `(.L_x_47) ;  /* 0x0000017000007945 */ /* 0x000fe60003800200 */
[----:B-1----:R-:W-:-:S13]  /*2650*/  ISETP.GE.U32.AND P1, PT, R8, UR10, PT ;  /* 0x0000000a08007c0c */ /* 0x002fda000bf26070 */
[----:B------:R-:W-:Y:S05]  /*2660*/  @P1 BRA `(.L_x_48) ;  /* 0x0000000000501947 */ /* 0x000fea0003800000 */
[----:B0-2---:R-:W0:Y:S02]  /*2670*/  LDC.64 R10, c[0x0][0x3a0] ;  /* 0x0000e800ff0a7b82 */ /* 0x005e240000000a00 */
[----:B0-----:R-:W-:-:S06]  /*2680*/  IMAD.WIDE.U32 R10, R8, 0x4, R10 ;  /* 0x00000004080a7825 */ /* 0x001fcc00078e000a */
[----:B------:R-:W2:Y:S01]  /*2690*/  LDG.E R10, desc[UR12][R10.64] ;  /* 0x0000000c0a0a7981 */ /* 0x000ea2000c1e1900 */
[----:B------:R-:W-:Y:S01]  /*26a0*/  BSSY.RELIABLE B1, `(.L_x_49) ;  /* 0x000000b000017945 */ /* 0x000fe20003800100 */
[----:B--2---:R-:W-:-:S04]  /*26b0*/  IABS R9, R10 ;  /* 0x0000000a00097213 */ /* 0x004fc80000000000 */
[----:B------:R-:W-:-:S13]  /*26c0*/  ISETP.GT.AND P1, PT, R9, 0x9, PT ;  /* 0x000000090900780c */ /* 0x000fda0003f24270 */
[----:B------:R-:W-:Y:S05]  /*26d0*/  @P1 BRA `(.L_x_50) ;  /* 0x00000000001c1947 */ /* 0x000fea0003800000 */
[----:B------:R-:W0:Y:S02]  /*26e0*/  LDC.64 R10, c[0x0][0x3a8] ;  /* 0x0000ea00ff0a7b82 */ /* 0x000e240000000a00 */
[----:B0-----:R-:W-:-:S06]  /*26f0*/  IMAD.WIDE.U32 R10, R8, 0x4, R10 ;  /* 0x00000004080a7825 */ /* 0x001fcc00078e000a */
[----:B------:R-:W2:Y:S02]  /*2700*/  LDG.E R10, desc[UR12][R10.64] ;  /* 0x0000000c0a0a7981 */ /* 0x000ea4000c1e1900 */
[----:B--2---:R-:W-:-:S04]  /*2710*/  IABS R9, R10 ;  /* 0x0000000a00097213 */ /* 0x004fc80000000000 */
[----:B------:R-:W-:-:S13]  /*2720*/  ISETP.GE.AND P1, PT, R9, 0xa, PT ;  /* 0x0000000a0900780c */ /* 0x000fda0003f26270 */
[----:B------:R-:W-:Y:S05]  /*2730*/  @!P1 BREAK.RELIABLE B1 ;  /* 0x0000000000019942 */ /* 0x000fea0003800100 */
[----:B------:R-:W-:Y:S05]  /*2740*/  @!P1 BRA `(.L_x_48) ;  /* 0x0000000000189947 */ /* 0x000fea0003800000 */
.L_x_50:
[----:B------:R-:W-:Y:S05]  /*2750*/  BSYNC.RELIABLE B1 ;  /* 0x0000000000017941 */ /* 0x000fea0003800100 */
.L_x_49:
[----:B------:R-:W0:Y:S01]  /*2760*/  S2UR UR5, SR_CgaCtaId ;  /* 0x00000000000579c3 */ /* 0x000e220000008800 */
[----:B------:R-:W-:Y:S01]  /*2770*/  UMOV UR4, 0x400 ;  /* 0x0000040000047882 */ /* 0x000fe20000000000 */
[----:B------:R-:W-:Y:S01]  /*2780*/  IMAD.MOV.U32 R9, RZ, RZ, 0x1 ;  /* 0x00000001ff097424 */ /* 0x000fe200078e00ff */
[----:B0-----:R-:W-:-:S09]  /*2790*/  ULEA UR4, UR5, UR4, 0x18 ;  /* 0x0000000405047291 */ /* 0x001fd2000f8ec0ff */
[----:B------:R1:W-:Y:S03]  /*27a0*/  STS [UR4], R9 ;  /* 0x00000009ff007988 */ /* 0x0003e60008000804 */
.L_x_48:
[----:B------:R-:W-:Y:S05]  /*27b0*/  BSYNC.RECONVERGENT B0 ;  /* 0x0000000000007941 */ /* 0x000fea0003800200 */
.L_x_47:
[----:B------:R-:W-:Y:S05]  /*27c0*/  WARPSYNC.ALL ;  /* 0x0000000000007948 */ /* 0x000fea0003800000 */
[----:B------:R-:W-:-:S09]  /*27d0*/  UISETP.NE.AND UP0, UPT, UR8, 0x1, UPT ;  /* 0x000000010800788c */ /* 0x000fd2000bf05270 */
[----:B------:R-:W-:Y:S05]  /*27e0*/  BRA.U !UP0, `(.L_x_28) ;  /* 0x0000000508207547 */ /* 0x000fea000b800000 */
[----:B0-----:R-:W-:Y:S01]  /*27f0*/  VIADD R13, R8, 0x200 ;  /* 0x00000200080d7836 */ /* 0x001fe20000000000 */
[----:B------:R-:W-:Y:S04]  /*2800*/  BSSY.RECONVERGENT B0, `(.L_x_51) ;  /* 0x0000017000007945 */ /* 0x000fe80003800200 */
[----:B------:R-:W-:-:S13]  /*2810*/  ISETP.GE.U32.AND P1, PT, R13, UR10, PT ;  /* 0x0000000a0d007c0c */ /* 0x000fda000bf26070 */
[----:B------:R-:W-:Y:S05]  /*2820*/  @P1 BRA `(.L_x_52) ;  /* 0x0000000000501947 */ /* 0x000fea0003800000 */
[----:B--2---:R-:W0:Y:S02]  /*2830*/  LDC.64 R10, c[0x0][0x3a0] ;  /* 0x0000e800ff0a7b82 */ /* 0x004e240000000a00 */
[----:B0-----:R-:W-:-:S06]  /*2840*/  IMAD.WIDE.U32 R10, R13, 0x4, R10 ;  /* 0x000000040d0a7825 */ /* 0x001fcc00078e000a */
[----:B------:R-:W1:Y:S01]  /*2850*/  LDG.E R10, desc[UR12][R10.64] ;  /* 0x0000000c0a0a7981 */ /* 0x000e62000c1e1900 */
[----:B------:R-:W-:Y:S01]  /*2860*/  BSSY.RELIABLE B1, `(.L_x_53) ;  /* 0x000000b000017945 */ /* 0x000fe20003800100 */
[----:B-1----:R-:W-:-:S04]  /*2870*/  IABS R9, R10 ;  /* 0x0000000a00097213 */ /* 0x002fc80000000000 */
        /* <DEDUP_REMOVED lines=9> */
.L_x_54:
[----:B------:R-:W-:Y:S05]  /*2910*/  BSYNC.RELIABLE B1 ;  /* 0x0000000000017941 */ /* 0x000fea0003800100 */
.L_x_53:
[----:B------:R-:W0:Y:S01]  /*2920*/  S2UR UR5, SR_CgaCtaId ;  /* 0x00000000000579c3 */ /* 0x000e220000008800 */
[----:B------:R-:W-:Y:S01]  /*2930*/  UMOV UR4, 0x400 ;  /* 0x0000040000047882 */ /* 0x000fe20000000000 */
[----:B------:R-:W-:Y:S01]  /*2940*/  MOV R9, 0x1 ;  /* 0x0000000100097802 */ /* 0x000fe20000000f00 */
[----:B0-----:R-:W-:-:S09]  /*2950*/  ULEA UR4, UR5, UR4, 0x18 ;  /* 0x0000000405047291 */ /* 0x001fd2000f8ec0ff */
[----:B------:R0:W-:Y:S03]  /*2960*/  STS [UR4], R9 ;  /* 0x00000009ff007988 */ /* 0x0001e60008000804 */
.L_x_52:
[----:B------:R-:W-:Y:S05]  /*2970*/  BSYNC.RECONVERGENT B0 ;  /* 0x0000000000007941 */ /* 0x000fea0003800200 */
.L_x_51:
[----:B------:R-:W-:Y:S05]  /*2980*/  WARPSYNC.ALL ;  /* 0x0000000000007948 */ /* 0x000fea0003800000 */
[----:B------:R-:W-:-:S09]  /*2990*/  UISETP.NE.AND UP0, UPT, UR8, 0x2, UPT ;  /* 0x000000020800788c */ /* 0x000fd2000bf05270 */
[----:B------:R-:W-:Y:S05]  /*29a0*/  BRA.U !UP0, `(.L_x_28) ;  /* 0x0000000108b07547 */ /* 0x000fea000b800000 */
[----:B--2---:R-:W-:Y:S01]  /*29b0*/  VIADD R11, R8, 0x400 ;  /* 0x00000400080b7836 */ /* 0x004fe20000000000 */
[----:B------:R-:W-:Y:S04]  /*29c0*/  BSSY.RECONVERGENT B0, `(.L_x_55) ;  /* 0x0000017000007945 */ /* 0x000fe80003800200 */
[----:B------:R-:W-:-:S13]  /*29d0*/  ISETP.GE.U32.AND P1, PT, R11, UR10, PT ;  /* 0x0000000a0b007c0c */ /* 0x000fda000bf26070 */
[----:B------:R-:W-:Y:S05]  /*29e0*/  @P1 BRA `(.L_x_56) ;  /* 0x0000000000501947 */ /* 0x000fea0003800000 */
[----:B01----:R-:W0:Y:S02]  /*29f0*/  LDC.64 R8, c[0x0][0x3a0] ;  /* 0x0000e800ff087b82 */ /* 0x003e240000000a00 */
        /* <DEDUP_REMOVED lines=13> */
.L_x_58:
[----:B------:R-:W-:Y:S05]  /*2ad0*/  BSYNC.RELIABLE B1 ;  /* 0x0000000000017941 */ /* 0x000fea0003800100 */
.L_x_57:
[----:B------:R-:W0:Y:S01]  /*2ae0*/  S2UR UR5, SR_CgaCtaId ;  /* 0x00000000000579c3 */ /* 0x000e220000008800 */
[----:B------:R-:W-:Y:S01]  /*2af0*/  UMOV UR4, 0x400 ;  /* 0x0000040000047882 */ /* 0x000fe20000000000 */
[----:B------:R-:W-:Y:S01]  /*2b00*/  IMAD.MOV.U32 R8, RZ, RZ, 0x1 ;  /* 0x00000001ff087424 */ /* 0x000fe200078e00ff */
[----:B0-----:R-:W-:-:S09]  /*2b10*/  ULEA UR4, UR5, UR4, 0x18 ;  /* 0x0000000405047291 */ /* 0x001fd2000f8ec0ff */
[----:B------:R2:W-:Y:S03]  /*2b20*/  STS [UR4], R8 ;  /* 0x00000008ff007988 */ /* 0x0005e60008000804 */
.L_x_56:
[----:B------:R-:W-:Y:S05]  /*2b30*/  BSYNC.RECONVERGENT B0 ;  /* 0x0000000000007941 */ /* 0x000fea0003800200 */
.L_x_55:
[----:B------:R-:W-:Y:S05]  /*2b40*/  BRA `(.L_x_28) ;  /* 0x0000000000487947 */ /* 0x000fea0003800000 */
.L_x_27:
[----:B------:R-:W4:Y:S01]  /*2b50*/  LDCU UR5, c[0x0][0x3c0] ;  /* 0x00007800ff0577ac */ /* 0x000f220008000800 */
[----:B------:R-:W-:Y:S01]  /*2b60*/  BSSY.RECONVERGENT B0, `(.L_x_28) ;  /* 0x0000010000007945 */ /* 0x000fe20003800200 */
[----:B----4-:R-:W-:-:S13]  /*2b70*/  ISETP.GE.U32.AND P1, PT, R0, UR5, PT ;  /* 0x0000000500007c0c */ /* 0x010fda000bf26070 */
[----:B------:R-:W-:Y:S05]  /*2b80*/  @P1 BRA `(.L_x_59) ;  /* 0x0000000000341947 */ /* 0x000fea0003800000 */
[----:B-123--:R-:W2:Y:S01]  /*2b90*/  LDG.E R8, desc[UR12][R2.64] ;  /* 0x0000000c02087981 */ /* 0x00eea2000c1e1900 */
[----:B------:R-:W-:Y:S01]  /*2ba0*/  BSSY.RELIABLE B1, `(.L_x_60) ;  /* 0x0000009000017945 */ /* 0x000fe20003800100 */
[----:B--2---:R-:W-:-:S04]  /*2bb0*/  IABS R8, R8 ;  /* 0x0000000800087213 */ /* 0x004fc80000000000 */
[----:B------:R-:W-:-:S13]  /*2bc0*/  ISETP.GT.AND P1, PT, R8, 0x9, PT ;  /* 0x000000090800780c */ /* 0x000fda0003f24270 */
[----:B------:R-:W-:Y:S05]  /*2bd0*/  @P1 BRA `(.L_x_61) ;  /* 0x0000000000141947 */ /* 0x000fea0003800000 */
[----:B------:R-:W2:Y:S02]  /*2be0*/  LDG.E R8, desc[UR12][R4.64] ;  /* 0x0000000c04087981 */ /* 0x000ea4000c1e1900 */
[----:B--2---:R-:W-:-:S04]  /*2bf0*/  IABS R8, R8 ;  /* 0x0000000800087213 */ /* 0x004fc80000000000 */
[----:B------:R-:W-:-:S13]  /*2c00*/  ISETP.GE.AND P1, PT, R8, 0xa, PT ;  /* 0x0000000a0800780c */ /* 0x000fda0003f26270 */
[----:B------:R-:W-:Y:S05]  /*2c10*/  @!P1 BREAK.RELIABLE B1 ;  /* 0x0000000000019942 */ /* 0x000fea0003800100 */
[----:B------:R-:W-:Y:S05]  /*2c20*/  @!P1 BRA `(.L_x_59) ;  /* 0x00000000000c9947 */ /* 0x000fea0003800000 */
.L_x_61:
[----:B------:R-:W-:Y:S05]  /*2c30*/  BSYNC.RELIABLE B1 ;  /* 0x0000000000017941 */ /* 0x000fea0003800100 */
.L_x_60:
[----:B------:R-:W-:-:S05]  /*2c40*/  HFMA2 R8, -RZ, RZ, 0, 5.9604644775390625e-08 ;  /* 0x00000001ff087431 */ /* 0x000fca00000001ff */
[----:B------:R4:W-:Y:S02]  /*2c50*/  STS [UR4], R8 ;  /* 0x00000008ff007988 */ /* 0x0009e40008000804 */
.L_x_59:
[----:B------:R-:W-:Y:S05]  /*2c60*/  BSYNC.RECONVERGENT B0 ;  /* 0x0000000000007941 */ /* 0x000fea0003800200 */
.L_x_28:
[----:B------:R-:W5:Y:S08]  /*2c70*/  S2UR UR5, SR_CgaCtaId ;  /* 0x00000000000579c3 */ /* 0x000f700000008800 */
[----:B------:R-:W-:Y:S06]  /*2c80*/  BAR.SYNC.DEFER_BLOCKING 0x0 ;  /* 0x0000000000007b1d */ /* 0x000fec0000010000 */
[----:B------:R-:W-:-:S02]  /*2c90*/  UMOV UR4, 0x400 ;  /* 0x0000040000047882 */ /* 0x000fc40000000000 */
[----:B-----5:R-:W-:-:S09]  /*2ca0*/  ULEA UR4, UR5, UR4, 0x18 ;  /* 0x0000000405047291 */ /* 0x020fd2000f8ec0ff */
[----:B-1234-:R-:W1:Y:S02]  /*2cb0*/  LDS R8, [UR4] ;  /* 0x00000004ff087984 */ /* 0x01ee640008000800 */
[----:B-1----:R-:W-:-:S13]  /*2cc0*/  ISETP.NE.AND P1, PT, R8, RZ, PT ;  /* 0x000000ff0800720c */ /* 0x002fda0003f25270 */
[----:B------:R-:W-:Y:S05]  /*2cd0*/  @P1 BRA `(.L_x_62) ;  /* 0xffffffdc00c41947 */ /* 0x000fea000383ffff */
.L_x_12:
[----:B------:R-:W-:Y:S01]  /*2ce0*/  STS [UR4+0x4], RZ ;  /* 0x000004ffff007988 */ /* 0x000fe20008000804 */
[----:B------:R-:W1:Y:S01]  /*2cf0*/  LDCU UR5, c[0x0][0x394] ;  /* 0x00007280ff0577ac */ /* 0x000e620008000800 */
[----:B------:R-:W-:Y:S06]  /*2d00*/  BAR.SYNC.DEFER_BLOCKING 0x0 ;  /* 0x0000000000007b1d */ /* 0x000fec0000010000 */
[----:B0-----:R-:W1:Y:S02]  /*2d10*/  LDS R3, [UR4+0x4] ;  /* 0x00000404ff037984 */ /* 0x001e640008000800 */
[----:B-1----:R-:W-:-:S13]  /*2d20*/  ISETP.GE.U32.AND P0, PT, R3, UR5, PT ;  /* 0x0000000503007c0c */ /* 0x002fda000bf06070 */
[----:B------:R-:W-:Y:S05]  /*2d30*/  @P0 EXIT ;  /* 0x000000000000094d */ /* 0x000fea0003800000 */
[----:B------:R-:W0:Y:S01]  /*2d40*/  LDC.64 R6, c[0x0][0x3b0] ;  /* 0x0000ec00ff067b82 */ /* 0x000e220000000a00 */
[----:B------:R-:W1:Y:S01]  /*2d50*/  LDCU.64 UR4, c[0x0][0x3c0] ;  /* 0x00007800ff0477ac */ /* 0x000e620008000a00 */
[C---:B---3--:R-:W-:Y:S02]  /*2d60*/  VIADD R9, R0.reuse, 0xffffffff ;  /* 0xffffffff00097836 */ /* 0x048fe40000000000 */
[----:B------:R-:W-:-:S04]  /*2d70*/  VIADD R2, R0, 0x200 ;  /* 0x0000020000027836 */ /* 0x000fc80000000000 */
[----:B------:R-:W3:Y:S01]  /*2d80*/  LDC.64 R10, c[0x0][0x3b8] ;  /* 0x0000ee00ff0a7b82 */ /* 0x000ee20000000a00 */
[----:B-1----:R-:W-:Y:S01]  /*2d90*/  ISETP.GE.U32.AND P0, PT, R0, UR4, PT ;  /* 0x0000000400007c0c */ /* 0x002fe2000bf06070 */
[----:B------:R-:W-:Y:S01]  /*2da0*/  ULOP3.LUT UR5, UR5, 0xfffffffc, URZ, 0xc0, !UPT ;  /* 0xfffffffc05057892 */ /* 0x000fe2000f8ec0ff */
[----:B------:R-:W-:Y:S02]  /*2db0*/  ISETP.GE.U32.AND P2, PT, R2, UR4, PT ;  /* 0x0000000402007c0c */ /* 0x000fe4000bf46070 */
[C---:B------:R-:W-:Y:S01]  /*2dc0*/  ISETP.NE.AND P0, PT, R0.reuse, RZ, !P0 ;  /* 0x000000ff0000720c */ /* 0x040fe20004705270 */
[----:B0-----:R-:W-:-:S04]  /*2dd0*/  IMAD.WIDE.U32 R4, R0, 0x4, R6 ;  /* 0x0000000400047825 */ /* 0x001fc800078e0006 */
[----:B------:R-:W-:-:S04]  /*2de0*/  IMAD.WIDE.U32 R6, R9, 0x4, R6 ;  /* 0x0000000409067825 */ /* 0x000fc800078e0006 */
[----:B---3--:R-:W-:-:S04]  /*2df0*/  IMAD.WIDE.U32 R8, R9, 0x4, R10 ;  /* 0x0000000409087825 */ /* 0x008fc800078e000a */
[----:B------:R-:W-:-:S07]  /*2e00*/  IMAD.WIDE.U32 R10, R0, 0x4, R10 ;  /* 0x00000004000a7825 */ /* 0x000fce00078e000a */
.L_x_173:
[----:B0-----:R-:W0:Y:S02]  /*2e10*/  LDCU UR4, c[0x0][0x3c4] ;  /* 0x00007880ff0477ac */ /* 0x001e240008000800 */
[----:B0-----:R-:W-:-:S04]  /*2e20*/  UISETP.LT.U32.AND UP0, UPT, UR4, 0x2, UPT ;  /* 0x000000020400788c */ /* 0x001fc8000bf01070 */
[----:B------:R-:W-:-:S04]  /*2e30*/  USEL UR4, UR4, 0x2, UP0 ;  /* 0x0000000204047887 */ /* 0x000fc80008000000 */
[----:B------:R-:W-:-:S12]  /*2e40*/  USHF.L.U32 UR4, UR4, 0x2, URZ ;  /* 0x0000000204047899 */ /* 0x000fd800080006ff */
[----:B------:R-:W0:Y:S02]  /*2e50*/  LDCU UR6, c[0x2][UR4+0xc] ;  /* 0x00800180040677ac */ /* 0x000e240008000800 */
[----:B0-----:R-:W-:-:S10]  /*2e60*/  USHF.R.S32.HI UR7, URZ, 0x1f, UR6 ;  /* 0x0000001fff077899 */ /* 0x001fd40008011406 */
.L_x_342:
[----:B-12---:R-:W-:Y:S05]  /*2e70*/  BRXU UR6 -0x2e80                                 (*"BRANCH_TARGETS .L_x_70,.L_x_344,.L_x_345"*) ;  /* 0xffffffd006607958 */ /* 0x006fea000b83ffff */
.L_x_345:
[----:B------:R-:W0:Y:S01]  /*2e80*/  LDCU UR4, c[0x0][0x3c4] ;  /* 0x00007880ff0477ac */ /* 0x000e220008000800 */
[----:B--2---:R-:W1:Y:S01]  /*2e90*/  LDC.64 R12, c[0x0][0x3a8] ;  /* 0x0000ea00ff0c7b82 */ /* 0x004e620000000a00 */
[-C--:B------:R-:W-:Y:S01]  /*2ea0*/  LOP3.LUT R2, RZ, R3.reuse, RZ, 0x33, !PT ;  /* 0x00000003ff027212 */ /* 0x080fe200078e33ff */
[----:B------:R-:W-:Y:S01]  /*2eb0*/  IMAD.MOV.U32 R17, RZ, RZ, RZ ;  /* 0x000000ffff117224 */ /* 0x000fe200078e00ff */
[----:B------:R-:W2:Y:S01]  /*2ec0*/  LDCU UR6, c[0x0][0x3c0] ;  /* 0x00007800ff0677ac */ /* 0x000ea20008000800 */
[CC--:B------:R-:W-:Y:S02]  /*2ed0*/  IADD3 R19, PT, PT, R0.reuse, -R3.reuse, RZ ;  /* 0x8000000300137210 */ /* 0x0c0fe40007ffe0ff */
[----:B------:R-:W-:Y:S01]  /*2ee0*/  ISETP.GT.AND P1, PT, R0, R3, PT ;  /* 0x000000030000720c */ /* 0x000fe20003f24270 */
[----:B------:R-:W3:Y:S01]  /*2ef0*/  LDCU.64 UR8, c[0x0][0x3b0] ;  /* 0x00007600ff0877ac */ /* 0x000ee20008000a00 */
[----:B0-----:R-:W-:-:S04]  /*2f00*/  UIADD3 UR4, UPT, UPT, UR4, -0x1, URZ ;  /* 0xffffffff04047890 */ /* 0x001fc8000fffe0ff */
[----:B------:R-:W-:Y:S01]  /*2f10*/  UISETP.GE.U32.AND UP0, UPT, UR4, 0x3, UPT ;  /* 0x000000030400788c */ /* 0x000fe2000bf06070 */
[----:B--2---:R-:W-:Y:S01]  /*2f20*/  VIADD R15, R2, UR6 ;  /* 0x00000006020f7c36 */ /* 0x004fe20008000000 */
[----:B------:R-:W-:Y:S02]  /*2f30*/  ISETP.LT.U32.AND P1, PT, R0, UR6, P1 ;  /* 0x0000000600007c0c */ /* 0x000fe40008f21070 */
[----:B---3--:R-:W-:Y:S01]  /*2f40*/  MOV R21, UR9 ;  /* 0x0000000900157c02 */ /* 0x008fe20008000f00 */
[----:B------:R-:W-:Y:S02]  /*2f50*/  IMAD.U32 R20, RZ, RZ, UR8 ;  /* 0x00000008ff147e24 */ /* 0x000fe4000f8e00ff */
[----:B-1----:R-:W-:-:S04]  /*2f60*/  IMAD.WIDE.U32 R12, R15, 0x4, R12 ;  /* 0x000000040f0c7825 */ /* 0x002fc800078e000c */
[----:B------:R-:W-:Y:S01]  /*2f70*/  IMAD.WIDE R14, R19, 0x4, R20 ;  /* 0x00000004130e7825 */ /* 0x000fe200078e0214 */
[----:B------:R-:W-:Y:S06]  /*2f80*/  BRA.U !UP0, `(.L_x_63) ;  /* 0x0000000108f47547 */ /* 0x000fec000b800000 */
[----:B------:R-:W0:Y:S01]  /*2f90*/  LDC.64 R20, c[0x0][0x3b0] ;  /* 0x0000ec00ff147b82 */ /* 0x000e220000000a00 */
[----:B------:R-:W-:Y:S01]  /*2fa0*/  IMAD.MOV.U32 R2, RZ, RZ, R19 ;  /* 0x000000ffff027224 */ /* 0x000fe200078e0013 */
[----:B------:R-:W-:Y:S01]  /*2fb0*/  IADD3 R25, PT, PT, R0, 0x600, RZ ;  /* 0x0000060000197810 */ /* 0x000fe20007ffe0ff */
[----:B------:R-:W1:Y:S01]  /*2fc0*/  LDCU UR6, c[0x0][0x3c0] ;  /* 0x00007800ff0677ac */ /* 0x000e620008000800 */
[----:B------:R-:W-:-:S04]  /*2fd0*/  UIADD3 UR7, UPT, UPT, -UR5, URZ, URZ ;  /* 0x000000ff05077290 */ /* 0x000fc8000fffe1ff */
[----:B------:R-:W2:Y:S01]  /*2fe0*/  LDC.64 R16, c[0x0][0x3a0] ;  /* 0x0000e800ff107b82 */ /* 0x000ea20000000a00 */
[----:B------:R-:W-:-:S07]  /*2ff0*/  UMOV UR4, URZ ;  /* 0x000000ff00047c82 */ /* 0x000fce0008000000 */
.L_x_69:
[----:B------:R-:W-:Y:S01]  /*3000*/  UISETP.NE.AND UP0, UPT, UR4, URZ, UPT ;  /* 0x000000ff0400728c */ /* 0x000fe2000bf05270 */
[----:B------:R-:W-:Y:S01]  /*3010*/  BSSY.RECONVERGENT B0, `(.L_x_64) ;  /* 0x0000014000007945 */ /* 0x000fe20003800200 */
[----:B------:R-:W-:-:S04]  /*3020*/  UIADD3 UR7, UPT, UPT, UR7, 0x4, URZ ;  /* 0x0000000407077890 */ /* 0x000fc8000fffe0ff */
[----:B------:R-:W-:-:S03]  /*3030*/  UISETP.NE.AND UP1, UPT, UR7, URZ, UPT ;  /* 0x000000ff0700728c */ /* 0x000fc6000bf25270 */
[----:B---3--:R-:W-:Y:S08]  /*3040*/  BRA.U UP0, `(.L_x_65) ;  /* 0x00000001001c7547 */ /* 0x008ff0000b800000 */
[----:B------:R-:W-:Y:S05]  /*3050*/  @!P1 BRA `(.L_x_66) ;  /* 0x00000000003c9947 */ /* 0x000fea0003800000 */
[----:B--2---:R-:W-:Y:S01]  /*3060*/  IMAD.WIDE.U32 R18, R0, 0x4, R16 ;  /* 0x0000000400127825 */ /* 0x004fe200078e0010 */
[----:B------:R-:W2:Y:S05]  /*3070*/  LDG.E R22, desc[UR12][R12.64] ;  /* 0x0000000c0c167981 */ /* 0x000eaa000c1e1900 */
[----:B------:R-:W2:Y:S02]  /*3080*/  LDG.E R19, desc[UR12][R18.64] ;  /* 0x0000000c12137981 */ /* 0x000ea4000c1e1900 */
[----:B--2---:R-:W-:-:S05]  /*3090*/  IMAD R23, R22, R19, RZ ;  /* 0x0000001316177224 */ /* 0x004fca00078e02ff */
[----:B------:R3:W-:Y:S01]  /*30a0*/  STG.E desc[UR12][R14.64], R23 ;  /* 0x000000170e007986 */ /* 0x0007e2000c10190c */
[----:B------:R-:W-:Y:S05]  /*30b0*/  BRA `(.L_x_66) ;  /* 0x0000000000247947 */ /* 0x000fea0003800000 */
.L_x_65:
[----:B------:R-:W-:-:S05]  /*30c0*/  VIADD R23, R25, 0xfffffa00 ;  /* 0xfffffa0019177836 */ /* 0x000fca0000000000 */
[----:B-1----:R-:W-:-:S13]  /*30d0*/  ISETP.GE.U32.AND P3, PT, R23, UR6, PT ;  /* 0x0000000617007c0c */ /* 0x002fda000bf66070 */
[----:B------:R-:W-:Y:S05]  /*30e0*/  @P3 BRA `(.L_x_66) ;  /* 0x0000000000183947 */ /* 0x000fea0003800000 */
[----:B--2---:R-:W-:Y:S01]  /*30f0*/  IMAD.WIDE.U32 R22, R23, 0x4, R16 ;  /* 0x0000000417167825 */ /* 0x004fe200078e0010 */
[----:B------:R-:W2:Y:S05]  /*3100*/  LDG.E R24, desc[UR12][R12.64] ;  /* 0x0000000c0c187981 */ /* 0x000eaa000c1e1900 */
[----:B------:R-:W2:Y:S01]  /*3110*/  LDG.E R23, desc[UR12][R22.64] ;  /* 0x0000000c16177981 */ /* 0x000ea2000c1e1900 */
[----:B0-----:R-:W-:-:S04]  /*3120*/  IMAD.WIDE R18, R2, 0x4, R20 ;  /* 0x0000000402127825 */ /* 0x001fc800078e0214 */
[----:B--2---:R-:W-:-:S05]  /*3130*/  IMAD R27, R24, R23, RZ ;  /* 0x00000017181b7224 */ /* 0x004fca00078e02ff */
[----:B------:R4:W-:Y:S02]  /*3140*/  STG.E desc[UR12][R18.64], R27 ;  /* 0x0000001b12007986 */ /* 0x0009e4000c10190c */
.L_x_66:
[----:B-1----:R-:W-:Y:S05]  /*3150*/  BSYNC.RECONVERGENT B0 ;  /* 0x0000000000007941 */ /* 0x002fea0003800200 */
.L_x_64:
[----:B----4-:R-:W-:-:S05]  /*3160*/  VIADD R19, R25, 0xfffffc00 ;  /* 0xfffffc0019137836 */ /* 0x010fca0000000000 */
[----:B------:R-:W-:-:S13]  /*3170*/  ISETP.GE.U32.AND P3, PT, R19, UR6, PT ;  /* 0x0000000613007c0c */ /* 0x000fda000bf66070 */
[----:B---3--:R-:W1:Y:S01]  /*3180*/  @!P3 LDC.64 R22, c[0x0][0x3a0] ;  /* 0x0000e800ff16bb82 */ /* 0x008e620000000a00 */
[----:B------:R-:W3:Y:S01]  /*3190*/  @!P3 LDG.E R18, desc[UR12][R12.64] ;  /* 0x0000000c0c12b981 */ /* 0x000ee2000c1e1900 */
[----:B-1----:R-:W-:-:S06]  /*31a0*/  @!P3 IMAD.WIDE.U32 R22, R19, 0x4, R22 ;  /* 0x000000041316b825 */ /* 0x002fcc00078e0016 */
[----:B------:R-:W3:Y:S01]  /*31b0*/  @!P3 LDG.E R23, desc[UR12][R22.64] ;  /* 0x0000000c1617b981 */ /* 0x000ee2000c1e1900 */
[----:B------:R-:W-:Y:S01]  /*31c0*/  IADD3 R19, PT, PT, R2, 0x200, RZ ;  /* 0x0000020002137810 */ /* 0x000fe20007ffe0ff */
[----:B------:R-:W-:Y:S01]  /*31d0*/  VIADD R29, R25, 0xfffffe00 ;  /* 0xfffffe00191d7836 */ /* 0x000fe20000000000 */
[----:B------:R-:W-:Y:S01]  /*31e0*/  BSSY.RECONVERGENT B0, `(.L_x_67) ;  /* 0x000000b000007945 */ /* 0x000fe20003800200 */
[----:B---3--:R-:W-:Y:S02]  /*31f0*/  @!P3 IMAD R27, R18, R23, RZ ;  /* 0x00000017121bb224 */ /* 0x008fe400078e02ff */
[----:B0-----:R-:W-:-:S05]  /*3200*/  IMAD.WIDE R18, R19, 0x4, R20 ;  /* 0x0000000413127825 */ /* 0x001fca00078e0214 */
[----:B------:R0:W-:Y:S01]  /*3210*/  @!P3 STG.E desc[UR12][R18.64], R27 ;  /* 0x0000001b1200b986 */ /* 0x0001e2000c10190c */
[----:B------:R-:W-:-:S13]  /*3220*/  ISETP.GE.U32.AND P3, PT, R29, UR6, PT ;  /* 0x000000061d007c0c */ /* 0x000fda000bf66070 */
[----:B0-----:R-:W-:Y:S05]  /*3230*/  @P3 BRA `(.L_x_68) ;  /* 0x0000000000143947 */ /* 0x001fea0003800000 */
[----:B--2---:R-:W-:Y:S01]  /*3240*/  IMAD.WIDE.U32 R22, R29, 0x4, R16 ;  /* 0x000000041d167825 */ /* 0x004fe200078e0010 */
[----:B------:R-:W2:Y:S05]  /*3250*/  LDG.E R24, desc[UR12][R12.64] ;  /* 0x0000000c0c187981 */ /* 0x000eaa000c1e1900 */
[----:B------:R-:W2:Y:S02]  /*3260*/  LDG.E R23, desc[UR12][R22.64] ;  /* 0x0000000c16177981 */ /* 0x000ea4000c1e1900 */
[----:B--2---:R-:W-:-:S05]  /*3270*/  IMAD R27, R24, R23, RZ ;  /* 0x00000017181b7224 */ /* 0x004fca00078e02ff */
[----:B------:R0:W-:Y:S02]  /*3280*/  STG.E desc[UR12][R18.64+0x800], R27 ;  /* 0x0008001b12007986 */ /* 0x0001e4000c10190c */
.L_x_68:
[----:B------:R-:W-:Y:S05]  /*3290*/  BSYNC.RECONVERGENT B0 ;  /* 0x0000000000007941 */ /* 0x000fea0003800200 */
.L_x_67:
[----:B------:R-:W-:-:S13]  /*32a0*/  ISETP.GE.U32.AND P3, PT, R25, UR6, PT ;  /* 0x0000000619007c0c */ /* 0x000fda000bf66070 */
[----:B------:R-:W1:Y:S01]  /*32b0*/  @!P3 LDC.64 R22, c[0x0][0x3a0] ;  /* 0x0000e800ff16bb82 */ /* 0x000e620000000a00 */
[----:B------:R-:W0:Y:S01]  /*32c0*/  @!P3 LDG.E R24, desc[UR12][R12.64] ;  /* 0x0000000c0c18b981 */ /* 0x000e22000c1e1900 */
[----:B-1----:R-:W-:-:S06]  /*32d0*/  @!P3 IMAD.WIDE.U32 R22, R25, 0x4, R22 ;  /* 0x000000041916b825 */ /* 0x002fcc00078e0016 */
[----:B------:R-:W0:Y:S01]  /*32e0*/  @!P3 LDG.E R23, desc[UR12][R22.64] ;  /* 0x0000000c1617b981 */ /* 0x000e22000c1e1900 */
[----:B------:R-:W-:Y:S01]  /*32f0*/  VIADD R2, R2, 0x800 ;  /* 0x0000080002027836 */ /* 0x000fe20000000000 */
[----:B------:R-:W-:Y:S01]  /*3300*/  IADD3 R25, PT, PT, R25, 0x800, RZ ;  /* 0x0000080019197810 */ /* 0x000fe20007ffe0ff */
[----:B------:R-:W-:Y:S01]  /*3310*/  UIADD3 UR4, UPT, UPT, UR4, 0x4, URZ ;  /* 0x0000000404047890 */ /* 0x000fe2000fffe0ff */
[----:B0-----:R-:W-:-:S05]  /*3320*/  @!P3 IMAD R27, R24, R23, RZ ;  /* 0x00000017181bb224 */ /* 0x001fca00078e02ff */
[----:B------:R3:W-:Y:S01]  /*3330*/  @!P3 STG.E desc[UR12][R18.64+0x1000], R27 ;  /* 0x0010001b1200b986 */ /* 0x0007e2000c10190c */
[----:B------:R-:W-:Y:S05]  /*3340*/  BRA.U UP1, `(.L_x_69) ;  /* 0xfffffffd012c7547 */ /* 0x000fea000b83ffff */
[----:B--2---:R-:W-:-:S07]  /*3350*/  IMAD.U32 R17, RZ, RZ, UR5 ;  /* 0x00000005ff117e24 */ /* 0x004fce000f8e00ff */
.L_x_63:
[----:B------:R-:W0:Y:S02]  /*3360*/  LDCU UR4, c[0x0][0x3c4] ;  /* 0x00007880ff0477ac */ /* 0x000e240008000800 */
[----:B0-----:R-:W-:-:S04]  /*3370*/  ULOP3.LUT UR4, UR4, 0x3, URZ, 0xc0, !UPT ;  /* 0x0000000304047892 */ /* 0x001fc8000f8ec0ff */
[----:B------:R-:W-:-:S09]  /*3380*/  UISETP.NE.AND UP0, UPT, UR4, URZ, UPT ;  /* 0x000000ff0400728c */ /* 0x000fd2000bf05270 */
[----:B------:R-:W-:Y:S05]  /*3390*/  BRA.U !UP0, `(.L_x_70) ;  /* 0x0000000508287547 */ /* 0x000fea000b800000 */
[----:B------:R-:W-:Y:S01]  /*33a0*/  ISETP.NE.AND P3, PT, R17, RZ, PT ;  /* 0x000000ff1100720c */ /* 0x000fe20003f65270 */
[----:B------:R-:W-:-:S12]  /*33b0*/  BSSY.RECONVERGENT B0, `(.L_x_71) ;  /* 0x0000015000007945 */ /* 0x000fd80003800200 */
[----:B------:R-:W-:Y:S05]  /*33c0*/  @!P3 BRA `(.L_x_72) ;  /* 0x000000000030b947 */ /* 0x000fea0003800000 */
[----:B---3--:R-:W-:-:S05]  /*33d0*/  IMAD R19, R17, 0x200, R0 ;  /* 0x0000020011137824 */ /* 0x008fca00078e0200 */
[----:B------:R-:W-:-:S13]  /*33e0*/  ISETP.GE.U32.AND P1, PT, R19, UR6, PT ;  /* 0x0000000613007c0c */ /* 0x000fda000bf26070 */
[----:B------:R-:W-:Y:S05]  /*33f0*/  @P1 BRA `(.L_x_73) ;  /* 0x0000000000401947 */ /* 0x000fea0003800000 */
[----:B------:R-:W0:Y:S01]  /*3400*/  LDC.64 R14, c[0x0][0x3a0] ;  /* 0x0000e800ff0e7b82 */ /* 0x000e220000000a00 */
[----:B------:R-:W2:Y:S01]  /*3410*/  LDG.E R2, desc[UR12][R12.64] ;  /* 0x0000000c0c027981 */ /* 0x000ea2000c1e1900 */
[----:B0-----:R-:W-:-:S06]  /*3420*/  IMAD.WIDE.U32 R14, R19, 0x4, R14 ;  /* 0x00000004130e7825 */ /* 0x001fcc00078e000e */
[----:B------:R-:W2:Y:S01]  /*3430*/  LDG.E R15, desc[UR12][R14.64] ;  /* 0x0000000c0e0f7981 */ /* 0x000ea2000c1e1900 */
[----:B------:R-:W-:-:S05]  /*3440*/  IADD3 R19, PT, PT, R19, -R3, RZ ;  /* 0x8000000313137210 */ /* 0x000fca0007ffe0ff */
[----:B------:R-:W-:-:S04]  /*3450*/  IMAD.WIDE R18, R19, 0x4, R20 ;  /* 0x0000000413127825 */ /* 0x000fc800078e0214 */
[----:B--2---:R-:W-:-:S05]  /*3460*/  IMAD R23, R2, R15, RZ ;  /* 0x0000000f02177224 */ /* 0x004fca00078e02ff */
[----:B------:R1:W-:Y:S01]  /*3470*/  STG.E desc[UR12][R18.64], R23 ;  /* 0x0000001712007986 */ /* 0x0003e2000c10190c */
[----:B------:R-:W-:Y:S05]  /*3480*/  BRA `(.L_x_73) ;  /* 0x00000000001c7947 */ /* 0x000fea0003800000 */
.L_x_72:
[----:B------:R-:W-:Y:S05]  /*3490*/  @!P1 BRA `(.L_x_73) ;  /* 0x0000000000189947 */ /* 0x000fea0003800000 */
[----:B---3--:R-:W0:Y:S01]  /*34a0*/  LDC.64 R18, c[0x0][0x3a0] ;  /* 0x0000e800ff127b82 */ /* 0x008e220000000a00 */
[----:B------:R-:W2:Y:S01]  /*34b0*/  LDG.E R2, desc[UR12][R12.64] ;  /* 0x0000000c0c027981 */ /* 0x000ea2000c1e1900 */
[----:B0-----:R-:W-:-:S06]  /*34c0*/  IMAD.WIDE.U32 R18, R0, 0x4, R18 ;  /* 0x0000000400127825 */ /* 0x001fcc00078e0012 */
[----:B------:R-:W2:Y:S02]  /*34d0*/  LDG.E R19, desc[UR12][R18.64] ;  /* 0x0000000c12137981 */ /* 0x000ea4000c1e1900 */
[----:B--2---:R-:W-:-:S05]  /*34e0*/  IMAD R23, R2, R19, RZ ;  /* 0x0000001302177224 */ /* 0x004fca00078e02ff */
[----:B------:R0:W-:Y:S02]  /*34f0*/  STG.E desc[UR12][R14.64], R23 ;  /* 0x000000170e007986 */ /* 0x0001e4000c10190c */
.L_x_73:
[----:B------:R-:W-:Y:S05]  /*3500*/  BSYNC.RECONVERGENT B0 ;  /* 0x0000000000007941 */ /* 0x000fea0003800200 */
.L_x_71:
[----:B------:R-:W-:-:S09]  /*3510*/  UISETP.NE.AND UP0, UPT, UR4, 0x1, UPT ;  /* 0x000000010400788c */ /* 0x000fd2000bf05270 */
[----:B------:R-:W-:Y:S05]  /*3520*/  BRA.U !UP0, `(.L_x_70) ;  /* 0x0000000108c47547 */ /* 0x000fea000b800000 */
[----:B-1-3--:R-:W-:Y:S01]  /*3530*/  IMAD R18, R17, 0x200, R0 ;  /* 0x0000020011127824 */ /* 0x00afe200078e0200 */
[----:B------:R-:W-:Y:S03]  /*3540*/  BSSY.RECONVERGENT B0, `(.L_x_74) ;  /* 0x000000c000007945 */ /* 0x000fe60003800200 */
[----:B------:R-:W-:-:S05]  /*3550*/  VIADD R17, R18, 0x200 ;  /* 0x0000020012117836 */ /* 0x000fca0000000000 */
[----:B------:R-:W-:-:S13]  /*3560*/  ISETP.GE.U32.AND P1, PT, R17, UR6, PT ;  /* 0x0000000611007c0c */ /* 0x000fda000bf26070 */
[----:B------:R-:W-:Y:S05]  /*3570*/  @P1 BRA `(.L_x_75) ;  /* 0x0000000000201947 */ /* 0x000fea0003800000 */
[----:B0-----:R-:W0:Y:S01]  /*3580*/  LDC.64 R14, c[0x0][0x3a0] ;  /* 0x0000e800ff0e7b82 */ /* 0x001e220000000a00 */
[----:B------:R-:W2:Y:S01]  /*3590*/  LDG.E R2, desc[UR12][R12.64] ;  /* 0x0000000c0c027981 */ /* 0x000ea2000c1e1900 */
[----:B0-----:R-:W-:-:S06]  /*35a0*/  IMAD.WIDE.U32 R14, R17, 0x4, R14 ;  /* 0x00000004110e7825 */ /* 0x001fcc00078e000e */
[----:B------:R-:W2:Y:S01]  /*35b0*/  LDG.E R15, desc[UR12][R14.64] ;  /* 0x0000000c0e0f7981 */ /* 0x000ea2000c1e1900 */
[----:B------:R-:W-:-:S05]  /*35c0*/  IADD3 R17, PT, PT, R17, -R3, RZ ;  /* 0x8000000311117210 */ /* 0x000fca0007ffe0ff */
[----:B------:R-:W-:-:S04]  /*35d0*/  IMAD.WIDE R16, R17, 0x4, R20 ;  /* 0x0000000411107825 */ /* 0x000fc800078e0214 */
[----:B--2---:R-:W-:-:S05]  /*35e0*/  IMAD R19, R2, R15, RZ ;  /* 0x0000000f02137224 */ /* 0x004fca00078e02ff */
[----:B------:R1:W-:Y:S02]  /*35f0*/  STG.E desc[UR12][R16.64], R19 ;  /* 0x0000001310007986 */ /* 0x0003e4000c10190c */
.L_x_75:
[----:B------:R-:W-:Y:S05]  /*3600*/  BSYNC.RECONVERGENT B0 ;  /* 0x0000000000007941 */ /* 0x000fea0003800200 */
.L_x_74:
[----:B------:R-:W-:-:S09]  /*3610*/  UISETP.NE.AND UP0, UPT, UR4, 0x2, UPT ;  /* 0x000000020400788c */ /* 0x000fd2000bf05270 */
[----:B------:R-:W-:Y:S05]  /*3620*/  BRA.U !UP0, `(.L_x_70) ;  /* 0x0000000108847547 */ /* 0x000fea000b800000 */
[----:B-1----:R-:W-:Y:S01]  /*3630*/  VIADD R17, R18, 0x400 ;  /* 0x0000040012117836 */ /* 0x002fe20000000000 */
[----:B------:R-:W-:Y:S04]  /*3640*/  BSSY.RECONVERGENT B0, `(.L_x_76) ;  /* 0x000000b000007945 */ /* 0x000fe80003800200 */
[----:B------:R-:W-:-:S13]  /*3650*/  ISETP.GE.U32.AND P1, PT, R17, UR6, PT ;  /* 0x0000000611007c0c */ /* 0x000fda000bf26070 */
[----:B------:R-:W-:Y:S05]  /*3660*/  @P1 BRA `(.L_x_77) ;  /* 0x0000000000201947 */ /* 0x000fea0003800000 */
[----:B0-----:R-:W0:Y:S01]  /*3670*/  LDC.64 R14, c[0x0][0x3a0] ;  /* 0x0000e800ff0e7b82 */ /* 0x001e220000000a00 */
[----:B------:R-:W2:Y:S01]  /*3680*/  LDG.E R12, desc[UR12][R12.64] ;  /* 0x0000000c0c0c7981 */ /* 0x000ea2000c1e1900 */
[----:B0-----:R-:W-:-:S06]  /*3690*/  IMAD.WIDE.U32 R14, R17, 0x4, R14 ;  /* 0x00000004110e7825 */ /* 0x001fcc00078e000e */
[----:B------:R-:W2:Y:S01]  /*36a0*/  LDG.E R15, desc[UR12][R14.64] ;  /* 0x0000000c0e0f7981 */ /* 0x000ea2000c1e1900 */
[----:B------:R-:W-:-:S04]  /*36b0*/  IMAD.IADD R17, R17, 0x1, -R3 ;  /* 0x0000000111117824 */ /* 0x000fc800078e0a03 */
[----:B------:R-:W-:-:S04]  /*36c0*/  IMAD.WIDE R20, R17, 0x4, R20 ;  /* 0x0000000411147825 */ /* 0x000fc800078e0214 */
[----:B--2---:R-:W-:-:S05]  /*36d0*/  IMAD R17, R12, R15, RZ ;  /* 0x0000000f0c117224 */ /* 0x004fca00078e02ff */
[----:B------:R1:W-:Y:S02]  /*36e0*/  STG.E desc[UR12][R20.64], R17 ;  /* 0x0000001114007986 */ /* 0x0003e4000c10190c */
.L_x_77:
[----:B------:R-:W-:Y:S05]  /*36f0*/  BSYNC.RECONVERGENT B0 ;  /* 0x0000000000007941 */ /* 0x000fea0003800200 */
.L_x_76:
[----:B------:R-:W-:Y:S05]  /*3700*/  BRA `(.L_x_70) ;  /* 0x00000000004c7947 */ /* 0x000fea0003800000 */
.L_x_344:
[----:B------:R-:W0:Y:S01]  /*3710*/  LDCU UR4, c[0x0][0x3c0] ;  /* 0x00007800ff0477ac */ /* 0x000e220008000800 */
[C---:B------:R-:W-:Y:S01]  /*3720*/  ISETP.GT.AND P1, PT, R0.reuse, R3, PT ;  /* 0x000000030000720c */ /* 0x040fe20003f24270 */
[----:B------:R-:W-:Y:S03]  /*3730*/  BSSY.RECONVERGENT B0, `(.L_x_70) ;  /* 0x0000010000007945 */ /* 0x000fe60003800200 */
[----:B0-----:R-:W-:-:S13]  /*3740*/  ISETP.GE.U32.OR P1, PT, R0, UR4, !P1 ;  /* 0x0000000400007c0c */ /* 0x001fda000cf26470 */
[----:B------:R-:W-:Y:S05]  /*3750*/  @P1 BRA `(.L_x_78) ;  /* 0x0000000000341947 */ /* 0x000fea0003800000 */
[----:B--2---:R-:W0:Y:S01]  /*3760*/  LDC.64 R14, c[0x0][0x3a0] ;  /* 0x0000e800ff0e7b82 */ /* 0x004e220000000a00 */
[----:B------:R-:W-:-:S04]  /*3770*/  LOP3.LUT R2, RZ, R3, RZ, 0x33, !PT ;  /* 0x00000003ff027212 */ /* 0x000fc800078e33ff */
[----:B------:R-:W-:-:S03]  /*3780*/  IADD3 R19, PT, PT, R2, UR4, RZ ;  /* 0x0000000402137c10 */ /* 0x000fc6000fffe0ff */
[----:B------:R-:W1:Y:S01]  /*3790*/  LDC.64 R12, c[0x0][0x3a8] ;  /* 0x0000ea00ff0c7b82 */ /* 0x000e620000000a00 */
[----:B0-----:R-:W-:-:S07]  /*37a0*/  IMAD.WIDE.U32 R16, R0, 0x4, R14 ;  /* 0x0000000400107825 */ /* 0x001fce00078e000e */
[----:B------:R-:W0:Y:S01]  /*37b0*/  LDC.64 R14, c[0x0][0x3b0] ;  /* 0x0000ec00ff0e7b82 */ /* 0x000e220000000a00 */
[----:B------:R-:W2:Y:S01]  /*37c0*/  LDG.E R17, desc[UR12][R16.64] ;  /* 0x0000000c10117981 */ /* 0x000ea2000c1e1900 */
[----:B-1----:R-:W-:-:S06]  /*37d0*/  IMAD.WIDE.U32 R12, R19, 0x4, R12 ;  /* 0x00000004130c7825 */ /* 0x002fcc00078e000c */
[----:B------:R-:W2:Y:S01]  /*37e0*/  LDG.E R12, desc[UR12][R12.64] ;  /* 0x0000000c0c0c7981 */ /* 0x000ea2000c1e1900 */
[----:B------:R-:W-:-:S04]  /*37f0*/  IMAD.IADD R19, R0, 0x1, -R3 ;  /* 0x0000000100137824 */ /* 0x000fc800078e0a03 */
[----:B0-----:R-:W-:-:S04]  /*3800*/  IMAD.WIDE R14, R19, 0x4, R14 ;  /* 0x00000004130e7825 */ /* 0x001fc800078e020e */
[----:B--2---:R-:W-:-:S05]  /*3810*/  IMAD R19, R12, R17, RZ ;  /* 0x000000110c137224 */ /* 0x004fca00078e02ff */
[----:B------:R0:W-:Y:S02]  /*3820*/  STG.E desc[UR12][R14.64], R19 ;  /* 0x000000130e007986 */ /* 0x0001e4000c10190c */
.L_x_78:
[----:B------:R-:W-:Y:S05]  /*3830*/  BSYNC.RECONVERGENT B0 ;  /* 0x0000000000007941 */ /* 0x000fea0003800200 */
.L_x_70:
        /* <DEDUP_REMOVED lines=10> */
[----:B------:R-:W4:Y:S01]  /*38e0*/  LDCU UR7, c[0x0][0x3c4] ;  /* 0x00007880ff0777ac */ /* 0x000f220008000800 */
[----:B--2---:R-:W-:Y:S01]  /*38f0*/  IMAD.MOV.U32 R13, RZ, RZ, RZ ;  /* 0x000000ffff0d7224 */ /* 0x004fe200078e00ff */
[----:B----4-:R-:W-:-:S04]  /*3900*/  UIADD3 UR4, UPT, UPT, UR7, -0x1, URZ ;  /* 0xffffffff07047890 */ /* 0x010fc8000fffe0ff */
[----:B------:R-:W-:-:S09]  /*3910*/  UISETP.GE.U32.AND UP0, UPT, UR4, 0x3, UPT ;  /* 0x000000030400788c */ /* 0x000fd2000bf06070 */
[----:B------:R-:W-:Y:S05]  /*3920*/  BRA.U !UP0, `(.L_x_81) ;  /* 0x0000000508807547 */ /* 0x000fea000b800000 */
[----:B------:R-:W2:Y:S01]  /*3930*/  LDC.64 R12, c[0x0][0x3b0] ;  /* 0x0000ec00ff0c7b82 */ /* 0x000ea20000000a00 */
[----:B-1----:R-:W-:Y:S01]  /*3940*/  HFMA2 R17, -RZ, RZ, 0, 0 ;  /* 0x00000000ff117431 */ /* 0x002fe200000001ff */
[----:B------:R-:W1:Y:S06]  /*3950*/  LDCU UR8, c[0x0][0x3c0] ;  /* 0x00007800ff0877ac */ /* 0x000e6c0008000800 */
[----:B0-----:R-:W0:Y:S02]  /*3960*/  LDC.64 R14, c[0x0][0x3b8] ;  /* 0x0000ee00ff0e7b82 */ /* 0x001e240000000a00 */
.L_x_98:
[C---:B---3--:R-:W-:Y:S01]  /*3970*/  IMAD R19, R17.reuse, 0x200, R0 ;  /* 0x0000020011137824 */ /* 0x048fe200078e0200 */
[----:B------:R-:W-:Y:S01]  /*3980*/  BSSY.RECONVERGENT B0, `(.L_x_82) ;  /* 0x0000015000007945 */ /* 0x000fe20003800200 */
[----:B------:R-:W-:-:S03]  /*3990*/  VIADD R17, R17, 0x4 ;  /* 0x0000000411117836 */ /* 0x000fc60000000000 */
[----:B-1----:R-:W-:Y:S02]  /*39a0*/  ISETP.GE.U32.AND P3, PT, R19, UR8, PT ;  /* 0x0000000813007c0c */ /* 0x002fe4000bf66070 */
[----:B------:R-:W-:-:S11]  /*39b0*/  ISETP.NE.AND P1, PT, R17, UR5, PT ;  /* 0x0000000511007c0c */ /* 0x000fd6000bf25270 */
[----:B----4-:R-:W-:Y:S05]  /*39c0*/  @P3 BRA `(.L_x_83) ;  /* 0x0000000000403947 */ /* 0x010fea0003800000 */
[----:B--2---:R-:W-:-:S06]  /*39d0*/  IMAD.WIDE.U32 R20, R19, 0x4, R12 ;  /* 0x0000000413147825 */ /* 0x004fcc00078e000c */
[----:B------:R-:W2:Y:S01]  /*39e0*/  LDG.E R20, desc[UR12][R20.64] ;  /* 0x0000000c14147981 */ /* 0x000ea2000c1e1900 */
[----:B------:R-:W-:Y:S01]  /*39f0*/  BSSY.RELIABLE B1, `(.L_x_84) ;  /* 0x0000008000017945 */ /* 0x000fe20003800100 */
[----:B--2---:R-:W-:-:S13]  /*3a00*/  ISETP.GT.U32.AND P3, PT, R20, 0x3fffffff, PT ;  /* 0x3fffffff1400780c */ /* 0x004fda0003f64070 */
[----:B------:R-:W-:Y:S05]  /*3a10*/  @P3 BRA `(.L_x_85) ;  /* 0x0000000000143947 */ /* 0x000fea0003800000 */
[----:B0-----:R-:W-:-:S06]  /*3a20*/  IMAD.WIDE.U32 R20, R19, 0x4, R14 ;  /* 0x0000000413147825 */ /* 0x001fcc00078e000e */
[----:B------:R-:W2:Y:S02]  /*3a30*/  LDG.E R20, desc[UR12][R20.64] ;  /* 0x0000000c14147981 */ /* 0x000ea4000c1e1900 */
[----:B--2---:R-:W-:-:S13]  /*3a40*/  ISETP.GE.U32.AND P3, PT, R20, 0x40000000, PT ;  /* 0x400000001400780c */ /* 0x004fda0003f66070 */
[----:B------:R-:W-:Y:S05]  /*3a50*/  @!P3 BREAK.RELIABLE B1 ;  /* 0x000000000001b942 */ /* 0x000fea0003800100 */
[----:B------:R-:W-:Y:S05]  /*3a60*/  @!P3 BRA `(.L_x_83) ;  /* 0x000000000018b947 */ /* 0x000fea0003800000 */
.L_x_85:
[----:B------:R-:W-:Y:S05]  /*3a70*/  BSYNC.RELIABLE B1 ;  /* 0x0000000000017941 */ /* 0x000fea0003800100 */
.L_x_84:
[----:B------:R-:W1:Y:S01]  /*3a80*/  S2UR UR6, SR_CgaCtaId ;  /* 0x00000000000679c3 */ /* 0x000e620000008800 */
[----:B------:R-:W-:Y:S01]  /*3a90*/  UMOV UR4, 0x400 ;  /* 0x0000040000047882 */ /* 0x000fe20000000000 */
[----:B------:R-:W-:Y:S01]  /*3aa0*/  MOV R2, 0x1 ;  /* 0x0000000100027802 */ /* 0x000fe20000000f00 */
[----:B-1----:R-:W-:-:S09]  /*3ab0*/  ULEA UR4, UR6, UR4, 0x18 ;  /* 0x0000000406047291 */ /* 0x002fd2000f8ec0ff */
[----:B------:R1:W-:Y:S03]  /*3ac0*/  STS [UR4], R2 ;  /* 0x00000002ff007988 */ /* 0x0003e60008000804 */
.L_x_83:
[----:B------:R-:W-:Y:S05]  /*3ad0*/  BSYNC.RECONVERGENT B0 ;  /* 0x0000000000007941 */ /* 0x000fea0003800200 */
.L_x_82:
[----:B------:R-:W-:Y:S05]  /*3ae0*/  WARPSYNC.ALL ;  /* 0x0000000000007948 */ /* 0x000fea0003800000 */
[----:B------:R-:W-:Y:S01]  /*3af0*/  VIADD R23, R19, 0x200 ;  /* 0x0000020013177836 */ /* 0x000fe20000000000 */
[----:B------:R-:W-:Y:S04]  /*3b00*/  BSSY.RECONVERGENT B0, `(.L_x_86) ;  /* 0x0000013000007945 */ /* 0x000fe80003800200 */
[----:B------:R-:W-:-:S13]  /*3b10*/  ISETP.GE.U32.AND P3, PT, R23, UR8, PT ;  /* 0x0000000817007c0c */ /* 0x000fda000bf66070 */
[----:B------:R-:W-:Y:S05]  /*3b20*/  @P3 BRA `(.L_x_87) ;  /* 0x0000000000403947 */ /* 0x000fea0003800000 */
        /* <DEDUP_REMOVED lines=10> */
.L_x_89:
[----:B------:R-:W-:Y:S05]  /*3bd0*/  BSYNC.RELIABLE B1 ;  /* 0x0000000000017941 */ /* 0x000fea0003800100 */
.L_x_88:
[----:B------:R-:W2:Y:S01]  /*3be0*/  S2UR UR6, SR_CgaCtaId ;  /* 0x00000000000679c3 */ /* 0x000ea20000008800 */
[----:B------:R-:W-:Y:S01]  /*3bf0*/  UMOV UR4, 0x400 ;  /* 0x0000040000047882 */ /* 0x000fe20000000000 */
[----:B-1----:R-:W-:Y:S01]  /*3c00*/  IMAD.MOV.U32 R2, RZ, RZ, 0x1 ;  /* 0x00000001ff027424 */ /* 0x002fe200078e00ff */
[----:B--2---:R-:W-:-:S09]  /*3c10*/  ULEA UR4, UR6, UR4, 0x18 ;  /* 0x0000000406047291 */ /* 0x004fd2000f8ec0ff */
[----:B------:R3:W-:Y:S03]  /*3c20*/  STS [UR4], R2 ;  /* 0x00000002ff007988 */ /* 0x0007e60008000804 */
.L_x_87:
[----:B------:R-:W-:Y:S05]  /*3c30*/  BSYNC.RECONVERGENT B0 ;  /* 0x0000000000007941 */ /* 0x000fea0003800200 */
.L_x_86:
[----:B------:R-:W-:Y:S05]  /*3c40*/  WARPSYNC.ALL ;  /* 0x0000000000007948 */ /* 0x000fea0003800000 */
[----:B------:R-:W-:Y:S01]  /*3c50*/  IADD3 R23, PT, PT, R19, 0x400, RZ ;  /* 0x0000040013177810 */ /* 0x000fe20007ffe0ff */
[----:B------:R-:W-:Y:S03]  /*3c60*/  BSSY.RECONVERGENT B0, `(.L_x_90) ;  /* 0x0000013000007945 */ /* 0x000fe60003800200 */
        /* <DEDUP_REMOVED lines=12> */
.L_x_93:
[----:B------:R-:W-:Y:S05]  /*3d30*/  BSYNC.RELIABLE B1 ;  /* 0x0000000000017941 */ /* 0x000fea0003800100 */
.L_x_92:
[----:B------:R-:W2:Y:S01]  /*3d40*/  S2UR UR6, SR_CgaCtaId ;  /* 0x00000000000679c3 */ /* 0x000ea20000008800 */
[----:B------:R-:W-:Y:S01]  /*3d50*/  UMOV UR4, 0x400 ;  /* 0x0000040000047882 */ /* 0x000fe20000000000 */
[----:B-1-3--:R-:W-:Y:S01]  /*3d60*/  IMAD.MOV.U32 R2, RZ, RZ, 0x1 ;  /* 0x00000001ff027424 */ /* 0x00afe200078e00ff */
[----:B--2---:R-:W-:-:S09]  /*3d70*/  ULEA UR4, UR6, UR4, 0x18 ;  /* 0x0000000406047291 */ /* 0x004fd2000f8ec0ff */
[----:B------:R4:W-:Y:S03]  /*3d80*/  STS [UR4], R2 ;  /* 0x00000002ff007988 */ /* 0x0009e60008000804 */
.L_x_91:
[----:B------:R-:W-:Y:S05]  /*3d90*/  BSYNC.RECONVERGENT B0 ;  /* 0x0000000000007941 */ /* 0x000fea0003800200 */
.L_x_90:
        /* <DEDUP_REMOVED lines=15> */
.L_x_97:
[----:B------:R-:W-:Y:S05]  /*3e90*/  BSYNC.RELIABLE B1 ;  /* 0x0000000000017941 */ /* 0x000fea0003800100 */
.L_x_96:
[----:B------:R-:W2:Y:S01]  /*3ea0*/  S2UR UR6, SR_CgaCtaId ;  /* 0x00000000000679c3 */ /* 0x000ea20000008800 */
[----:B------:R-:W-:Y:S01]  /*3eb0*/  UMOV UR4, 0x400 ;  /* 0x0000040000047882 */ /* 0x000fe20000000000 */
[----:B-1-34-:R-:W-:Y:S01]  /*3ec0*/  HFMA2 R2, -RZ, RZ, 0, 5.9604644775390625e-08 ;  /* 0x00000001ff027431 */ /* 0x01afe200000001ff */
[----:B--2---:R-:W-:-:S09]  /*3ed0*/  ULEA UR4, UR6, UR4, 0x18 ;  /* 0x0000000406047291 */ /* 0x004fd2000f8ec0ff */
[----:B------:R1:W-:Y:S03]  /*3ee0*/  STS [UR4], R2 ;  /* 0x00000002ff007988 */ /* 0x0003e60008000804 */
.L_x_95:
[----:B------:R-:W-:Y:S05]  /*3ef0*/  BSYNC.RECONVERGENT B0 ;  /* 0x0000000000007941 */ /* 0x000fea0003800200 */
.L_x_94:
[----:B------:R-:W-:Y:S05]  /*3f00*/  WARPSYNC.ALL ;  /* 0x0000000000007948 */ /* 0x000fea0003800000 */
[----:B------:R-:W-:Y:S05]  /*3f10*/  @P1 BRA `(.L_x_98) ;  /* 0xfffffff800941947 */ /* 0x000fea000383ffff */
[----:B--2---:R-:W-:-:S07]  /*3f20*/  IMAD.U32 R13, RZ, RZ, UR5 ;  /* 0x00000005ff0d7e24 */ /* 0x004fce000f8e00ff */
.L_x_81:
[----:B------:R-:W-:-:S04]  /*3f30*/  ULOP3.LUT UR7, UR7, 0x3, URZ, 0xc0, !UPT ;  /* 0x0000000307077892 */ /* 0x000fc8000f8ec0ff */
[----:B------:R-:W-:-:S09]  /*3f40*/  UISETP.NE.AND UP0, UPT, UR7, URZ, UPT ;  /* 0x000000ff0700728c */ /* 0x000fd2000bf05270 */
[----:B------:R-:W-:Y:S05]  /*3f50*/  BRA.U !UP0, `(.L_x_80) ;  /* 0x0000000508b07547 */ /* 0x000fea000b800000 */
[----:B------:R-:W2:Y:S01]  /*3f60*/  LDCU UR8, c[0x0][0x3c0] ;  /* 0x00007800ff0877ac */ /* 0x000ea20008000800 */
[----:B-1-34-:R-:W-:Y:S01]  /*3f70*/  IMAD R2, R13, 0x200, R0 ;  /* 0x000002000d027824 */ /* 0x01afe200078e0200 */
[----:B------:R-:W-:Y:S04]  /*3f80*/  BSSY.RECONVERGENT B0, `(.L_x_99) ;  /* 0x0000015000007945 */ /* 0x000fe80003800200 */
[----:B--2---:R-:W-:-:S13]  /*3f90*/  ISETP.GE.U32.AND P1, PT, R2, UR8, PT ;  /* 0x0000000802007c0c */ /* 0x004fda000bf26070 */
[----:B------:R-:W-:Y:S05]  /*3fa0*/  @P1 BRA `(.L_x_100) ;  /* 0x0000000000481947 */ /* 0x000fea0003800000 */
[----:B------:R-:W1:Y:S02]  /*3fb0*/  LDC.64 R12, c[0x0][0x3b0] ;  /* 0x0000ec00ff0c7b82 */ /* 0x000e640000000a00 */
[----:B-1----:R-:W-:-:S06]  /*3fc0*/  IMAD.WIDE.U32 R12, R2, 0x4, R12 ;  /* 0x00000004020c7825 */ /* 0x002fcc00078e000c */
[----:B------:R-:W2:Y:S01]  /*3fd0*/  LDG.E R12, desc[UR12][R12.64] ;  /* 0x0000000c0c0c7981 */ /* 0x000ea2000c1e1900 */
[----:B------:R-:W-:Y:S01]  /*3fe0*/  BSSY.RELIABLE B1, `(.L_x_101) ;  /* 0x0000009000017945 */ /* 0x000fe20003800100 */
[----:B--2---:R-:W-:-:S13]  /*3ff0*/  ISETP.GT.U32.AND P1, PT, R12, 0x3fffffff, PT ;  /* 0x3fffffff0c00780c */ /* 0x004fda0003f24070 */
[----:B------:R-:W-:Y:S05]  /*4000*/  @P1 BRA `(.L_x_102) ;  /* 0x0000000000181947 */ /* 0x000fea0003800000 */
[----:B------:R-:W1:Y:S02]  /*4010*/  LDC.64 R12, c[0x0][0x3b8] ;  /* 0x0000ee00ff0c7b82 */ /* 0x000e640000000a00 */
[----:B-1----:R-:W-:-:S06]  /*4020*/  IMAD.WIDE.U32 R12, R2, 0x4, R12 ;  /* 0x00000004020c7825 */ /* 0x002fcc00078e000c */
[----:B------:R-:W2:Y:S02]  /*4030*/  LDG.E R12, desc[UR12][R12.64] ;  /* 0x0000000c0c0c7981 */ /* 0x000ea4000c1e1900 */
[----:B--2---:R-:W-:-:S13]  /*4040*/  ISETP.GE.U32.AND P1, PT, R12, 0x40000000, PT ;  /* 0x400000000c00780c */ /* 0x004fda0003f26070 */
[----:B------:R-:W-:Y:S05]  /*4050*/  @!P1 BREAK.RELIABLE B1 ;  /* 0x0000000000019942 */ /* 0x000fea0003800100 */
[----:B------:R-:W-:Y:S05]  /*4060*/  @!P1 BRA `(.L_x_100) ;  /* 0x0000000000189947 */ /* 0x000fea0003800000 */
.L_x_102:
[----:B------:R-:W-:Y:S05]  /*4070*/  BSYNC.RELIABLE B1 ;  /* 0x0000000000017941 */ /* 0x000fea0003800100 */
.L_x_101:
[----:B------:R-:W1:Y:S01]  /*4080*/  S2UR UR6, SR_CgaCtaId ;  /* 0x00000000000679c3 */ /* 0x000e620000008800 */
[----:B------:R-:W-:Y:S01]  /*4090*/  UMOV UR4, 0x400 ;  /* 0x0000040000047882 */ /* 0x000fe20000000000 */
[----:B------:R-:W-:Y:S01]  /*40a0*/  MOV R12, 0x1 ;  /* 0x00000001000c7802 */ /* 0x000fe20000000f00 */
[----:B-1----:R-:W-:-:S09]  /*40b0*/  ULEA UR4, UR6, UR4, 0x18 ;  /* 0x0000000406047291 */ /* 0x002fd2000f8ec0ff */
[----:B------:R1:W-:Y:S03]  /*40c0*/  STS [UR4], R12 ;  /* 0x0000000cff007988 */ /* 0x0003e60008000804 */
.L_x_100:
[----:B------:R-:W-:Y:S05]  /*40d0*/  BSYNC.RECONVERGENT B0 ;  /* 0x0000000000007941 */ /* 0x000fea0003800200 */
.L_x_99:
[----:B------:R-:W-:Y:S05]  /*40e0*/  WARPSYNC.ALL ;  /* 0x0000000000007948 */ /* 0x000fea0003800000 */
[----:B------:R-:W-:-:S09]  /*40f0*/  UISETP.NE.AND UP0, UPT, UR7, 0x1, UPT ;  /* 0x000000010700788c */ /* 0x000fd2000bf05270 */
[----:B------:R-:W-:Y:S05]  /*4100*/  BRA.U !UP0, `(.L_x_80) ;  /* 0x0000000508447547 */ /* 0x000fea000b800000 */
[----:B0-----:R-:W-:Y:S01]  /*4110*/  VIADD R15, R2, 0x200 ;  /* 0x00000200020f7836 */ /* 0x001fe20000000000 */
[----:B------:R-:W-:Y:S04]  /*4120*/  BSSY.RECONVERGENT B0, `(.L_x_103) ;  /* 0x0000015000007945 */ /* 0x000fe80003800200 */
[----:B------:R-:W-:-:S13]  /*4130*/  ISETP.GE.U32.AND P1, PT, R15, UR8, PT ;  /* 0x000000080f007c0c */ /* 0x000fda000bf26070 */
[----:B------:R-:W-:Y:S05]  /*4140*/  @P1 BRA `(.L_x_104) ;  /* 0x0000000000481947 */ /* 0x000fea0003800000 */
[----:B-1----:R-:W0:Y:S02]  /*4150*/  LDC.64 R12, c[0x0][0x3b0] ;  /* 0x0000ec00ff0c7b82 */ /* 0x002e240000000a00 */
[----:B0-----:R-:W-:-:S06]  /*4160*/  IMAD.WIDE.U32 R12, R15, 0x4, R12 ;  /* 0x000000040f0c7825 */ /* 0x001fcc00078e000c */
[----:B------:R-:W2:Y:S01]  /*4170*/  LDG.E R12, desc[UR12][R12.64] ;  /* 0x0000000c0c0c7981 */ /* 0x000ea2000c1e1900 */
[----:B------:R-:W-:Y:S01]  /*4180*/  BSSY.RELIABLE B1, `(.L_x_105) ;  /* 0x0000009000017945 */ /* 0x000fe20003800100 */
[----:B--2---:R-:W-:-:S13]  /*4190*/  ISETP.GT.U32.AND P1, PT, R12, 0x3fffffff, PT ;  /* 0x3fffffff0c00780c */ /* 0x004fda0003f24070 */
[----:B------:R-:W-:Y:S05]  /*41a0*/  @P1 BRA `(.L_x_106) ;  /* 0x0000000000181947 */ /* 0x000fea0003800000 */
[----:B------:R-:W0:Y:S02]  /*41b0*/  LDC.64 R12, c[0x0][0x3b8] ;  /* 0x0000ee00ff0c7b82 */ /* 0x000e240000000a00 */
[----:B0-----:R-:W-:-:S06]  /*41c0*/  IMAD.WIDE.U32 R12, R15, 0x4, R12 ;  /* 0x000000040f0c7825 */ /* 0x001fcc00078e000c */
[----:B------:R-:W2:Y:S02]  /*41d0*/  LDG.E R12, desc[UR12][R12.64] ;  /* 0x0000000c0c0c7981 */ /* 0x000ea4000c1e1900 */
[----:B--2---:R-:W-:-:S13]  /*41e0*/  ISETP.GE.U32.AND P1, PT, R12, 0x40000000, PT ;  /* 0x400000000c00780c */ /* 0x004fda0003f26070 */
[----:B------:R-:W-:Y:S05]  /*41f0*/  @!P1 BREAK.RELIABLE B1 ;  /* 0x0000000000019942 */ /* 0x000fea0003800100 */
[----:B------:R-:W-:Y:S05]  /*4200*/  @!P1 BRA `(.L_x_104) ;  /* 0x0000000000189947 */ /* 0x000fea0003800000 */
.L_x_106:
[----:B------:R-:W-:Y:S05]  /*4210*/  BSYNC.RELIABLE B1 ;  /* 0x0000000000017941 */ /* 0x000fea0003800100 */
.L_x_105:
[----:B------:R-:W0:Y:S01]  /*4220*/  S2UR UR6, SR_CgaCtaId ;  /* 0x00000000000679c3 */ /* 0x000e220000008800 */
[----:B------:R-:W-:Y:S01]  /*4230*/  UMOV UR4, 0x400 ;  /* 0x0000040000047882 */ /* 0x000fe20000000000 */
[----:B------:R-:W-:Y:S01]  /*4240*/  IMAD.MOV.U32 R12, RZ, RZ, 0x1 ;  /* 0x00000001ff0c7424 */ /* 0x000fe200078e00ff */
[----:B0-----:R-:W-:-:S09]  /*4250*/  ULEA UR4, UR6, UR4, 0x18 ;  /* 0x0000000406047291 */ /* 0x001fd2000f8ec0ff */
[----:B------:R0:W-:Y:S03]  /*4260*/  STS [UR4], R12 ;  /* 0x0000000cff007988 */ /* 0x0001e60008000804 */
.L_x_104:
[----:B------:R-:W-:Y:S05]  /*4270*/  BSYNC.RECONVERGENT B0 ;  /* 0x0000000000007941 */ /* 0x000fea0003800200 */
.L_x_103:
[----:B------:R-:W-:Y:S05]  /*4280*/  WARPSYNC.ALL ;  /* 0x0000000000007948 */ /* 0x000fea0003800000 */
[----:B------:R-:W-:-:S09]  /*4290*/  UISETP.NE.AND UP0, UPT, UR7, 0x2, UPT ;  /* 0x000000020700788c */ /* 0x000fd2000bf05270 */
[----:B------:R-:W-:Y:S05]  /*42a0*/  BRA.U !UP0, `(.L_x_80) ;  /* 0x0000000108dc7547 */ /* 0x000fea000b800000 */
[----:B------:R-:W-:Y:S01]  /*42b0*/  IADD3 R15, PT, PT, R2, 0x400, RZ ;  /* 0x00000400020f7810 */ /* 0x000fe20007ffe0ff */
[----:B------:R-:W-:Y:S03]  /*42c0*/  BSSY.RECONVERGENT B0, `(.L_x_107) ;  /* 0x0000015000007945 */ /* 0x000fe60003800200 */
[----:B------:R-:W-:-:S13]  /*42d0*/  ISETP.GE.U32.AND P1, PT, R15, UR8, PT ;  /* 0x000000080f007c0c */ /* 0x000fda000bf26070 */
[----:B------:R-:W-:Y:S05]  /*42e0*/  @P1 BRA `(.L_x_108) ;  /* 0x0000000000481947 */ /* 0x000fea0003800000 */
[----:B01----:R-:W0:Y:S02]  /*42f0*/  LDC.64 R12, c[0x0][0x3b0] ;  /* 0x0000ec00ff0c7b82 */ /* 0x003e240000000a00 */
        /* <DEDUP_REMOVED lines=11> */
.L_x_110:
[----:B------:R-:W-:Y:S05]  /*43b0*/  BSYNC.RELIABLE B1 ;  /* 0x0000000000017941 */ /* 0x000fea0003800100 */
.L_x_109:
[----:B------:R-:W0:Y:S01]  /*43c0*/  S2UR UR6, SR_CgaCtaId ;  /* 0x00000000000679c3 */ /* 0x000e220000008800 */
[----:B------:R-:W-:Y:S01]  /*43d0*/  UMOV UR4, 0x400 ;  /* 0x0000040000047882 */ /* 0x000fe20000000000 */
[----:B------:R-:W-:Y:S01]  /*43e0*/  IMAD.MOV.U32 R2, RZ, RZ, 0x1 ;  /* 0x00000001ff027424 */ /* 0x000fe200078e00ff */
[----:B0-----:R-:W-:-:S09]  /*43f0*/  ULEA UR4, UR6, UR4, 0x18 ;  /* 0x0000000406047291 */ /* 0x001fd2000f8ec0ff */
[----:B------:R2:W-:Y:S03]  /*4400*/  STS [UR4], R2 ;  /* 0x00000002ff007988 */ /* 0x0005e60008000804 */
.L_x_108:
[----:B------:R-:W-:Y:S05]  /*4410*/  BSYNC.RECONVERGENT B0 ;  /* 0x0000000000007941 */ /* 0x000fea0003800200 */
.L_x_107:
[----:B------:R-:W-:Y:S05]  /*4420*/  BRA `(.L_x_80) ;  /* 0x00000000007c7947 */ /* 0x000fea0003800000 */
.L_x_79:
[----:B------:R-:W4:Y:S01]  /*4430*/  LDCU UR6, c[0x0][0x3c0] ;  /* 0x00007800ff0677ac */ /* 0x000f220008000800 */
[----:B------:R-:W-:Y:S01]  /*4440*/  BSSY.RECONVERGENT B0, `(.L_x_111) ;  /* 0x000000e000007945 */ /* 0x000fe20003800200 */
[----:B----4-:R-:W-:-:S13]  /*4450*/  ISETP.GE.U32.AND P1, PT, R0, UR6, PT ;  /* 0x0000000600007c0c */ /* 0x010fda000bf26070 */
[----:B------:R-:W-:Y:S05]  /*4460*/  @P1 BRA `(.L_x_112) ;  /* 0x00000000002c1947 */ /* 0x000fea0003800000 */
[----:B------:R-:W4:Y:S01]  /*4470*/  LDG.E R2, desc[UR12][R4.64] ;  /* 0x0000000c04027981 */ /* 0x000f22000c1e1900 */
[----:B------:R-:W-:Y:S01]  /*4480*/  BSSY.RELIABLE B1, `(.L_x_113) ;  /* 0x0000007000017945 */ /* 0x000fe20003800100 */
[----:B----4-:R-:W-:-:S13]  /*4490*/  ISETP.GT.U32.AND P1, PT, R2, 0x3fffffff, PT ;  /* 0x3fffffff0200780c */ /* 0x010fda0003f24070 */
[----:B------:R-:W-:Y:S05]  /*44a0*/  @P1 BRA `(.L_x_114) ;  /* 0x0000000000101947 */ /* 0x000fea0003800000 */
[----:B------:R-:W4:Y:S02]  /*44b0*/  LDG.E R2, desc[UR12][R10.64] ;  /* 0x0000000c0a027981 */ /* 0x000f24000c1e1900 */
[----:B----4-:R-:W-:-:S13]  /*44c0*/  ISETP.GE.U32.AND P1, PT, R2, 0x40000000, PT ;  /* 0x400000000200780c */ /* 0x010fda0003f26070 */
[----:B------:R-:W-:Y:S05]  /*44d0*/  @!P1 BREAK.RELIABLE B1 ;  /* 0x0000000000019942 */ /* 0x000fea0003800100 */
[----:B------:R-:W-:Y:S05]  /*44e0*/  @!P1 BRA `(.L_x_112) ;  /* 0x00000000000c9947 */ /* 0x000fea0003800000 */
.L_x_114:
[----:B------:R-:W-:Y:S05]  /*44f0*/  BSYNC.RELIABLE B1 ;  /* 0x0000000000017941 */ /* 0x000fea0003800100 */
.L_x_113:
[----:B------:R-:W-:-:S05]  /*4500*/  IMAD.MOV.U32 R2, RZ, RZ, 0x1 ;  /* 0x00000001ff027424 */ /* 0x000fca00078e00ff */
[----:B------:R4:W-:Y:S02]  /*4510*/  STS [UR4], R2 ;  /* 0x00000002ff007988 */ /* 0x0009e40008000804 */
.L_x_112:
[----:B------:R-:W-:Y:S05]  /*4520*/  BSYNC.RECONVERGENT B0 ;  /* 0x0000000000007941 */ /* 0x000fea0003800200 */
.L_x_111:
[----:B------:R-:W-:Y:S05]  /*4530*/  WARPSYNC.ALL ;  /* 0x0000000000007948 */ /* 0x000fea0003800000 */
[----:B------:R-:W-:Y:S04]  /*4540*/  BSSY.RECONVERGENT B0, `(.L_x_80) ;  /* 0x000000d000007945 */ /* 0x000fe80003800200 */
[----:B------:R-:W-:Y:S05]  /*4550*/  @P2 BRA `(.L_x_115) ;  /* 0x00000000002c2947 */ /* 0x000fea0003800000 */
[----:B----4-:R-:W4:Y:S01]  /*4560*/  LDG.E R2, desc[UR12][R4.64+0x800] ;  /* 0x0008000c04027981 */ /* 0x010f22000c1e1900 */
[----:B------:R-:W-:Y:S01]  /*4570*/  BSSY.RELIABLE B1, `(.L_x_116) ;  /* 0x0000007000017945 */ /* 0x000fe20003800100 */
[----:B----4-:R-:W-:-:S13]  /*4580*/  ISETP.GT.U32.AND P1, PT, R2, 0x3fffffff, PT ;  /* 0x3fffffff0200780c */ /* 0x010fda0003f24070 */
[----:B------:R-:W-:Y:S05]  /*4590*/  @P1 BRA `(.L_x_117) ;  /* 0x0000000000101947 */ /* 0x000fea0003800000 */
[----:B------:R-:W4:Y:S02]  /*45a0*/  LDG.E R2, desc[UR12][R10.64+0x800] ;  /* 0x0008000c0a027981 */ /* 0x000f24000c1e1900 */
[----:B----4-:R-:W-:-:S13]  /*45b0*/  ISETP.GE.U32.AND P1, PT, R2, 0x40000000, PT ;  /* 0x400000000200780c */ /* 0x010fda0003f26070 */
[----:B------:R-:W-:Y:S05]  /*45c0*/  @!P1 BREAK.RELIABLE B1 ;  /* 0x0000000000019942 */ /* 0x000fea0003800100 */
[----:B------:R-:W-:Y:S05]  /*45d0*/  @!P1 BRA `(.L_x_115) ;  /* 0x00000000000c9947 */ /* 0x000fea0003800000 */
.L_x_117:
[----:B------:R-:W-:Y:S05]  /*45e0*/  BSYNC.RELIABLE B1 ;  /* 0x0000000000017941 */ /* 0x000fea0003800100 */
.L_x_116:
[----:B------:R-:W-:-:S05]  /*45f0*/  HFMA2 R2, -RZ, RZ, 0, 5.9604644775390625e-08 ;  /* 0x00000001ff027431 */ /* 0x000fca00000001ff */
[----:B------:R4:W-:Y:S02]  /*4600*/  STS [UR4], R2 ;  /* 0x00000002ff007988 */ /* 0x0009e40008000804 */
.L_x_115:
[----:B------:R-:W-:Y:S05]  /*4610*/  BSYNC.RECONVERGENT B0 ;  /* 0x0000000000007941 */ /* 0x000fea0003800200 */
.L_x_80:
[----:B------:R-:W5:Y:S08]  /*4620*/  S2UR UR6, SR_CgaCtaId ;  /* 0x00000000000679c3 */ /* 0x000f700000008800 */
[----:B------:R-:W-:Y:S06]  /*4630*/  BAR.SYNC.DEFER_BLOCKING 0x0 ;  /* 0x0000000000007b1d */ /* 0x000fec0000010000 */
[----:B------:R-:W-:-:S02]  /*4640*/  UMOV UR4, 0x400 ;  /* 0x0000040000047882 */ /* 0x000fc40000000000 */
[----:B-----5:R-:W-:-:S09]  /*4650*/  ULEA UR4, UR6, UR4, 0x18 ;  /* 0x0000000406047291 */ /* 0x020fd2000f8ec0ff */
[----:B-1234-:R-:W1:Y:S02]  /*4660*/  LDS R2, [UR4] ;  /* 0x00000004ff027984 */ /* 0x01ee640008000800 */
[----:B-1----:R-:W-:-:S13]  /*4670*/  ISETP.NE.AND P1, PT, R2, RZ, PT ;  /* 0x000000ff0200720c */ /* 0x002fda0003f25270 */
[----:B------:R-:W-:Y:S05]  /*4680*/  @!P1 BRA `(.L_x_118) ;  /* 0x0000001400009947 */ /* 0x000fea0003800000 */
.L_x_162:
[----:B------:R-:W1:Y:S02]  /*4690*/  LDCU UR4, c[0x0][0x3c4] ;  /* 0x00007880ff0477ac */ /* 0x000e640008000800 */
[----:B-1----:R-:W-:-:S04]  /*46a0*/  UISETP.LT.U32.AND UP0, UPT, UR4, 0x2, UPT ;  /* 0x000000020400788c */ /* 0x002fc8000bf01070 */
[----:B------:R-:W-:-:S04]  /*46b0*/  USEL UR4, UR4, 0x2, UP0 ;  /* 0x0000000204047887 */ /* 0x000fc80008000000 */
[----:B------:R-:W-:-:S12]  /*46c0*/  USHF.L.U32 UR4, UR4, 0x2, URZ ;  /* 0x0000000204047899 */ /* 0x000fd800080006ff */
[----:B------:R-:W1:Y:S02]  /*46d0*/  LDCU UR6, c[0x2][UR4+0x18] ;  /* 0x00800300040677ac */ /* 0x000e640008000800 */
[----:B-1----:R-:W-:-:S10]  /*46e0*/  USHF.R.S32.HI UR7, URZ, 0x1f, UR6 ;  /* 0x0000001fff077899 */ /* 0x002fd40008011406 */
.L_x_346:
[----:B------:R-:W-:Y:S05]  /*46f0*/  BRXU UR6 -0x4700                                 (*"BRANCH_TARGETS .L_x_155,.L_x_348,.L_x_349"*) ;  /* 0xffffffb806407958 */ /* 0x000fea000b83ffff */
.L_x_349:
[----:B------:R-:W-:-:S07]  /*4700*/  IMAD.MOV.U32 R16, RZ, RZ, RZ ;  /* 0x000000ffff107224 */ /* 0x000fce00078e00ff */
.L_x_154:
[----:B-1----:R-:W1:Y:S01]  /*4710*/  LDCU UR4, c[0x0][0x3c0] ;  /* 0x00007800ff0477ac */ /* 0x002e620008000800 */
[----:B0-----:R-:W-:Y:S01]  /*4720*/  IMAD.SHL.U32 R19, R16, 0x200, RZ ;  /* 0x0000020010137824 */ /* 0x001fe200078e00ff */
[----:B------:R-:W-:Y:S01]  /*4730*/  BSSY.RECONVERGENT B0, `(.L_x_119) ;  /* 0x0000018000007945 */ /* 0x000fe20003800200 */
[----:B------:R-:W-:-:S03]  /*4740*/  IMAD.MOV.U32 R17, RZ, RZ, RZ ;  /* 0x000000ffff117224 */ /* 0x000fc600078e00ff */
[----:B--234-:R-:W-:-:S04]  /*4750*/  IADD3 R2, PT, PT, R19, R0, RZ ;  /* 0x0000000013027210 */ /* 0x01cfc80007ffe0ff */
[----:B-1----:R-:W-:Y:S01]  /*4760*/  ISETP.GE.U32.AND P3, PT, R2, UR4, PT ;  /* 0x0000000402007c0c */ /* 0x002fe2000bf66070 */
[----:B------:R-:W-:-:S12]  /*4770*/  IMAD.MOV.U32 R2, RZ, RZ, RZ ;  /* 0x000000ffff027224 */ /* 0x000fd800078e00ff */
[----:B------:R-:W-:Y:S05]  /*4780*/  @P3 BRA `(.L_x_120) ;  /* 0x0000000000483947 */ /* 0x000fea0003800000 */
[----:B------:R-:W-:-:S05]  /*4790*/  IMAD.WIDE R12, R19, 0x4, R4 ;  /* 0x00000004130c7825 */ /* 0x000fca00078e0204 */
[----:B------:R-:W2:Y:S02]  /*47a0*/  LDG.E R17, desc[UR12][R12.64] ;  /* 0x0000000c0c117981 */ /* 0x000ea4000c1e1900 */
[----:B--2---:R-:W-:-:S05]  /*47b0*/  IMAD.HI R2, R17, 0x66666667, RZ ;  /* 0x6666666711027827 */ /* 0x004fca00078e02ff */
[----:B------:R-:W-:-:S04]  /*47c0*/  SHF.R.U32.HI R15, RZ, 0x1f, R2 ;  /* 0x0000001fff0f7819 */ /* 0x000fc80000011602 */
[----:B------:R-:W-:Y:S01]  /*47d0*/  LEA.HI.SX32 R2, R2, R15, 0x1e ;  /* 0x0000000f02027211 */ /* 0x000fe200078ff2ff */
[----:B------:R-:W-:-:S04]  /*47e0*/  IMAD.WIDE R14, R19, 0x4, R10 ;  /* 0x00000004130e7825 */ /* 0x000fc800078e020a */
        /* <DEDUP_REMOVED lines=12> */
.L_x_120:
[----:B------:R-:W-:Y:S05]  /*48b0*/  BSYNC.RECONVERGENT B0 ;  /* 0x0000000000007941 */ /* 0x000fea0003800200 */
.L_x_119:
[----:B------:R-:W-:Y:S01]  /*48c0*/  BAR.SYNC.DEFER_BLOCKING 0x0 ;  /* 0x0000000000007b1d */ /* 0x000fe20000010000 */
[----:B------:R-:W-:-:S05]  /*48d0*/  ISETP.NE.AND P1, PT, R16, RZ, PT ;  /* 0x000000ff1000720c */ /* 0x000fca0003f25270 */
[----:B------:R-:W-:Y:S08]  /*48e0*/  BSSY.RECONVERGENT B0, `(.L_x_121) ;  /* 0x0000014000007945 */ /* 0x000ff00003800200 */
[----:B------:R-:W-:Y:S05]  /*48f0*/  @P1 BRA `(.L_x_122) ;  /* 0x0000000000201947 */ /* 0x000fea0003800000 */
[----:B------:R-:W-:Y:S05]  /*4900*/  @!P0 BRA `(.L_x_123) ;  /* 0x0000000000448947 */ /* 0x000fea0003800000 */
[----:B0-----:R-:W2:Y:S02]  /*4910*/  LDG.E R13, desc[UR12][R6.64] ;  /* 0x0000000c060d7981 */ /* 0x001ea4000c1e1900 */
[----:B--2---:R-:W-:-:S05]  /*4920*/  IADD3 R13, PT, PT, R13, R2, RZ ;  /* 0x000000020d0d7210 */ /* 0x004fca0007ffe0ff */
[----:B------:R2:W-:Y:S04]  /*4930*/  STG.E desc[UR12][R6.64], R13 ;  /* 0x0000000d06007986 */ /* 0x0005e8000c10190c */
[----:B------:R-:W3:Y:S02]  /*4940*/  LDG.E R2, desc[UR12][R8.64] ;  /* 0x0000000c08027981 */ /* 0x000ee4000c1e1900 */
[----:B---3--:R-:W-:-:S05]  /*4950*/  IMAD.IADD R17, R2, 0x1, R17 ;  /* 0x0000000102117824 */ /* 0x008fca00078e0211 */
[----:B------:R2:W-:Y:S01]  /*4960*/  STG.E desc[UR12][R8.64], R17 ;  /* 0x0000001108007986 */ /* 0x0005e2000c10190c */
[----:B------:R-:W-:Y:S05]  /*4970*/  BRA `(.L_x_123) ;  /* 0x0000000000287947 */ /* 0x000fea0003800000 */
.L_x_122:
[----:B------:R-:W-:Y:S05]  /*4980*/  @P3 BRA `(.L_x_123) ;  /* 0x0000000000243947 */ /* 0x000fea0003800000 */
[----:B0-----:R-:W-:-:S04]  /*4990*/  IMAD.SHL.U32 R21, R16, 0x200, RZ ;  /* 0x0000020010157824 */ /* 0x001fc800078e00ff */
[----:B------:R-:W-:-:S05]  /*49a0*/  IMAD.WIDE R12, R21, 0x4, R4 ;  /* 0x00000004150c7825 */ /* 0x000fca00078e0204 */
[----:B------:R-:W2:Y:S02]  /*49b0*/  LDG.E R15, desc[UR12][R12.64+-0x4] ;  /* 0xfffffc0c0c0f7981 */ /* 0x000ea4000c1e1900 */
[----:B--2---:R-:W-:Y:S01]  /*49c0*/  IADD3 R19, PT, PT, R15, R2, RZ ;  /* 0x000000020f137210 */ /* 0x004fe20007ffe0ff */
[----:B------:R-:W-:-:S04]  /*49d0*/  IMAD.WIDE R14, R21, 0x4, R10 ;  /* 0x00000004150e7825 */ /* 0x000fc800078e020a */
[----:B------:R1:W-:Y:S04]  /*49e0*/  STG.E desc[UR12][R12.64+-0x4], R19 ;  /* 0xfffffc130c007986 */ /* 0x0003e8000c10190c */
[----:B------:R-:W2:Y:S02]  /*49f0*/  LDG.E R2, desc[UR12][R14.64+-0x4] ;  /* 0xfffffc0c0e027981 */ /* 0x000ea4000c1e1900 */
[----:B--2---:R-:W-:-:S05]  /*4a00*/  IMAD.IADD R17, R2, 0x1, R17 ;  /* 0x0000000102117824 */ /* 0x004fca00078e0211 */
[----:B------:R1:W-:Y:S02]  /*4a10*/  STG.E desc[UR12][R14.64+-0x4], R17 ;  /* 0xfffffc110e007986 */ /* 0x0003e4000c10190c */
.L_x_123:
[----:B------:R-:W-:Y:S05]  /*4a20*/  BSYNC.RECONVERGENT B0 ;  /* 0x0000000000007941 */ /* 0x000fea0003800200 */
.L_x_121:
[----:B------:R-:W3:Y:S08]  /*4a30*/  S2UR UR7, SR_CgaCtaId ;  /* 0x00000000000779c3 */ /* 0x000ef00000008800 */
[----:B------:R-:W-:Y:S01]  /*4a40*/  BAR.SYNC.DEFER_BLOCKING 0x0 ;  /* 0x0000000000007b1d */ /* 0x000fe20000010000 */
[----:B012---:R-:W-:-:S05]  /*4a50*/  IMAD.MOV.U32 R13, RZ, RZ, RZ ;  /* 0x000000ffff0d7224 */ /* 0x007fca00078e00ff */
[----:B------:R-:W0:Y:S01]  /*4a60*/  LDCU UR8, c[0x0][0x3c4] ;  /* 0x00007880ff0877ac */ /* 0x000e220008000800 */
[----:B------:R-:W-:Y:S02]  /*4a70*/  UMOV UR6, 0x400 ;  /* 0x0000040000067882 */ /* 0x000fe40000000000 */
[----:B---3--:R-:W-:-:S09]  /*4a80*/  ULEA UR6, UR7, UR6, 0x18 ;  /* 0x0000000607067291 */ /* 0x008fd2000f8ec0ff */
[----:B------:R-:W-:Y:S01]  /*4a90*/  STS [UR6], RZ ;  /* 0x000000ffff007988 */ /* 0x000fe20008000806 */
[----:B0-----:R-:W-:-:S04]  /*4aa0*/  UIADD3 UR6, UPT, UPT, UR8, -0x1, URZ ;  /* 0xffffffff08067890 */ /* 0x001fc8000fffe0ff */
[----:B------:R-:W-:-:S09]  /*4ab0*/  UISETP.GE.U32.AND UP0, UPT, UR6, 0x3, UPT ;  /* 0x000000030600788c */ /* 0x000fd2000bf06070 */
[----:B------:R-:W-:Y:S05]  /*4ac0*/  BRA.U !UP0, `(.L_x_124) ;  /* 0x0000000508a07547 */ /* 0x000fea000b800000 */
[----:B------:R-:W0:Y:S01]  /*4ad0*/  LDC.64 R12, c[0x0][0x3b0] ;  /* 0x0000ec00ff0c7b82 */ /* 0x000e220000000a00 */
[----:B------:R-:W-:Y:S01]  /*4ae0*/  HFMA2 R17, -RZ, RZ, 0, 0 ;  /* 0x00000000ff117431 */ /* 0x000fe200000001ff */
[----:B------:R-:W1:Y:S06]  /*4af0*/  LDCU UR4, c[0x0][0x3c0] ;  /* 0x00007800ff0477ac */ /* 0x000e6c0008000800 */
[----:B------:R-:W2:Y:S02]  /*4b00*/  LDC.64 R14, c[0x0][0x3b8] ;  /* 0x0000ee00ff0e7b82 */ /* 0x000ea40000000a00 */
.L_x_141:
[C---:B------:R-:W-:Y:S01]  /*4b10*/  IMAD R19, R17.reuse, 0x200, R0 ;  /* 0x0000020011137824 */ /* 0x040fe200078e0200 */
[----:B------:R-:W-:Y:S01]  /*4b20*/  BSSY.RECONVERGENT B0, `(.L_x_125) ;  /* 0x0000017000007945 */ /* 0x000fe20003800200 */
[----:B------:R-:W-:-:S03]  /*4b30*/  VIADD R17, R17, 0x4 ;  /* 0x0000000411117836 */ /* 0x000fc60000000000 */
[----:B-1----:R-:W-:Y:S02]  /*4b40*/  ISETP.GE.U32.AND P3, PT, R19, UR4, PT ;  /* 0x0000000413007c0c */ /* 0x002fe4000bf66070 */
[----:B------:R-:W-:-:S11]  /*4b50*/  ISETP.NE.AND P1, PT, R17, UR5, PT ;  /* 0x0000000511007c0c */ /* 0x000fd6000bf25270 */
[----:B0--34-:R-:W-:Y:S05]  /*4b60*/  @P3 BRA `(.L_x_126) ;  /* 0x0000000000483947 */ /* 0x019fea0003800000 */
[----:B0-----:R-:W-:-:S06]  /*4b70*/  IMAD.WIDE.U32 R20, R19, 0x4, R12 ;  /* 0x0000000413147825 */ /* 0x001fcc00078e000c */
        /* <DEDUP_REMOVED lines=11> */
.L_x_128:
[----:B------:R-:W-:Y:S05]  /*4c30*/  BSYNC.RELIABLE B1 ;  /* 0x0000000000017941 */ /* 0x000fea0003800100 */
.L_x_127:
[----:B------:R-:W0:Y:S01]  /*4c40*/  S2UR UR7, SR_CgaCtaId ;  /* 0x00000000000779c3 */ /* 0x000e220000008800 */
[----:B------:R-:W-:Y:S01]  /*4c50*/  UMOV UR6, 0x400 ;  /* 0x0000040000067882 */ /* 0x000fe20000000000 */
[----:B------:R-:W-:Y:S01]  /*4c60*/  MOV R2, 0x1 ;  /* 0x0000000100027802 */ /* 0x000fe20000000f00 */
[----:B0-----:R-:W-:-:S09]  /*4c70*/  ULEA UR6, UR7, UR6, 0x18 ;  /* 0x0000000607067291 */ /* 0x001fd2000f8ec0ff */
[----:B------:R1:W-:Y:S03]  /*4c80*/  STS [UR6], R2 ;  /* 0x00000002ff007988 */ /* 0x0003e60008000806 */
.L_x_126:
[----:B------:R-:W-:Y:S05]  /*4c90*/  BSYNC.RECONVERGENT B0 ;  /* 0x0000000000007941 */ /* 0x000fea0003800200 */
.L_x_125:
[----:B------:R-:W-:Y:S05]  /*4ca0*/  WARPSYNC.ALL ;  /* 0x0000000000007948 */ /* 0x000fea0003800000 */
[----:B------:R-:W-:Y:S01]  /*4cb0*/  VIADD R23, R19, 0x200 ;  /* 0x0000020013177836 */ /* 0x000fe20000000000 */
[----:B------:R-:W-:Y:S04]  /*4cc0*/  BSSY.RECONVERGENT B0, `(.L_x_129) ;  /* 0x0000015000007945 */ /* 0x000fe80003800200 */
[----:B------:R-:W-:-:S13]  /*4cd0*/  ISETP.GE.U32.AND P3, PT, R23, UR4, PT ;  /* 0x0000000417007c0c */ /* 0x000fda000bf66070 */
[----:B------:R-:W-:Y:S05]  /*4ce0*/  @P3 BRA `(.L_x_130) ;  /* 0x0000000000483947 */ /* 0x000fea0003800000 */
[----:B0-----:R-:W-:-:S06]  /*4cf0*/  IMAD.WIDE.U32 R20, R23, 0x4, R12 ;  /* 0x0000000417147825 */ /* 0x001fcc00078e000c */
[----:B------:R-:W1:Y:S01]  /*4d00*/  LDG.E R20, desc[UR12][R20.64] ;  /* 0x0000000c14147981 */ /* 0x000e62000c1e1900 */
[----:B------:R-:W-:Y:S01]  /*4d10*/  BSSY.RELIABLE B1, `(.L_x_131) ;  /* 0x000000a000017945 */ /* 0x000fe20003800100 */
[----:B-1----:R-:W-:-:S04]  /*4d20*/  IABS R2, R20 ;  /* 0x0000001400027213 */ /* 0x002fc80000000000 */
        /* <DEDUP_REMOVED lines=8> */
.L_x_132:
[----:B------:R-:W-:Y:S05]  /*4db0*/  BSYNC.RELIABLE B1 ;  /* 0x0000000000017941 */ /* 0x000fea0003800100 */
.L_x_131:
[----:B------:R-:W0:Y:S01]  /*4dc0*/  S2UR UR7, SR_CgaCtaId ;  /* 0x00000000000779c3 */ /* 0x000e220000008800 */
[----:B------:R-:W-:Y:S01]  /*4dd0*/  UMOV UR6, 0x400 ;  /* 0x0000040000067882 */ /* 0x000fe20000000000 */
[----:B------:R-:W-:Y:S01]  /*4de0*/  IMAD.MOV.U32 R2, RZ, RZ, 0x1 ;  /* 0x00000001ff027424 */ /* 0x000fe200078e00ff */
[----:B0-----:R-:W-:-:S09]  /*4df0*/  ULEA UR6, UR7, UR6, 0x18 ;  /* 0x0000000607067291 */ /* 0x001fd2000f8ec0ff */
[----:B------:R3:W-:Y:S03]  /*4e00*/  STS [UR6], R2 ;  /* 0x00000002ff007988 */ /* 0x0007e60008000806 */
.L_x_130:
[----:B------:R-:W-:Y:S05]  /*4e10*/  BSYNC.RECONVERGENT B0 ;  /* 0x0000000000007941 */ /* 0x000fea0003800200 */
.L_x_129:
[----:B------:R-:W-:Y:S05]  /*4e20*/  WARPSYNC.ALL ;  /* 0x0000000000007948 */ /* 0x000fea0003800000 */
[----:B------:R-:W-:Y:S01]  /*4e30*/  IADD3 R23, PT, PT, R19, 0x400, RZ ;  /* 0x0000040013177810 */ /* 0x000fe20007ffe0ff */
[----:B------:R-:W-:Y:S03]  /*4e40*/  BSSY.RECONVERGENT B0, `(.L_x_133) ;  /* 0x0000015000007945 */ /* 0x000fe60003800200 */
[----:B------:R-:W-:-:S13]  /*4e50*/  ISETP.GE.U32.AND P3, PT, R23, UR4, PT ;  /* 0x0000000417007c0c */ /* 0x000fda000bf66070 */
[----:B------:R-:W-:Y:S05]  /*4e60*/  @P3 BRA `(.L_x_134) ;  /* 0x0000000000483947 */ /* 0x000fea0003800000 */
[----:B0-----:R-:W-:-:S06]  /*4e70*/  IMAD.WIDE.U32 R20, R23, 0x4, R12 ;  /* 0x0000000417147825 */ /* 0x001fcc00078e000c */
[----:B------:R-:W1:Y:S01]  /*4e80*/  LDG.E R20, desc[UR12][R20.64] ;  /* 0x0000000c14147981 */ /* 0x000e62000c1e1900 */
[----:B------:R-:W-:Y:S01]  /*4e90*/  BSSY.RELIABLE B1, `(.L_x_135) ;  /* 0x000000a000017945 */ /* 0x000fe20003800100 */
[----:B-1-3--:R-:W-:-:S04]  /*4ea0*/  IABS R2, R20 ;  /* 0x0000001400027213 */ /* 0x00afc80000000000 */
        /* <DEDUP_REMOVED lines=8> */
.L_x_136:
[----:B------:R-:W-:Y:S05]  /*4f30*/  BSYNC.RELIABLE B1 ;  /* 0x0000000000017941 */ /* 0x000fea0003800100 */
.L_x_135:
[----:B------:R-:W0:Y:S01]  /*4f40*/  S2UR UR7, SR_CgaCtaId ;  /* 0x00000000000779c3 */ /* 0x000e220000008800 */
[----:B------:R-:W-:Y:S01]  /*4f50*/  UMOV UR6, 0x400 ;  /* 0x0000040000067882 */ /* 0x000fe20000000000 */
[----:B------:R-:W-:Y:S01]  /*4f60*/  IMAD.MOV.U32 R2, RZ, RZ, 0x1 ;  /* 0x00000001ff027424 */ /* 0x000fe200078e00ff */
[----:B0-----:R-:W-:-:S09]  /*4f70*/  ULEA UR6, UR7, UR6, 0x18 ;  /* 0x0000000607067291 */ /* 0x001fd2000f8ec0ff */
[----:B------:R4:W-:Y:S03]  /*4f80*/  STS [UR6], R2 ;  /* 0x00000002ff007988 */ /* 0x0009e60008000806 */
.L_x_134:
[----:B------:R-:W-:Y:S05]  /*4f90*/  BSYNC.RECONVERGENT B0 ;  /* 0x0000000000007941 */ /* 0x000fea0003800200 */
.L_x_133:
        /* <DEDUP_REMOVED lines=8> */
[----:B-1-34-:R-:W-:-:S04]  /*5020*/  IABS R2, R18 ;  /* 0x0000001200027213 */ /* 0x01afc80000000000 */
        /* <DEDUP_REMOVED lines=8> */
.L_x_140:
[----:B------:R-:W-:Y:S05]  /*50b0*/  BSYNC.RELIABLE B1 ;  /* 0x0000000000017941 */ /* 0x000fea0003800100 */
.L_x_139:
[----:B------:R-:W0:Y:S01]  /*50c0*/  S2UR UR7, SR_CgaCtaId ;  /* 0x00000000000779c3 */ /* 0x000e220000008800 */
[----:B------:R-:W-:Y:S01]  /*50d0*/  UMOV UR6, 0x400 ;  /* 0x0000040000067882 */ /* 0x000fe20000000000 */
[----:B------:R-:W-:Y:S01]  /*50e0*/  HFMA2 R2, -RZ, RZ, 0, 5.9604644775390625e-08 ;  /* 0x00000001ff027431 */ /* 0x000fe200000001ff */
[----:B0-----:R-:W-:-:S09]  /*50f0*/  ULEA UR6, UR7, UR6, 0x18 ;  /* 0x0000000607067291 */ /* 0x001fd2000f8ec0ff */
[----:B------:R0:W-:Y:S03]  /*5100*/  STS [UR6], R2 ;  /* 0x00000002ff007988 */ /* 0x0001e60008000806 */
.L_x_138:
[----:B------:R-:W-:Y:S05]  /*5110*/  BSYNC.RECONVERGENT B0 ;  /* 0x0000000000007941 */ /* 0x000fea0003800200 */
.L_x_137:
[----:B------:R-:W-:Y:S05]  /*5120*/  WARPSYNC.ALL ;  /* 0x0000000000007948 */ /* 0x000fea0003800000 */
[----:B------:R-:W-:Y:S05]  /*5130*/  @P1 BRA `(.L_x_141) ;  /* 0xfffffff800741947 */ /* 0x000fea000383ffff */
[----:B0-----:R-:W-:-:S07]  /*5140*/  IMAD.U32 R13, RZ, RZ, UR5 ;  /* 0x00000005ff0d7e24 */ /* 0x001fce000f8e00ff */
.L_x_124:
[----:B------:R-:W-:-:S04]  /*5150*/  ULOP3.LUT UR8, UR8, 0x3, URZ, 0xc0, !UPT ;  /* 0x0000000308087892 */ /* 0x000fc8000f8ec0ff */
[----:B------:R-:W-:-:S09]  /*5160*/  UISETP.NE.AND UP0, UPT, UR8, URZ, UPT ;  /* 0x000000ff0800728c */ /* 0x000fd2000bf05270 */
[----:B------:R-:W-:Y:S05]  /*5170*/  BRA.U !UP0, `(.L_x_142) ;  /* 0x0000000508447547 */ /* 0x000fea000b800000 */
[----:B-1-34-:R-:W-:Y:S01]  /*5180*/  IMAD R2, R13, 0x200, R0 ;  /* 0x000002000d027824 */ /* 0x01afe200078e0200 */
[----:B------:R-:W-:Y:S04]  /*5190*/  BSSY.RECONVERGENT B0, `(.L_x_143) ;  /* 0x0000017000007945 */ /* 0x000fe80003800200 */
[----:B------:R-:W-:-:S13]  /*51a0*/  ISETP.GE.U32.AND P1, PT, R2, UR4, PT ;  /* 0x0000000402007c0c */ /* 0x000fda000bf26070 */
[----:B------:R-:W-:Y:S05]  /*51b0*/  @P1 BRA `(.L_x_144) ;  /* 0x0000000000501947 */ /* 0x000fea0003800000 */
[----:B------:R-:W0:Y:S02]  /*51c0*/  LDC.64 R12, c[0x0][0x3b0] ;  /* 0x0000ec00ff0c7b82 */ /* 0x000e240000000a00 */
        /* <DEDUP_REMOVED lines=13> */
.L_x_146:
[----:B------:R-:W-:Y:S05]  /*52a0*/  BSYNC.RELIABLE B1 ;  /* 0x0000000000017941 */ /* 0x000fea0003800100 */
.L_x_145:
[----:B------:R-:W0:Y:S01]  /*52b0*/  S2UR UR7, SR_CgaCtaId ;  /* 0x00000000000779c3 */ /* 0x000e220000008800 */
[----:B------:R-:W-:Y:S01]  /*52c0*/  UMOV UR6, 0x400 ;  /* 0x0000040000067882 */ /* 0x000fe20000000000 */
[----:B------:R-:W-:Y:S01]  /*52d0*/  MOV R12, 0x1 ;  /* 0x00000001000c7802 */ /* 0x000fe20000000f00 */
[----:B0-----:R-:W-:-:S09]  /*52e0*/  ULEA UR6, UR7, UR6, 0x18 ;  /* 0x0000000607067291 */ /* 0x001fd2000f8ec0ff */
[----:B------:R0:W-:Y:S03]  /*52f0*/  STS [UR6], R12 ;  /* 0x0000000cff007988 */ /* 0x0001e60008000806 */
.L_x_144:
[----:B------:R-:W-:Y:S05]  /*5300*/  BSYNC.RECONVERGENT B0 ;  /* 0x0000000000007941 */ /* 0x000fea0003800200 */
.L_x_143:
[----:B------:R-:W-:Y:S05]  /*5310*/  WARPSYNC.ALL ;  /* 0x0000000000007948 */ /* 0x000fea0003800000 */
[----:B------:R-:W-:-:S09]  /*5320*/  UISETP.NE.AND UP0, UPT, UR8, 0x1, UPT ;  /* 0x000000010800788c */ /* 0x000fd2000bf05270 */
[----:B------:R-:W-:Y:S05]  /*5330*/  BRA.U !UP0, `(.L_x_142) ;  /* 0x0000000108d47547 */ /* 0x000fea000b800000 */
[----:B--2---:R-:W-:Y:S01]  /*5340*/  VIADD R15, R2, 0x200 ;  /* 0x00000200020f7836 */ /* 0x004fe20000000000 */
[----:B------:R-:W-:Y:S04]  /*5350*/  BSSY.RECONVERGENT B0, `(.L_x_147) ;  /* 0x0000017000007945 */ /* 0x000fe80003800200 */
[----:B------:R-:W-:-:S13]  /*5360*/  ISETP.GE.U32.AND P1, PT, R15, UR4, PT ;  /* 0x000000040f007c0c */ /* 0x000fda000bf26070 */
[----:B------:R-:W-:Y:S05]  /*5370*/  @P1 BRA `(.L_x_148) ;  /* 0x0000000000501947 */ /* 0x000fea0003800000 */
[----:B0-----:R-:W0:Y:S02]  /*5380*/  LDC.64 R12, c[0x0][0x3b0] ;  /* 0x0000ec00ff0c7b82 */ /* 0x001e240000000a00 */
        /* <DEDUP_REMOVED lines=13> */
.L_x_150:
[----:B------:R-:W-:Y:S05]  /*5460*/  BSYNC.RELIABLE B1 ;  /* 0x0000000000017941 */ /* 0x000fea0003800100 */
.L_x_149:
[----:B------:R-:W0:Y:S01]  /*5470*/  S2UR UR7, SR_CgaCtaId ;  /* 0x00000000000779c3 */ /* 0x000e220000008800 */
[----:B------:R-:W-:Y:S01]  /*5480*/  UMOV UR6, 0x400 ;  /* 0x0000040000067882 */ /* 0x000fe20000000000 */
[----:B------:R-:W-:Y:S01]  /*5490*/  IMAD.MOV.U32 R12, RZ, RZ, 0x1 ;  /* 0x00000001ff0c7424 */ /* 0x000fe200078e00ff */
[----:B0-----:R-:W-:-:S09]  /*54a0*/  ULEA UR6, UR7, UR6, 0x18 ;  /* 0x0000000607067291 */ /* 0x001fd2000f8ec0ff */
[----:B------:R1:W-:Y:S03]  /*54b0*/  STS [UR6], R12 ;  /* 0x0000000cff007988 */ /* 0x0003e60008000806 */
.L_x_148:
[----:B------:R-:W-:Y:S05]  /*54c0*/  BSYNC.RECONVERGENT B0 ;  /* 0x0000000000007941 */ /* 0x000fea0003800200 */
.L_x_147:
        /* <DEDUP_REMOVED lines=21> */
.L_x_153:
[----:B------:R-:W-:Y:S05]  /*5620*/  BSYNC.RELIABLE B1 ;  /* 0x0000000000017941 */ /* 0x000fea0003800100 */
.L_x_152:
[----:B------:R-:W0:Y:S01]  /*5630*/  S2UR UR6, SR_CgaCtaId ;  /* 0x00000000000679c3 */ /* 0x000e220000008800 */
[----:B------:R-:W-:Y:S01]  /*5640*/  UMOV UR4, 0x400 ;  /* 0x0000040000047882 */ /* 0x000fe20000000000 */
[----:B------:R-:W-:Y:S01]  /*5650*/  IMAD.MOV.U32 R2, RZ, RZ, 0x1 ;  /* 0x00000001ff027424 */ /* 0x000fe200078e00ff */
[----:B0-----:R-:W-:-:S09]  /*5660*/  ULEA UR4, UR6, UR4, 0x18 ;  /* 0x0000000406047291 */ /* 0x001fd2000f8ec0ff */
[----:B------:R2:W-:Y:S03]  /*5670*/  STS [UR4], R2 ;  /* 0x00000002ff007988 */ /* 0x0005e60008000804 */
.L_x_151:
[----:B------:R-:W-:Y:S05]  /*5680*/  BSYNC.RECONVERGENT B0 ;  /* 0x0000000000007941 */ /* 0x000fea0003800200 */
.L_x_142:
[----:B------:R-:W5:Y:S01]  /*5690*/  LDCU UR4, c[0x0][0x3c4] ;  /* 0x00007880ff0477ac */ /* 0x000f620008000800 */
[----:B------:R-:W-:Y:S01]  /*56a0*/  VIADD R16, R16, 0x1 ;  /* 0x0000000110107836 */ /* 0x000fe20000000000 */
[----:B------:R-:W-:Y:S04]  /*56b0*/  BAR.SYNC.DEFER_BLOCKING 0x0 ;  /* 0x0000000000007b1d */ /* 0x000fe80000010000 */
[----:B-----5:R-:W-:-:S13]  /*56c0*/  ISETP.NE.AND P1, PT, R16, UR4, PT ;  /* 0x0000000410007c0c */ /* 0x020fda000bf25270 */
[----:B------:R-:W-:Y:S05]  /*56d0*/  @P1 BRA `(.L_x_154) ;  /* 0xfffffff0000c1947 */ /* 0x000fea000383ffff */
[----:B------:R-:W-:Y:S05]  /*56e0*/  BRA `(.L_x_155) ;  /* 0x0000000000d07947 */ /* 0x000fea0003800000 */
.L_x_348:
[----:B------:R-:W1:Y:S01]  /*56f0*/  LDCU UR4, c[0x0][0x3c0] ;  /* 0x00007800ff0477ac */ /* 0x000e620008000800 */
[----:B------:R-:W-:Y:S01]  /*5700*/  BSSY.RECONVERGENT B0, `(.L_x_156) ;  /* 0x0000015000007945 */ /* 0x000fe20003800200 */
[----:B------:R-:W-:Y:S02]  /*5710*/  HFMA2 R2, -RZ, RZ, 0, 0 ;  /* 0x00000000ff027431 */ /* 0x000fe400000001ff */
[----:B0-----:R-:W-:Y:S01]  /*5720*/  IMAD.MOV.U32 R12, RZ, RZ, RZ ;  /* 0x000000ffff0c7224 */ /* 0x001fe200078e00ff */
[----:B-1----:R-:W-:-:S13]  /*5730*/  ISETP.GE.U32.AND P1, PT, R0, UR4, PT ;  /* 0x0000000400007c0c */ /* 0x002fda000bf26070 */
[----:B------:R-:W-:Y:S05]  /*5740*/  @P1 BRA `(.L_x_157) ;  /* 0x0000000000401947 */ /* 0x000fea0003800000 */
[----:B------:R-:W2:Y:S04]  /*5750*/  LDG.E R13, desc[UR12][R4.64] ;  /* 0x0000000c040d7981 */ /* 0x000ea8000c1e1900 */
[----:B------:R-:W3:Y:S01]  /*5760*/  LDG.E R12, desc[UR12][R10.64] ;  /* 0x0000000c0a0c7981 */ /* 0x000ee2000c1e1900 */
[----:B--2---:R-:W-:-:S05]  /*5770*/  IMAD.HI R2, R13, 0x66666667, RZ ;  /* 0x666666670d027827 */ /* 0x004fca00078e02ff */
[----:B------:R-:W-:-:S04]  /*5780*/  SHF.R.U32.HI R15, RZ, 0x1f, R2 ;  /* 0x0000001fff0f7819 */ /* 0x000fc80000011602 */
[----:B------:R-:W-:-:S05]  /*5790*/  LEA.HI.SX32 R2, R2, R15, 0x1e ;  /* 0x0000000f02027211 */ /* 0x000fca00078ff2ff */
[----:B------:R-:W-:-:S05]  /*57a0*/  IMAD R15, R2, -0xa, R13 ;  /* 0xfffffff6020f7824 */ /* 0x000fca00078e020d */
[----:B------:R0:W-:Y:S04]  /*57b0*/  STG.E desc[UR12][R4.64], R15 ;  /* 0x0000000f04007986 */ /* 0x0001e8000c10190c */
[----:B------:R-:W2:Y:S01]  /*57c0*/  LDG.E R13, desc[UR12][R10.64] ;  /* 0x0000000c0a0d7981 */ /* 0x000ea2000c1e1900 */
[----:B---3--:R-:W-:-:S04]  /*57d0*/  IMAD.HI R12, R12, 0x66666667, RZ ;  /* 0x666666670c0c7827 */ /* 0x008fc800078e02ff */
[----:B--2---:R-:W-:-:S05]  /*57e0*/  IMAD.HI R14, R13, 0x66666667, RZ ;  /* 0x666666670d0e7827 */ /* 0x004fca00078e02ff */
[----:B------:R-:W-:-:S04]  /*57f0*/  SHF.R.U32.HI R17, RZ, 0x1f, R14 ;  /* 0x0000001fff117819 */ /* 0x000fc8000001160e */
[----:B------:R-:W-:-:S05]  /*5800*/  LEA.HI.SX32 R14, R14, R17, 0x1e ;  /* 0x000000110e0e7211 */ /* 0x000fca00078ff2ff */
[----:B------:R-:W-:-:S05]  /*5810*/  IMAD R17, R14, -0xa, R13 ;  /* 0xfffffff60e117824 */ /* 0x000fca00078e020d */
[----:B------:R0:W-:Y:S01]  /*5820*/  STG.E desc[UR12][R10.64], R17 ;  /* 0x000000110a007986 */ /* 0x0001e2000c10190c */
[----:B------:R-:W-:-:S04]  /*5830*/  SHF.R.U32.HI R13, RZ, 0x1f, R12 ;  /* 0x0000001fff0d7819 */ /* 0x000fc8000001160c */
[----:B------:R-:W-:-:S07]  /*5840*/  LEA.HI.SX32 R12, R12, R13, 0x1e ;  /* 0x0000000d0c0c7211 */ /* 0x000fce00078ff2ff */
.L_x_157:
[----:B------:R-:W-:Y:S05]  /*5850*/  BSYNC.RECONVERGENT B0 ;  /* 0x0000000000007941 */ /* 0x000fea0003800200 */
.L_x_156:
[----:B------:R-:W-:Y:S06]  /*5860*/  BAR.SYNC.DEFER_BLOCKING 0x0 ;  /* 0x0000000000007b1d */ /* 0x000fec0000010000 */
[----:B------:R-:W2:Y:S02]  /*5870*/  @P0 LDG.E R13, desc[UR12][R6.64] ;  /* 0x0000000c060d0981 */ /* 0x000ea4000c1e1900 */
[----:B------:R-:W1:Y:S01]  /*5880*/  S2UR UR6, SR_CgaCtaId ;  /* 0x00000000000679c3 */ /* 0x000e620000008800 */
[----:B--2---:R-:W-:-:S05]  /*5890*/  @P0 IMAD.IADD R13, R13, 0x1, R2 ;  /* 0x000000010d0d0824 */ /* 0x004fca00078e0202 */
[----:B------:R2:W-:Y:S04]  /*58a0*/  @P0 STG.E desc[UR12][R6.64], R13 ;  /* 0x0000000d06000986 */ /* 0x0005e8000c10190c */
[----:B0-----:R-:W3:Y:S01]  /*58b0*/  @P0 LDG.E R15, desc[UR12][R8.64] ;  /* 0x0000000c080f0981 */ /* 0x001ee2000c1e1900 */
[----:B------:R-:W-:Y:S01]  /*58c0*/  UMOV UR4, 0x400 ;  /* 0x0000040000047882 */ /* 0x000fe20000000000 */
[----:B------:R-:W-:Y:S01]  /*58d0*/  BSSY.RECONVERGENT B0, `(.L_x_158) ;  /* 0x0000013000007945 */ /* 0x000fe20003800200 */
[----:B-1----:R-:W-:-:S09]  /*58e0*/  ULEA UR4, UR6, UR4, 0x18 ;  /* 0x0000000406047291 */ /* 0x002fd2000f8ec0ff */
[----:B------:R-:W-:Y:S01]  /*58f0*/  STS [UR4], RZ ;  /* 0x000000ffff007988 */ /* 0x000fe20008000804 */
[----:B---3--:R-:W-:-:S05]  /*5900*/  @P0 IADD3 R15, PT, PT, R15, R12, RZ ;  /* 0x0000000c0f0f0210 */ /* 0x008fca0007ffe0ff */
[----:B------:R2:W-:Y:S01]  /*5910*/  @P0 STG.E desc[UR12][R8.64], R15 ;  /* 0x0000000f08000986 */ /* 0x0005e2000c10190c */
[----:B------:R-:W-:Y:S06]  /*5920*/  BAR.SYNC.DEFER_BLOCKING 0x0 ;  /* 0x0000000000007b1d */ /* 0x000fec0000010000 */
[----:B------:R-:W-:Y:S05]  /*5930*/  @P1 BRA `(.L_x_159) ;  /* 0x0000000000301947 */ /* 0x000fea0003800000 */
[----:B------:R-:W3:Y:S01]  /*5940*/  LDG.E R2, desc[UR12][R4.64] ;  /* 0x0000000c04027981 */ /* 0x000ee2000c1e1900 */
[----:B------:R-:W-:Y:S01]  /*5950*/  BSSY.RELIABLE B1, `(.L_x_160) ;  /* 0x0000008000017945 */ /* 0x000fe20003800100 */
[----:B---3--:R-:W-:-:S04]  /*5960*/  IABS R2, R2 ;  /* 0x0000000200027213 */ /* 0x008fc80000000000 */
[----:B------:R-:W-:-:S13]  /*5970*/  ISETP.GT.AND P1, PT, R2, 0x9, PT ;  /* 0x000000090200780c */ /* 0x000fda0003f24270 */
[----:B------:R-:W-:Y:S05]  /*5980*/  @P1 BRA `(.L_x_161) ;  /* 0x0000000000101947 */ /* 0x000fea0003800000 */
[----:B------:R-:W3:Y:S02]  /*5990*/  LDG.E R2, desc[UR12][R10.64] ;  /* 0x0000000c0a027981 */ /* 0x000ee4000c1e1900 */
[----:B---3--:R-:W-:-:S13]  /*59a0*/  ISETP.GE.AND P1, PT, R2, 0xa, PT ;  /* 0x0000000a0200780c */ /* 0x008fda0003f26270 */
[----:B------:R-:W-:Y:S05]  /*59b0*/  @!P1 BREAK.RELIABLE B1 ;  /* 0x0000000000019942 */ /* 0x000fea0003800100 */
[----:B------:R-:W-:Y:S05]  /*59c0*/  @!P1 BRA `(.L_x_159) ;  /* 0x00000000000c9947 */ /* 0x000fea0003800000 */
.L_x_161:
[----:B------:R-:W-:Y:S05]  /*59d0*/  BSYNC.RELIABLE B1 ;  /* 0x0000000000017941 */ /* 0x000fea0003800100 */
.L_x_160:
[----:B------:R-:W-:-:S05]  /*59e0*/  IMAD.MOV.U32 R2, RZ, RZ, 0x1 ;  /* 0x00000001ff027424 */ /* 0x000fca00078e00ff */
[----:B------:R0:W-:Y:S02]  /*59f0*/  STS [UR4], R2 ;  /* 0x00000002ff007988 */ /* 0x0001e40008000804 */
.L_x_159:
[----:B------:R-:W-:Y:S05]  /*5a00*/  BSYNC.RECONVERGENT B0 ;  /* 0x0000000000007941 */ /* 0x000fea0003800200 */
.L_x_158:
[----:B------:R-:W-:Y:S05]  /*5a10*/  WARPSYNC.ALL ;  /* 0x0000000000007948 */ /* 0x000fea0003800000 */
[----:B------:R-:W-:Y:S06]  /*5a20*/  BAR.SYNC.DEFER_BLOCKING 0x0 ;  /* 0x0000000000007b1d */ /* 0x000fec0000010000 */
.L_x_155:
[----:B------:R-:W5:Y:S01]  /*5a30*/  S2UR UR6, SR_CgaCtaId ;  /* 0x00000000000679c3 */ /* 0x000f620000008800 */
[----:B------:R-:W-:Y:S02]  /*5a40*/  UMOV UR4, 0x400 ;  /* 0x0000040000047882 */ /* 0x000fe40000000000 */
[----:B-----5:R-:W-:-:S09]  /*5a50*/  ULEA UR4, UR6, UR4, 0x18 ;  /* 0x0000000406047291 */ /* 0x020fd2000f8ec0ff */
[----:B01234-:R-:W0:Y:S02]  /*5a60*/  LDS R2, [UR4] ;  /* 0x00000004ff027984 */ /* 0x01fe240008000800 */
[----:B0-----:R-:W-:-:S13]  /*5a70*/  ISETP.NE.AND P1, PT, R2, RZ, PT ;  /* 0x000000ff0200720c */ /* 0x001fda0003f25270 */
[----:B------:R-:W-:Y:S05]  /*5a80*/  @P1 BRA `(.L_x_162) ;  /* 0xffffffec00001947 */ /* 0x000fea000383ffff */
.L_x_118:
[----:B------:R-:W1:Y:S02]  /*5a90*/  LDCU UR4, c[0x0][0x3c4] ;  /* 0x00007880ff0477ac */ /* 0x000e640008000800 */
[----:B-1----:R-:W-:-:S04]  /*5aa0*/  UISETP.LT.U32.AND UP0, UPT, UR4, 0x2, UPT ;  /* 0x000000020400788c */ /* 0x002fc8000bf01070 */
[----:B------:R-:W-:-:S04]  /*5ab0*/  USEL UR4, UR4, 0x2, UP0 ;  /* 0x0000000204047887 */ /* 0x000fc80008000000 */
[----:B------:R-:W-:-:S12]  /*5ac0*/  USHF.L.U32 UR4, UR4, 0x2, URZ ;  /* 0x0000000204047899 */ /* 0x000fd800080006ff */
[----:B------:R-:W1:Y:S02]  /*5ad0*/  LDCU UR6, c[0x2][UR4+0x24] ;  /* 0x00800480040677ac */ /* 0x000e640008000800 */
[----:B-1----:R-:W-:-:S10]  /*5ae0*/  USHF.R.S32.HI UR7, URZ, 0x1f, UR6 ;  /* 0x0000001fff077899 */ /* 0x002fd40008011406 */
.L_x_350:
[----:B------:R-:W-:Y:S05]  /*5af0*/  BRXU UR6 -0x5b00                                 (*"BRANCH_TARGETS .L_x_167,.L_x_352,.L_x_353"*) ;  /* 0xffffffa406407958 */ /* 0x000fea000b83ffff */
.L_x_353:
[----:B------:R-:W1:Y:S01]  /*5b00*/  LDCU UR4, c[0x0][0x3c4] ;  /* 0x00007880ff0477ac */ /* 0x000e620008000800 */
[----:B0-----:R-:W-:Y:S01]  /*5b10*/  IMAD.MOV.U32 R15, RZ, RZ, RZ ;  /* 0x000000ffff0f7224 */ /* 0x001fe200078e00ff */
[----:B-1----:R-:W-:-:S04]  /*5b20*/  UIADD3 UR6, UPT, UPT, UR4, -0x1, URZ ;  /* 0xffffffff04067890 */ /* 0x002fc8000fffe0ff */
[----:B------:R-:W-:-:S09]  /*5b30*/  UISETP.GE.U32.AND UP0, UPT, UR6, 0x7, UPT ;  /* 0x000000070600788c */ /* 0x000fd2000bf06070 */
[----:B------:R-:W-:Y:S05]  /*5b40*/  BRA.U !UP0, `(.L_x_163) ;  /* 0x0000000508887547 */ /* 0x000fea000b800000 */
[----:B------:R-:W0:Y:S01]  /*5b50*/  LDC.64 R12, c[0x0][0x3b0] ;  /* 0x0000ec00ff0c7b82 */ /* 0x000e220000000a00 */
[----:B------:R-:W-:Y:S01]  /*5b60*/  HFMA2 R21, -RZ, RZ, 0, 0 ;  /* 0x00000000ff157431 */ /* 0x000fe200000001ff */
[----:B------:R-:W1:Y:S06]  /*5b70*/  LDCU UR6, c[0x0][0x3c0] ;  /* 0x00007800ff0677ac */ /* 0x000e6c0008000800 */
[----:B------:R-:W2:Y:S02]  /*5b80*/  LDC.64 R14, c[0x0][0x3b8] ;  /* 0x0000ee00ff0e7b82 */ /* 0x000ea40000000a00 */
.L_x_166:
[----:B------:R-:W3:Y:S01]  /*5b90*/  LDC.64 R24, c[0x0][0x3b0] ;  /* 0x0000ec00ff187b82 */ /* 0x000ee20000000a00 */
[----:B------:R-:W-:-:S05]  /*5ba0*/  IMAD R2, R21, 0x200, R0 ;  /* 0x0000020015027824 */ /* 0x000fca00078e0200 */
[C---:B-1----:R-:W-:Y:S02]  /*5bb0*/  ISETP.GE.U32.AND P1, PT, R2.reuse, UR6, PT ;  /* 0x0000000602007c0c */ /* 0x042fe4000bf26070 */
[----:B0-----:R-:W1:Y:S08]  /*5bc0*/  LDC.64 R22, c[0x0][0x3b8] ;  /* 0x0000ee00ff167b82 */ /* 0x001e700000000a00 */
[----:B------:R-:W4:Y:S03]  /*5bd0*/  LDC.64 R26, c[0x0][0x3b0] ;  /* 0x0000ec00ff1a7b82 */ /* 0x000f260000000a00 */
[----:B---3--:R-:W-:-:S05]  /*5be0*/  @!P1 IMAD.WIDE.U32 R24, R2, 0x4, R24 ;  /* 0x0000000402189825 */ /* 0x008fca00078e0018 */
[----:B------:R-:W3:Y:S01]  /*5bf0*/  LDC.64 R28, c[0x0][0x3b8] ;  /* 0x0000ee00ff1c7b82 */ /* 0x000ee20000000a00 */
[----:B------:R-:W5:Y:S01]  /*5c00*/  @!P1 LDG.E R20, desc[UR12][R24.64] ;  /* 0x0000000c18149981 */ /* 0x000f62000c1e1900 */
[----:B-1----:R-:W-:-:S06]  /*5c10*/  @!P1 IMAD.WIDE.U32 R22, R2, 0x4, R22 ;  /* 0x0000000402169825 */ /* 0x002fcc00078e0016 */
[----:B------:R-:W1:Y:S01]  /*5c20*/  LDC.64 R18, c[0x0][0x3b8] ;  /* 0x0000ee00ff127b82 */ /* 0x000e620000000a00 */
[----:B------:R-:W5:Y:S02]  /*5c30*/  @!P1 LDG.E R17, desc[UR12][R22.64] ;  /* 0x0000000c16119981 */ /* 0x000f64000c1e1900 */
[----:B-----5:R-:W-:Y:S01]  /*5c40*/  @!P1 IMAD.IADD R20, R20, 0x1, R17 ;  /* 0x0000000114149824 */ /* 0x020fe200078e0211 */
[----:B------:R-:W-:-:S04]  /*5c50*/  IADD3 R17, PT, PT, R2, 0x200, RZ ;  /* 0x0000020002117810 */ /* 0x000fc80007ffe0ff */
[C---:B------:R-:W-:Y:S01]  /*5c60*/  ISETP.GE.U32.AND P3, PT, R17.reuse, UR6, PT ;  /* 0x0000000611007c0c */ /* 0x040fe2000bf66070 */
[----:B------:R5:W-:Y:S04]  /*5c70*/  @!P1 STG.E desc[UR12][R22.64], R20 ;  /* 0x0000001416009986 */ /* 0x000be8000c10190c */
[----:B------:R0:W-:Y:S08]  /*5c80*/  @!P1 STG.E desc[UR12][R24.64], RZ ;  /* 0x000000ff18009986 */ /* 0x0001f0000c10190c */
[C---:B----4-:R-:W-:Y:S01]  /*5c90*/  @!P3 IMAD.WIDE.U32 R26, R17.reuse, 0x4, R26 ;  /* 0x00000004111ab825 */ /* 0x050fe200078e001a */
[----:B-----5:R-:W4:Y:S03]  /*5ca0*/  LDC.64 R22, c[0x0][0x3b0] ;  /* 0x0000ec00ff167b82 */ /* 0x020f260000000a00 */
[----:B---3--:R-:W-:Y:S01]  /*5cb0*/  @!P3 IMAD.WIDE.U32 R28, R17, 0x4, R28 ;  /* 0x00000004111cb825 */ /* 0x008fe200078e001c */
[----:B0-----:R-:W3:Y:S04]  /*5cc0*/  @!P3 LDG.E R24, desc[UR12][R26.64] ;  /* 0x0000000c1a18b981 */ /* 0x001ee8000c1e1900 */
[----:B------:R-:W3:Y:S01]  /*5cd0*/  @!P3 LDG.E R25, desc[UR12][R28.64] ;  /* 0x0000000c1c19b981 */ /* 0x000ee2000c1e1900 */
[----:B------:R-:W0:Y:S01]  /*5ce0*/  LDC.64 R16, c[0x0][0x3b0] ;  /* 0x0000ec00ff107b82 */ /* 0x000e220000000a00 */
[----:B---3--:R-:W-:-:S02]  /*5cf0*/  @!P3 IMAD.IADD R20, R24, 0x1, R25 ;  /* 0x000000011814b824 */ /* 0x008fc400078e0219 */
[----:B------:R-:W-:-:S05]  /*5d00*/  VIADD R25, R2, 0x400 ;  /* 0x0000040002197836 */ /* 0x000fca0000000000 */
[C---:B------:R-:W-:Y:S01]  /*5d10*/  ISETP.GE.U32.AND P1, PT, R25.reuse, UR6, PT ;  /* 0x0000000619007c0c */ /* 0x040fe2000bf26070 */
[----:B------:R3:W-:Y:S04]  /*5d20*/  @!P3 STG.E desc[UR12][R28.64], R20 ;  /* 0x000000141c00b986 */ /* 0x0007e8000c10190c */
[----:B------:R5:W-:Y:S08]  /*5d30*/  @!P3 STG.E desc[UR12][R26.64], RZ ;  /* 0x000000ff1a00b986 */ /* 0x000bf0000c10190c */
[C---:B0-----:R-:W-:Y:S01]  /*5d40*/  @!P1 IMAD.WIDE.U32 R16, R25.reuse, 0x4, R16 ;  /* 0x0000000419109825 */ /* 0x041fe200078e0010 */
[----:B---3--:R-:W0:Y:S03]  /*5d50*/  LDC.64 R28, c[0x0][0x3b0] ;  /* 0x0000ec00ff1c7b82 */ /* 0x008e260000000a00 */
[----:B-1----:R-:W-:Y:S01]  /*5d60*/  @!P1 IMAD.WIDE.U32 R18, R25, 0x4, R18 ;  /* 0x0000000419129825 */ /* 0x002fe200078e0012 */
[----:B-----5:R-:W3:Y:S04]  /*5d70*/  @!P1 LDG.E R26, desc[UR12][R16.64] ;  /* 0x0000000c101a9981 */ /* 0x020ee8000c1e1900 */
[----:B------:R-:W3:Y:S01]  /*5d80*/  @!P1 LDG.E R27, desc[UR12][R18.64] ;  /* 0x0000000c121b9981 */ /* 0x000ee2000c1e1900 */
[----:B------:R-:W1:Y:S01]  /*5d90*/  LDC.64 R24, c[0x0][0x3b8] ;  /* 0x0000ee00ff187b82 */ /* 0x000e620000000a00 */
[----:B---3--:R-:W-:Y:S01]  /*5da0*/  @!P1 IADD3 R20, PT, PT, R26, R27, RZ ;  /* 0x0000001b1a149210 */ /* 0x008fe20007ffe0ff */
[----:B------:R-:W-:-:S05]  /*5db0*/  VIADD R27, R2, 0x600 ;  /* 0x00000600021b7836 */ /* 0x000fca0000000000 */
[C---:B------:R-:W-:Y:S01]  /*5dc0*/  ISETP.GE.U32.AND P3, PT, R27.reuse, UR6, PT ;  /* 0x000000061b007c0c */ /* 0x040fe2000bf66070 */
[----:B------:R3:W-:Y:S04]  /*5dd0*/  @!P1 STG.E desc[UR12][R18.64], R20 ;  /* 0x0000001412009986 */ /* 0x0007e8000c10190c */
[----:B------:R5:W-:Y:S08]  /*5de0*/  @!P1 STG.E desc[UR12][R16.64], RZ ;  /* 0x000000ff10009986 */ /* 0x000bf0000c10190c */
[C---:B----4-:R-:W-:Y:S01]  /*5df0*/  @!P3 IMAD.WIDE.U32 R22, R27.reuse, 0x4, R22 ;  /* 0x000000041b16b825 */ /* 0x050fe200078e0016 */
[----:B---3--:R-:W3:Y:S03]  /*5e00*/  LDC.64 R18, c[0x0][0x3b8] ;  /* 0x0000ee00ff127b82 */ /* 0x008ee60000000a00 */
[----:B-1----:R-:W-:Y:S01]  /*5e10*/  @!P3 IMAD.WIDE.U32 R24, R27, 0x4, R24 ;  /* 0x000000041b18b825 */ /* 0x002fe200078e0018 */
[----:B-----5:R-:W4:Y:S04]  /*5e20*/  @!P3 LDG.E R16, desc[UR12][R22.64] ;  /* 0x0000000c1610b981 */ /* 0x020f28000c1e1900 */
[----:B------:R-:W4:Y:S01]  /*5e30*/  @!P3 LDG.E R17, desc[UR12][R24.64] ;  /* 0x0000000c1811b981 */ /* 0x000f22000c1e1900 */
[----:B------:R-:W1:Y:S01]  /*5e40*/  LDC.64 R26, c[0x0][0x3b8] ;  /* 0x0000ee00ff1a7b82 */ /* 0x000e620000000a00 */
[----:B----4-:R-:W-:Y:S01]  /*5e50*/  @!P3 IADD3 R20, PT, PT, R16, R17, RZ ;  /* 0x000000111014b210 */ /* 0x010fe20007ffe0ff */
[----:B------:R-:W-:-:S05]  /*5e60*/  VIADD R17, R2, 0x800 ;  /* 0x0000080002117836 */ /* 0x000fca0000000000 */
[C---:B------:R-:W-:Y:S01]  /*5e70*/  ISETP.GE.U32.AND P1, PT, R17.reuse, UR6, PT ;  /* 0x0000000611007c0c */ /* 0x040fe2000bf26070 */
[----:B------:R4:W-:Y:S04]  /*5e80*/  @!P3 STG.E desc[UR12][R24.64], R20 ;  /* 0x000000141800b986 */ /* 0x0009e8000c10190c */
[----:B------:R5:W-:Y:S08]  /*5e90*/  @!P3 STG.E desc[UR12][R22.64], RZ ;  /* 0x000000ff1600b986 */ /* 0x000bf0000c10190c */
[C---:B0-----:R-:W-:Y:S01]  /*5ea0*/  @!P1 IMAD.WIDE.U32 R28, R17.reuse, 0x4, R28 ;  /* 0x00000004111c9825 */ /* 0x041fe200078e001c */
[----:B----4-:R-:W0:Y:S03]  /*5eb0*/  LDC.64 R24, c[0x0][0x3b0] ;  /* 0x0000ec00ff187b82 */ /* 0x010e260000000a00 */
[----:B-1----:R-:W-:Y:S01]  /*5ec0*/  @!P1 IMAD.WIDE.U32 R26, R17, 0x4, R26 ;  /* 0x00000004111a9825 */ /* 0x002fe200078e001a */
[----:B-----5:R-:W4:Y:S04]  /*5ed0*/  @!P1 LDG.E R22, desc[UR12][R28.64] ;  /* 0x0000000c1c169981 */ /* 0x020f28000c1e1900 */
[----:B------:R-:W4:Y:S01]  /*5ee0*/  @!P1 LDG.E R23, desc[UR12][R26.64] ;  /* 0x0000000c1a179981 */ /* 0x000f22000c1e1900 */
[----:B------:R-:W1:Y:S01]  /*5ef0*/  LDC.64 R16, c[0x0][0x3b0] ;  /* 0x0000ec00ff107b82 */ /* 0x000e620000000a00 */
[----:B----4-:R-:W-:Y:S01]  /*5f00*/  @!P1 IADD3 R20, PT, PT, R22, R23, RZ ;  /* 0x0000001716149210 */ /* 0x010fe20007ffe0ff */
[----:B------:R-:W-:-:S05]  /*5f10*/  VIADD R23, R2, 0xa00 ;  /* 0x00000a0002177836 */ /* 0x000fca0000000000 */
[C---:B------:R-:W-:Y:S01]  /*5f20*/  ISETP.GE.U32.AND P3, PT, R23.reuse, UR6, PT ;  /* 0x0000000617007c0c */ /* 0x040fe2000bf66070 */
[----:B------:R-:W-:Y:S04]  /*5f30*/  @!P1 STG.E desc[UR12][R26.64], R20 ;  /* 0x000000141a009986 */ /* 0x000fe8000c10190c */
[----:B------:R4:W-:Y:S08]  /*5f40*/  @!P1 STG.E desc[UR12][R28.64], RZ ;  /* 0x000000ff1c009986 */ /* 0x0009f0000c10190c */
[----:B-1----:R-:W-:-:S04]  /*5f50*/  @!P3 IMAD.WIDE.U32 R16, R23, 0x4, R16 ;  /* 0x000000041710b825 */ /* 0x002fc800078e0010 */
[----:B---3--:R-:W-:Y:S01]  /*5f60*/  @!P3 IMAD.WIDE.U32 R18, R23, 0x4, R18 ;  /* 0x000000041712b825 */ /* 0x008fe200078e0012 */
[----:B----4-:R-:W3:Y:S01]  /*5f70*/  @!P3 LDG.E R29, desc[UR12][R16.64] ;  /* 0x0000000c101db981 */ /* 0x010ee2000c1e1900 */
[----:B------:R-:W1:Y:S03]  /*5f80*/  LDC.64 R22, c[0x0][0x3b8] ;  /* 0x0000ee00ff167b82 */ /* 0x000e660000000a00 */
[----:B------:R-:W3:Y:S01]  /*5f90*/  @!P3 LDG.E R28, desc[UR12][R18.64] ;  /* 0x0000000c121cb981 */ /* 0x000ee2000c1e1900 */
[----:B------:R-:W-:-:S05]  /*5fa0*/  VIADD R27, R2, 0xc00 ;  /* 0x00000c00021b7836 */ /* 0x000fca0000000000 */
[----:B------:R-:W-:-:S13]  /*5fb0*/  ISETP.GE.U32.AND P1, PT, R27, UR6, PT ;  /* 0x000000061b007c0c */ /* 0x000fda000bf26070 */
[----:B0-----:R-:W-:-:S04]  /*5fc0*/  @!P1 IMAD.WIDE.U32 R24, R27, 0x4, R24 ;  /* 0x000000041b189825 */ /* 0x001fc800078e0018 */
[----:B-1----:R-:W-:Y:S01]  /*5fd0*/  @!P1 IMAD.WIDE.U32 R22, R27, 0x4, R22 ;  /* 0x000000041b169825 */ /* 0x002fe200078e0016 */
[----:B---3--:R-:W-:-:S05]  /*5fe0*/  @!P3 IADD3 R29, PT, PT, R29, R28, RZ ;  /* 0x0000001c1d1db210 */ /* 0x008fca0007ffe0ff */
[----:B------:R0:W-:Y:S04]  /*5ff0*/  @!P3 STG.E desc[UR12][R18.64], R29 ;  /* 0x0000001d1200b986 */ /* 0x0001e8000c10190c */
[----:B------:R0:W-:Y:S04]  /*6000*/  @!P3 STG.E desc[UR12][R16.64], RZ ;  /* 0x000000ff1000b986 */ /* 0x0001e8000c10190c */
[----:B------:R-:W3:Y:S04]  /*6010*/  @!P1 LDG.E R20, desc[UR12][R24.64] ;  /* 0x0000000c18149981 */ /* 0x000ee8000c1e1900 */
[----:B------:R-:W3:Y:S01]  /*6020*/  @!P1 LDG.E R27, desc[UR12][R22.64] ;  /* 0x0000000c161b9981 */ /* 0x000ee2000c1e1900 */
[----:B------:R-:W-:Y:S01]  /*6030*/  VIADD R2, R2, 0xe00 ;  /* 0x00000e0002027836 */ /* 0x000fe20000000000 */
[----:B------:R-:W-:Y:S01]  /*6040*/  ULOP3.LUT UR7, UR4, 0xfffffff8, URZ, 0xc0, !UPT ;  /* 0xfffffff804077892 */ /* 0x000fe2000f8ec0ff */
[----:B------:R-:W-:Y:S01]  /*6050*/  IADD3 R21, PT, PT, R21, 0x8, RZ ;  /* 0x0000000815157810 */ /* 0x000fe20007ffe0ff */
[----:B------:R-:W-:Y:S04]  /*6060*/  BSSY.RECONVERGENT B0, `(.L_x_164) ;  /* 0x000000e000007945 */ /* 0x000fe80003800200 */
[----:B------:R-:W-:-:S02]  /*6070*/  ISETP.NE.AND P3, PT, R21, UR7, PT ;  /* 0x0000000715007c0c */ /* 0x000fc4000bf65270 */
[----:B---3--:R-:W-:-:S05]  /*6080*/  @!P1 IADD3 R27, PT, PT, R20, R27, RZ ;  /* 0x0000001b141b9210 */ /* 0x008fca0007ffe0ff */
[----:B------:R0:W-:Y:S04]  /*6090*/  @!P1 STG.E desc[UR12][R22.64], R27 ;  /* 0x0000001b16009986 */ /* 0x0001e8000c10190c */
[----:B------:R0:W-:Y:S01]  /*60a0*/  @!P1 STG.E desc[UR12][R24.64], RZ ;  /* 0x000000ff18009986 */ /* 0x0001e2000c10190c */
[----:B------:R-:W-:-:S13]  /*60b0*/  ISETP.GE.U32.AND P1, PT, R2, UR6, PT ;  /* 0x0000000602007c0c */ /* 0x000fda000bf26070 */
[----:B0-----:R-:W-:Y:S05]  /*60c0*/  @P1 BRA `(.L_x_165) ;  /* 0x00000000001c1947 */ /* 0x001fea0003800000 */
[----:B------:R-:W-:-:S04]  /*60d0*/  IMAD.WIDE.U32 R16, R2, 0x4, R12 ;  /* 0x0000000402107825 */ /* 0x000fc800078e000c */
[----:B--2---:R-:W-:Y:S02]  /*60e0*/  IMAD.WIDE.U32 R18, R2, 0x4, R14 ;  /* 0x0000000402127825 */ /* 0x004fe400078e000e */
[----:B------:R-:W2:Y:S04]  /*60f0*/  LDG.E R2, desc[UR12][R16.64] ;  /* 0x0000000c10027981 */ /* 0x000ea8000c1e1900 */
[----:B------:R-:W2:Y:S02]  /*6100*/  LDG.E R23, desc[UR12][R18.64] ;  /* 0x0000000c12177981 */ /* 0x000ea4000c1e1900 */
[----:B--2---:R-:W-:-:S05]  /*6110*/  IMAD.IADD R23, R2, 0x1, R23 ;  /* 0x0000000102177824 */ /* 0x004fca00078e0217 */
[----:B------:R0:W-:Y:S04]  /*6120*/  STG.E desc[UR12][R18.64], R23 ;  /* 0x0000001712007986 */ /* 0x0001e8000c10190c */
[----:B------:R0:W-:Y:S02]  /*6130*/  STG.E desc[UR12][R16.64], RZ ;  /* 0x000000ff10007986 */ /* 0x0001e4000c10190c */
.L_x_165:
[----:B------:R-:W-:Y:S05]  /*6140*/  BSYNC.RECONVERGENT B0 ;  /* 0x0000000000007941 */ /* 0x000fea0003800200 */
.L_x_164:
[----:B------:R-:W-:Y:S05]  /*6150*/  @P3 BRA `(.L_x_166) ;  /* 0xfffffff8008c3947 */ /* 0x000fea000383ffff */
[----:B--2---:R-:W-:-:S07]  /*6160*/  MOV R15, UR7 ;  /* 0x00000007000f7c02 */ /* 0x004fce0008000f00 */
.L_x_163:
[----:B------:R-:W-:-:S04]  /*6170*/  ULOP3.LUT UR6, UR4, 0x7, URZ, 0xc0, !UPT ;  /* 0x0000000704067892 */ /* 0x000fc8000f8ec0ff */
[----:B------:R-:W-:-:S09]  /*6180*/  UISETP.NE.AND UP0, UPT, UR6, URZ, UPT ;  /* 0x000000ff0600728c */ /* 0x000fd2000bf05270 */
[----:B------:R-:W-:Y:S05]  /*6190*/  BRA.U !UP0, `(.L_x_167) ;  /* 0x0000000508ac7547 */ /* 0x000fea000b800000 */
[----:B------:R-:W-:Y:S02]  /*61a0*/  ULOP3.LUT UR7, UR4, 0x3, URZ, 0xc0, !UPT ;  /* 0x0000000304077892 */ /* 0x000fe4000f8ec0ff */
[----:B------:R-:W-:Y:S02]  /*61b0*/  UIADD3 UR4, UPT, UPT, UR6, -0x1, URZ ;  /* 0xffffffff06047890 */ /* 0x000fe4000fffe0ff */
[----:B------:R-:W-:Y:S02]  /*61c0*/  UISETP.NE.AND UP1, UPT, UR7, URZ, UPT ;  /* 0x000000ff0700728c */ /* 0x000fe4000bf25270 */
[----:B------:R-:W-:-:S09]  /*61d0*/  UISETP.GE.U32.AND UP0, UPT, UR4, 0x3, UPT ;  /* 0x000000030400788c */ /* 0x000fd2000bf06070 */
[----:B------:R-:W-:Y:S05]  /*61e0*/  BRA.U !UP0, `(.L_x_168) ;  /* 0x0000000108b87547 */ /* 0x000fea000b800000 */
[----:B------:R-:W1:Y:S01]  /*61f0*/  LDCU UR4, c[0x0][0x3c0] ;  /* 0x00007800ff0477ac */ /* 0x000e620008000800 */
[----:B0-----:R-:W0:Y:S01]  /*6200*/  LDC.64 R22, c[0x0][0x3b0] ;  /* 0x0000ec00ff167b82 */ /* 0x001e220000000a00 */
[----:B------:R-:W-:-:S07]  /*6210*/  IMAD R2, R15, 0x200, R0 ;  /* 0x000002000f027824 */ /* 0x000fce00078e0200 */
[----:B------:R-:W2:Y:S08]  /*6220*/  LDC.64 R24, c[0x0][0x3b8] ;  /* 0x0000ee00ff187b82 */ /* 0x000eb00000000a00 */
[----:B------:R-:W3:Y:S01]  /*6230*/  LDC.64 R12, c[0x0][0x3b0] ;  /* 0x0000ec00ff0c7b82 */ /* 0x000ee20000000a00 */
[----:B-1----:R-:W-:-:S07]  /*6240*/  ISETP.GE.U32.AND P1, PT, R2, UR4, PT ;  /* 0x0000000402007c0c */ /* 0x002fce000bf26070 */
[----:B------:R-:W1:Y:S06]  /*6250*/  LDC.64 R16, c[0x0][0x3b8] ;  /* 0x0000ee00ff107b82 */ /* 0x000e6c0000000a00 */
[----:B0-----:R-:W-:-:S04]  /*6260*/  @!P1 IMAD.WIDE.U32 R22, R2, 0x4, R22 ;  /* 0x0000000402169825 */ /* 0x001fc800078e0016 */
[C---:B--2---:R-:W-:Y:S01]  /*6270*/  @!P1 IMAD.WIDE.U32 R24, R2.reuse, 0x4, R24 ;  /* 0x0000000402189825 */ /* 0x044fe200078e0018 */
[----:B------:R-:W2:Y:S04]  /*6280*/  @!P1 LDG.E R14, desc[UR12][R22.64] ;  /* 0x0000000c160e9981 */ /* 0x000ea8000c1e1900 */
[----:B------:R-:W2:Y:S01]  /*6290*/  @!P1 LDG.E R19, desc[UR12][R24.64] ;  /* 0x0000000c18139981 */ /* 0x000ea2000c1e1900 */
[----:B------:R-:W-:-:S04]  /*62a0*/  IADD3 R21, PT, PT, R2, 0x200, RZ ;  /* 0x0000020002157810 */ /* 0x000fc80007ffe0ff */
[----:B------:R-:W-:-:S13]  /*62b0*/  ISETP.GE.U32.AND P3, PT, R21, UR4, PT ;  /* 0x0000000415007c0c */ /* 0x000fda000bf66070 */
[----:B---3--:R-:W-:-:S04]  /*62c0*/  @!P3 IMAD.WIDE.U32 R12, R21, 0x4, R12 ;  /* 0x00000004150cb825 */ /* 0x008fc800078e000c */
[----:B-1----:R-:W-:Y:S02]  /*62d0*/  @!P3 IMAD.WIDE.U32 R16, R21, 0x4, R16 ;  /* 0x000000041510b825 */ /* 0x002fe400078e0010 */
[----:B------:R-:W0:Y:S02]  /*62e0*/  LDC.64 R20, c[0x0][0x3b8] ;  /* 0x0000ee00ff147b82 */ /* 0x000e240000000a00 */
[----:B--2---:R-:W-:-:S06]  /*62f0*/  @!P1 IMAD.IADD R27, R14, 0x1, R19 ;  /* 0x000000010e1b9824 */ /* 0x004fcc00078e0213 */
[----:B------:R-:W1:Y:S01]  /*6300*/  LDC.64 R18, c[0x0][0x3b0] ;  /* 0x0000ec00ff127b82 */ /* 0x000e620000000a00 */
[----:B------:R2:W-:Y:S04]  /*6310*/  @!P1 STG.E desc[UR12][R24.64], R27 ;  /* 0x0000001b18009986 */ /* 0x0005e8000c10190c */
[----:B------:R3:W-:Y:S04]  /*6320*/  @!P1 STG.E desc[UR12][R22.64], RZ ;  /* 0x000000ff16009986 */ /* 0x0007e8000c10190c */
[----:B------:R-:W4:Y:S04]  /*6330*/  @!P3 LDG.E R14, desc[UR12][R12.64] ;  /* 0x0000000c0c0eb981 */ /* 0x000f28000c1e1900 */
[----:B------:R-:W4:Y:S01]  /*6340*/  @!P3 LDG.E R29, desc[UR12][R16.64] ;  /* 0x0000000c101db981 */ /* 0x000f22000c1e1900 */
[----:B------:R-:W-:Y:S01]  /*6350*/  IADD3 R26, PT, PT, R2, 0x400, RZ ;  /* 0x00000400021a7810 */ /* 0x000fe20007ffe0ff */
[----:B--2---:R-:W2:Y:S03]  /*6360*/  LDC.64 R24, c[0x0][0x3b0] ;  /* 0x0000ec00ff187b82 */ /* 0x004ea60000000a00 */
[----:B------:R-:W-:-:S05]  /*6370*/  ISETP.GE.U32.AND P1, PT, R26, UR4, PT ;  /* 0x000000041a007c0c */ /* 0x000fca000bf26070 */
[----:B---3--:R-:W3:Y:S08]  /*6380*/  LDC.64 R22, c[0x0][0x3b8] ;  /* 0x0000ee00ff167b82 */ /* 0x008ef00000000a00 */
[----:B-1----:R-:W-:-:S04]  /*6390*/  @!P1 IMAD.WIDE.U32 R18, R26, 0x4, R18 ;  /* 0x000000041a129825 */ /* 0x002fc800078e0012 */
[----:B0-----:R-:W-:-:S04]  /*63a0*/  @!P1 IMAD.WIDE.U32 R20, R26, 0x4, R20 ;  /* 0x000000041a149825 */ /* 0x001fc800078e0014 */
[----:B----4-:R-:W-:-:S05]  /*63b0*/  @!P3 IMAD.IADD R29, R14, 0x1, R29 ;  /* 0x000000010e1db824 */ /* 0x010fca00078e021d */
[----:B------:R-:W-:Y:S04]  /*63c0*/  @!P3 STG.E desc[UR12][R16.64], R29 ;  /* 0x0000001d1000b986 */ /* 0x000fe8000c10190c */
[----:B------:R0:W-:Y:S04]  /*63d0*/  @!P3 STG.E desc[UR12][R12.64], RZ ;  /* 0x000000ff0c00b986 */ /* 0x0001e8000c10190c */
[----:B------:R-:W4:Y:S04]  /*63e0*/  @!P1 LDG.E R14, desc[UR12][R18.64] ;  /* 0x0000000c120e9981 */ /* 0x000f28000c1e1900 */
[----:B------:R-:W4:Y:S01]  /*63f0*/  @!P1 LDG.E R27, desc[UR12][R20.64] ;  /* 0x0000000c141b9981 */ /* 0x000f22000c1e1900 */
[----:B------:R-:W-:-:S04]  /*6400*/  IADD3 R2, PT, PT, R2, 0x600, RZ ;  /* 0x0000060002027810 */ /* 0x000fc80007ffe0ff */
[----:B------:R-:W-:-:S13]  /*6410*/  ISETP.GE.U32.AND P3, PT, R2, UR4, PT ;  /* 0x0000000402007c0c */ /* 0x000fda000bf66070 */
[----:B--2---:R-:W-:-:S04]  /*6420*/  @!P3 IMAD.WIDE.U32 R24, R2, 0x4, R24 ;  /* 0x000000040218b825 */ /* 0x004fc800078e0018 */
[----:B---3--:R-:W-:-:S04]  /*6430*/  @!P3 IMAD.WIDE.U32 R22, R2, 0x4, R22 ;  /* 0x000000040216b825 */ /* 0x008fc800078e0016 */
[----:B----4-:R-:W-:-:S05]  /*6440*/  @!P1 IMAD.IADD R27, R14, 0x1, R27 ;  /* 0x000000010e1b9824 */ /* 0x010fca00078e021b */
[----:B------:R1:W-:Y:S04]  /*6450*/  @!P1 STG.E desc[UR12][R20.64], R27 ;  /* 0x0000001b14009986 */ /* 0x0003e8000c10190c */
[----:B------:R1:W-:Y:S04]  /*6460*/  @!P1 STG.E desc[UR12][R18.64], RZ ;  /* 0x000000ff12009986 */ /* 0x0003e8000c10190c */
[----:B------:R-:W2:Y:S04]  /*6470*/  @!P3 LDG.E R2, desc[UR12][R24.64] ;  /* 0x0000000c1802b981 */ /* 0x000ea8000c1e1900 */
[----:B0-----:R-:W2:Y:S01]  /*6480*/  @!P3 LDG.E R13, desc[UR12][R22.64] ;  /* 0x0000000c160db981 */ /* 0x001ea2000c1e1900 */
[----:B------:R-:W-:Y:S01]  /*6490*/  VIADD R15, R15, 0x4 ;  /* 0x000000040f0f7836 */ /* 0x000fe20000000000 */
[----:B--2---:R-:W-:-:S05]  /*64a0*/  @!P3 IADD3 R13, PT, PT, R2, R13, RZ ;  /* 0x0000000d020db210 */ /* 0x004fca0007ffe0ff */
[----:B------:R1:W-:Y:S04]  /*64b0*/  @!P3 STG.E desc[UR12][R22.64], R13 ;  /* 0x0000000d1600b986 */ /* 0x0003e8000c10190c */
[----:B------:R1:W-:Y:S02]  /*64c0*/  @!P3 STG.E desc[UR12][R24.64], RZ ;  /* 0x000000ff1800b986 */ /* 0x0003e4000c10190c */
.L_x_168:
[----:B------:R-:W-:Y:S05]  /*64d0*/  BRA.U !UP1, `(.L_x_167) ;  /* 0x0000000109dc7547 */ /* 0x000fea000b800000 */
[----:B------:R-:W2:Y:S01]  /*64e0*/  LDCU UR4, c[0x0][0x3c4] ;  /* 0x00007880ff0477ac */ /* 0x000ea20008000800 */
[----:B------:R-:W-:Y:S02]  /*64f0*/  UISETP.NE.AND UP1, UPT, UR7, 0x1, UPT ;  /* 0x000000010700788c */ /* 0x000fe4000bf25270 */
[----:B--2---:R-:W-:-:S07]  /*6500*/  ULOP3.LUT UP0, URZ, UR4, 0x1, URZ, 0xc0, !UPT ;  /* 0x0000000104ff7892 */ /* 0x004fce000f80c0ff */
[----:B------:R-:W-:Y:S05]  /*6510*/  BRA.U !UP1, `(.L_x_169) ;  /* 0x0000000109607547 */ /* 0x000fea000b800000 */
[----:B------:R-:W2:Y:S01]  /*6520*/  LDCU UR4, c[0x0][0x3c0] ;  /* 0x00007800ff0477ac */ /* 0x000ea20008000800 */
[----:B-1----:R-:W1:Y:S01]  /*6530*/  LDC.64 R12, c[0x0][0x3b0] ;  /* 0x0000ec00ff0c7b82 */ /* 0x002e620000000a00 */
[----:B------:R-:W-:-:S07]  /*6540*/  LEA R25, R15, R0, 0x9 ;  /* 0x000000000f197211 */ /* 0x000fce00078e48ff */
[----:B0-----:R-:W0:Y:S08]  /*6550*/  LDC.64 R16, c[0x0][0x3b8] ;  /* 0x0000ee00ff107b82 */ /* 0x001e300000000a00 */
[----:B------:R-:W3:Y:S01]  /*6560*/  LDC.64 R20, c[0x0][0x3b0] ;  /* 0x0000ec00ff147b82 */ /* 0x000ee20000000a00 */
[----:B--2---:R-:W-:-:S07]  /*6570*/  ISETP.GE.U32.AND P1, PT, R25, UR4, PT ;  /* 0x0000000419007c0c */ /* 0x004fce000bf26070 */
[----:B------:R-:W2:Y:S06]  /*6580*/  LDC.64 R18, c[0x0][0x3b8] ;  /* 0x0000ee00ff127b82 */ /* 0x000eac0000000a00 */
[----:B-1----:R-:W-:-:S04]  /*6590*/  @!P1 IMAD.WIDE.U32 R12, R25, 0x4, R12 ;  /* 0x00000004190c9825 */ /* 0x002fc800078e000c */
[C---:B0-----:R-:W-:Y:S01]  /*65a0*/  @!P1 IMAD.WIDE.U32 R16, R25.reuse, 0x4, R16 ;  /* 0x0000000419109825 */ /* 0x041fe200078e0010 */
[----:B------:R-:W4:Y:S04]  /*65b0*/  @!P1 LDG.E R2, desc[UR12][R12.64] ;  /* 0x0000000c0c029981 */ /* 0x000f28000c1e1900 */
[----:B------:R-:W4:Y:S01]  /*65c0*/  @!P1 LDG.E R23, desc[UR12][R16.64] ;  /* 0x0000000c10179981 */ /* 0x000f22000c1e1900 */
[----:B------:R-:W-:-:S05]  /*65d0*/  VIADD R25, R25, 0x200 ;  /* 0x0000020019197836 */ /* 0x000fca0000000000 */
[----:B------:R-:W-:-:S13]  /*65e0*/  ISETP.GE.U32.AND P3, PT, R25, UR4, PT ;  /* 0x0000000419007c0c */ /* 0x000fda000bf66070 */
[----:B---3--:R-:W-:-:S04]  /*65f0*/  @!P3 IMAD.WIDE.U32 R20, R25, 0x4, R20 ;  /* 0x000000041914b825 */ /* 0x008fc800078e0014 */
[----:B--2---:R-:W-:Y:S01]  /*6600*/  @!P3 IMAD.WIDE.U32 R18, R25, 0x4, R18 ;  /* 0x000000041912b825 */ /* 0x004fe200078e0012 */
[----:B----4-:R-:W-:-:S05]  /*6610*/  @!P1 IADD3 R23, PT, PT, R2, R23, RZ ;  /* 0x0000001702179210 */ /* 0x010fca0007ffe0ff */
[----:B------:R2:W-:Y:S04]  /*6620*/  @!P1 STG.E desc[UR12][R16.64], R23 ;  /* 0x0000001710009986 */ /* 0x0005e8000c10190c */
[----:B------:R2:W-:Y:S04]  /*6630*/  @!P1 STG.E desc[UR12][R12.64], RZ ;  /* 0x000000ff0c009986 */ /* 0x0005e8000c10190c */
[----:B------:R-:W3:Y:S04]  /*6640*/  @!P3 LDG.E R2, desc[UR12][R20.64] ;  /* 0x0000000c1402b981 */ /* 0x000ee8000c1e1900 */
[----:B------:R-:W3:Y:S01]  /*6650*/  @!P3 LDG.E R25, desc[UR12][R18.64] ;  /* 0x0000000c1219b981 */ /* 0x000ee2000c1e1900 */
[----:B------:R-:W-:Y:S01]  /*6660*/  IADD3 R15, PT, PT, R15, 0x2, RZ ;  /* 0x000000020f0f7810 */ /* 0x000fe20007ffe0ff */
[----:B---3--:R-:W-:-:S05]  /*6670*/  @!P3 IMAD.IADD R25, R2, 0x1, R25 ;  /* 0x000000010219b824 */ /* 0x008fca00078e0219 */
[----:B------:R2:W-:Y:S04]  /*6680*/  @!P3 STG.E desc[UR12][R18.64], R25 ;  /* 0x000000191200b986 */ /* 0x0005e8000c10190c */
[----:B------:R2:W-:Y:S02]  /*6690*/  @!P3 STG.E desc[UR12][R20.64], RZ ;  /* 0x000000ff1400b986 */ /* 0x0005e4000c10190c */
.L_x_169:
[----:B------:R-:W-:Y:S05]  /*66a0*/  BRA.U !UP0, `(.L_x_167) ;  /* 0x0000000108687547 */ /* 0x000fea000b800000 */
[----:B------:R-:W3:Y:S01]  /*66b0*/  LDCU UR4, c[0x0][0x3c0] ;  /* 0x00007800ff0477ac */ /* 0x000ee20008000800 */
[----:B0-2---:R-:W-:Y:S01]  /*66c0*/  IMAD R17, R15, 0x200, R0 ;  /* 0x000002000f117824 */ /* 0x005fe200078e0200 */
[----:B------:R-:W-:Y:S04]  /*66d0*/  BSSY.RECONVERGENT B0, `(.L_x_170) ;  /* 0x000000c000007945 */ /* 0x000fe80003800200 */
[----:B---3--:R-:W-:-:S13]  /*66e0*/  ISETP.GE.U32.AND P1, PT, R17, UR4, PT ;  /* 0x0000000411007c0c */ /* 0x008fda000bf26070 */
[----:B------:R-:W-:Y:S05]  /*66f0*/  @P1 BRA `(.L_x_171) ;  /* 0x0000000000241947 */ /* 0x000fea0003800000 */
[----:B-1----:R-:W0:Y:S08]  /*6700*/  LDC.64 R12, c[0x0][0x3b0] ;  /* 0x0000ec00ff0c7b82 */ /* 0x002e300000000a00 */
[----:B------:R-:W1:Y:S01]  /*6710*/  LDC.64 R14, c[0x0][0x3b8] ;  /* 0x0000ee00ff0e7b82 */ /* 0x000e620000000a00 */
[----:B0-----:R-:W-:-:S05]  /*6720*/  IMAD.WIDE.U32 R12, R17, 0x4, R12 ;  /* 0x00000004110c7825 */ /* 0x001fca00078e000c */
[----:B------:R-:W2:Y:S01]  /*6730*/  LDG.E R2, desc[UR12][R12.64] ;  /* 0x0000000c0c027981 */ /* 0x000ea2000c1e1900 */
[----:B-1----:R-:W-:-:S05]  /*6740*/  IMAD.WIDE.U32 R14, R17, 0x4, R14 ;  /* 0x00000004110e7825 */ /* 0x002fca00078e000e */
[----:B------:R-:W2:Y:S02]  /*6750*/  LDG.E R17, desc[UR12][R14.64] ;  /* 0x0000000c0e117981 */ /* 0x000ea4000c1e1900 */
[----:B--2---:R-:W-:-:S05]  /*6760*/  IADD3 R17, PT, PT, R2, R17, RZ ;  /* 0x0000001102117210 */ /* 0x004fca0007ffe0ff */
[----:B------:R0:W-:Y:S04]  /*6770*/  STG.E desc[UR12][R14.64], R17 ;  /* 0x000000110e007986 */ /* 0x0001e8000c10190c */
[----:B------:R0:W-:Y:S02]  /*6780*/  STG.E desc[UR12][R12.64], RZ ;  /* 0x000000ff0c007986 */ /* 0x0001e4000c10190c */
.L_x_171:
[----:B------:R-:W-:Y:S05]  /*6790*/  BSYNC.RECONVERGENT B0 ;  /* 0x0000000000007941 */ /* 0x000fea0003800200 */
.L_x_170:
[----:B------:R-:W-:Y:S05]  /*67a0*/  BRA `(.L_x_167) ;  /* 0x0000000000287947 */ /* 0x000fea0003800000 */
.L_x_352:
[----:B------:R-:W1:Y:S01]  /*67b0*/  LDCU UR4, c[0x0][0x3c0] ;  /* 0x00007800ff0477ac */ /* 0x000e620008000800 */
[----:B------:R-:W-:Y:S01]  /*67c0*/  BSSY.RECONVERGENT B0, `(.L_x_167) ;  /* 0x0000008000007945 */ /* 0x000fe20003800200 */
[----:B-1----:R-:W-:-:S13]  /*67d0*/  ISETP.GE.U32.AND P1, PT, R0, UR4, PT ;  /* 0x0000000400007c0c */ /* 0x002fda000bf26070 */
[----:B------:R-:W-:Y:S05]  /*67e0*/  @P1 BRA `(.L_x_172) ;  /* 0x0000000000141947 */ /* 0x000fea0003800000 */
[----:B------:R-:W2:Y:S04]  /*67f0*/  LDG.E R2, desc[UR12][R4.64] ;  /* 0x0000000c04027981 */ /* 0x000ea8000c1e1900 */
[----:B------:R-:W2:Y:S02]  /*6800*/  LDG.E R13, desc[UR12][R10.64] ;  /* 0x0000000c0a0d7981 */ /* 0x000ea4000c1e1900 */
[----:B--2---:R-:W-:-:S05]  /*6810*/  IMAD.IADD R13, R2, 0x1, R13 ;  /* 0x00000001020d7824 */ /* 0x004fca00078e020d */
[----:B------:R1:W-:Y:S04]  /*6820*/  STG.E desc[UR12][R10.64], R13 ;  /* 0x0000000d0a007986 */ /* 0x0003e8000c10190c */
[----:B------:R1:W-:Y:S02]  /*6830*/  STG.E desc[UR12][R4.64], RZ ;  /* 0x000000ff04007986 */ /* 0x0003e4000c10190c */
.L_x_172:
[----:B------:R-:W-:Y:S05]  /*6840*/  BSYNC.RECONVERGENT B0 ;  /* 0x0000000000007941 */ /* 0x000fea0003800200 */
.L_x_167:
[----:B------:R-:W3:Y:S01]  /*6850*/  S2UR UR6, SR_CgaCtaId ;  /* 0x00000000000679c3 */ /* 0x000ee20000008800 */
[----:B------:R-:W-:Y:S01]  /*6860*/  UMOV UR4, 0x400 ;  /* 0x0000040000047882 */ /* 0x000fe20000000000 */
[----:B------:R-:W-:Y:S01]  /*6870*/  IADD3 R2, PT, PT, R3, 0x1, RZ ;  /* 0x0000000103027810 */ /* 0x000fe20007ffe0ff */
[----:B---3--:R-:W-:-:S09]  /*6880*/  ULEA UR4, UR6, UR4, 0x18 ;  /* 0x0000000406047291 */ /* 0x008fd2000f8ec0ff */
[----:B------:R-:W-:Y:S01]  /*6890*/  STS [UR4+0x4], R2 ;  /* 0x00000402ff007988 */ /* 0x000fe20008000804 */
[----:B------:R-:W-:Y:S06]  /*68a0*/  BAR.SYNC.DEFER_BLOCKING 0x0 ;  /* 0x0000000000007b1d */ /* 0x000fec0000010000 */
[----:B------:R-:W3:Y:S01]  /*68b0*/  LDS R3, [UR4+0x4] ;  /* 0x00000404ff037984 */ /* 0x000ee20008000800 */
[----:B------:R-:W3:Y:S02]  /*68c0*/  LDCU UR4, c[0x0][0x394] ;  /* 0x00007280ff0477ac */ /* 0x000ee40008000800 */
[----:B---3--:R-:W-:-:S13]  /*68d0*/  ISETP.GE.U32.AND P1, PT, R3, UR4, PT ;  /* 0x0000000403007c0c */ /* 0x008fda000bf26070 */
[----:B------:R-:W-:Y:S05]  /*68e0*/  @!P1 BRA `(.L_x_173) ;  /* 0xffffffc400489947 */ /* 0x000fea000383ffff */
[----:B------:R-:W-:Y:S05]  /*68f0*/  EXIT ;  /* 0x000000000000794d */ /* 0x000fea0003800000 */
.L_x_174:
[----:B------:R-:W-:-:S00]  /*6900*/  BRA `(.L_x_174) ;  /* 0xfffffffc00fc7947 */ /* 0x000fc0000383ffff */
[----:B------:R-:W-:-:S00]  /*6910*/  NOP ;  /* 0x0000000000007918 */ /* 0x000fc00000000000 */
        /* <DEDUP_REMOVED lines=14> */
.L_x_374:


//--------------------- .text._Z8additionPiS_jjjjS_S_S_jj --------------------------
	.section	.text._Z8additionPiS_jjjjS_S_S_jj,"ax",@progbits
	.align	128
        .global         _Z8additionPiS_jjjjS_S_S_jj
        .type           _Z8additionPiS_jjjjS_S_S_jj,@function
        .size           _Z8additionPiS_jjjjS_S_S_jj,(.L_x_375 - _Z8additionPiS_jjjjS_S_S_jj)
        .other          _Z8additionPiS_jjjjS_S_S_jj,@"STO_CUDA_ENTRY STV_DEFAULT"
_Z8additionPiS_jjjjS_S_S_jj:
.text._Z8additionPiS_jjjjS_S_S_jj:
        /* <DEDUP_REMOVED lines=27> */
.L_x_179:
[----:B------:R-:W-:Y:S05]  /*01b0*/  BSYNC.RECONVERGENT B1 ;  /* 0x0000000000017941 */ /* 0x000fea0003800200 */
.L_x_178:
[----:B------:R-:W-:Y:S05]  /*01c0*/  @!P1 BRA `(.L_x_177) ;  /* 0x0000000800489947 */ /* 0x000fea0003800000 */
[----:B0-----:R-:W0:Y:S01]  /*01d0*/  LDC.64 R6, c[0x0][0x388] ;  /* 0x0000e200ff067b82 */ /* 0x001e220000000a00 */
[----:B------:R-:W-:-:S05]  /*01e0*/  IADD3 R9, PT, PT, R0, -UR4, R13 ;  /* 0x8000000400097c10 */ /* 0x000fca000fffe00d */
[----:B0-----:R-:W-:-:S06]  /*01f0*/  IMAD.WIDE.U32 R6, R9, 0x4, R6 ;  /* 0x0000000409067825 */ /* 0x001fcc00078e0006 */
[----:B------:R-:W2:Y:S04]  /*0200*/  LDG.E R7, desc[UR12][R6.64] ;  /* 0x0000000c06077981 */ /* 0x000ea8000c1e1900 */
[----:B--2---:R1:W-:Y:S01]  /*0210*/  STG.E desc[UR12][R2.64], R7 ;  /* 0x0000000702007986 */ /* 0x0043e2000c10190c */
[----:B------:R-:W-:Y:S05]  /*0220*/  BRA `(.L_x_177) ;  /* 0x0000000800307947 */ /* 0x000fea0003800000 */
.L_x_176:
        /* <DEDUP_REMOVED lines=23> */
.L_x_181:
[----:B------:R-:W-:Y:S05]  /*03a0*/  BSYNC.RECONVERGENT B1 ;  /* 0x0000000000017941 */ /* 0x000fea0003800200 */
.L_x_180:
        /* <DEDUP_REMOVED lines=22> */
.L_x_183:
[----:B--2---:R-:W-:-:S05]  /*0510*/  SHF.L.U32 R19, R11, 0x9, RZ ;  /* 0x000000090b137819 */ /* 0x004fca00000006ff */
[----:B------:R-:W-:-:S04]  /*0520*/  IMAD.IADD R10, R19, 0x1, R0 ;  /* 0x00000001130a7824 */ /* 0x000fc800078e0200 */
[----:B------:R-:W-:-:S05]  /*0530*/  VIADD R15, R10, UR5 ;  /* 0x000000050a0f7c36 */ /* 0x000fca0008000000 */
[----:B--2---:R-:W-:-:S13]  /*0540*/  ISETP.GE.U32.AND P0, PT, R15, UR10, PT ;  /* 0x0000000a0f007c0c */ /* 0x004fda000bf06070 */
[----:B------:R-:W2:Y:S02]  /*0550*/  @!P0 LDC.64 R12, c[0x0][0x380] ;  /* 0x0000e000ff0c8b82 */ /* 0x000ea40000000a00 */
[----:B--2---:R-:W-:-:S06]  /*0560*/  @!P0 IMAD.WIDE.U32 R12, R15, 0x4, R12 ;  /* 0x000000040f0c8825 */ /* 0x004fcc00078e000c */
[----:B------:R-:W2:Y:S01]  /*0570*/  @!P0 LDG.E R13, desc[UR12][R12.64] ;  /* 0x0000000c0c0d8981 */ /* 0x000ea2000c1e1900 */
[----:B------:R-:W-:Y:S01]  /*0580*/  IADD3 R21, PT, PT, R10, UR6, RZ ;  /* 0x000000060a157c10 */ /* 0x000fe2000fffe0ff */
[----:B------:R-:W-:-:S03]  /*0590*/  @!P0 IMAD.WIDE R14, R19, 0x4, R4 ;  /* 0x00000004130e8825 */ /* 0x000fc600078e0204 */
[----:B----4-:R-:W-:-:S13]  /*05a0*/  ISETP.GE.U32.AND P1, PT, R21, UR11, PT ;  /* 0x0000000b15007c0c */ /* 0x010fda000bf26070 */
[----:B------:R-:W4:Y:S02]  /*05b0*/  @!P1 LDC.64 R16, c[0x0][0x388] ;  /* 0x0000e200ff109b82 */ /* 0x000f240000000a00 */
[----:B----4-:R-:W-:Y:S01]  /*05c0*/  @!P1 IMAD.WIDE.U32 R16, R21, 0x4, R16 ;  /* 0x0000000415109825 */ /* 0x010fe200078e0010 */
[----:B--2---:R2:W-:Y:S05]  /*05d0*/  @!P0 STG.E desc[UR12][R14.64], R13 ;  /* 0x0000000d0e008986 */ /* 0x0045ea000c10190c */
[----:B------:R-:W4:Y:S01]  /*05e0*/  @!P1 LDG.E R17, desc[UR12][R16.64] ;  /* 0x0000000c10119981 */ /* 0x000f22000c1e1900 */
[----:B------:R-:W-:Y:S01]  /*05f0*/  @!P1 IMAD.WIDE R18, R19, 0x4, R2 ;  /* 0x0000000413129825 */ /* 0x000fe200078e0202 */
[----:B------:R-:W-:-:S03]  /*0600*/  UIADD3 UR4, UPT, UPT, UR4, 0x1, URZ ;  /* 0x0000000104047890 */ /* 0x000fc6000fffe0ff */
[----:B------:R-:W-:Y:S01]  /*0610*/  VIADD R11, R11, 0x1 ;  /* 0x000000010b0b7836 */ /* 0x000fe20000000000 */
[----:B------:R-:W-:Y:S01]  /*0620*/  UISETP.NE.AND UP1, UPT, UR4, UR8, UPT ;  /* 0x000000080400728c */ /* 0x000fe2000bf25270 */
[----:B----4-:R2:W-:Y:S08]  /*0630*/  @!P1 STG.E desc[UR12][R18.64], R17 ;  /* 0x0000001112009986 */ /* 0x0105f0000c10190c */
[----:B------:R-:W-:Y:S05]  /*0640*/  BRA.U UP1, `(.L_x_183) ;  /* 0xfffffffd01b07547 */ /* 0x000fea000b83ffff */
.L_x_182:
[----:B------:R-:W-:Y:S05]  /*0650*/  BRA.U UP0, `(.L_x_177) ;  /* 0x0000000500247547 */ /* 0x000fea000b800000 */
.L_x_186:
[----:B------:R-:W-:-:S05]  /*0660*/  IMAD R10, R11, 0x200, R0 ;  /* 0x000002000b0a7824 */ /* 0x000fca00078e0200 */
[----:B------:R-:W-:-:S04]  /*0670*/  IADD3 R12, PT, PT, R10, UR5, RZ ;  /* 0x000000050a0c7c10 */ /* 0x000fc8000fffe0ff */
[----:B0-----:R-:W-:-:S13]  /*0680*/  ISETP.GE.U32.AND P0, PT, R12, UR14, PT ;  /* 0x0000000e0c007c0c */ /* 0x001fda000bf06070 */
[----:B--2---:R-:W0:Y:S01]  /*0690*/  @!P0 LDC.64 R14, c[0x0][0x380] ;  /* 0x0000e000ff0e8b82 */ /* 0x004e220000000a00 */
[----:B------:R-:W-:-:S07]  /*06a0*/  VIADD R13, R10, UR6 ;  /* 0x000000060a0d7c36 */ /* 0x000fce0008000000 */
[----:B------:R-:W2:Y:S01]  /*06b0*/  @!P0 LDC.64 R16, c[0x0][0x3a0] ;  /* 0x0000e800ff108b82 */ /* 0x000ea20000000a00 */
[----:B0-----:R-:W-:-:S06]  /*06c0*/  @!P0 IMAD.WIDE.U32 R14, R12, 0x4, R14 ;  /* 0x000000040c0e8825 */ /* 0x001fcc00078e000e */
[----:B------:R-:W4:Y:S01]  /*06d0*/  @!P0 LDG.E R15, desc[UR12][R14.64] ;  /* 0x0000000c0e0f8981 */ /* 0x000f22000c1e1900 */
[----:B-1----:R-:W-:Y:S01]  /*06e0*/  ISETP.GE.U32.AND P1, PT, R13, UR15, PT ;  /* 0x0000000f0d007c0c */ /* 0x002fe2000bf26070 */
        /* <DEDUP_REMOVED lines=62> */
.L_x_185:
[----:B------:R-:W-:Y:S05]  /*0ad0*/  BSYNC.RECONVERGENT B1 ;  /* 0x0000000000017941 */ /* 0x000fea0003800200 */
.L_x_184:
[----:B------:R-:W-:Y:S05]  /*0ae0*/  @P1 BRA `(.L_x_186) ;  /* 0xfffffff800dc1947 */ /* 0x000fea000383ffff */
.L_x_177:
[----:B01----:R-:W-:Y:S05]  /*0af0*/  BSYNC.RECONVERGENT B0 ;  /* 0x0000000000007941 */ /* 0x003fea0003800200 */
.L_x_175:
[----:B------:R-:W0:Y:S01]  /*0b00*/  S2UR UR5, SR_CgaCtaId ;  /* 0x00000000000579c3 */ /* 0x000e220000008800 */
[----:B------:R-:W-:Y:S01]  /*0b10*/  UMOV UR4, 0x400 ;  /* 0x0000040000047882 */ /* 0x000fe20000000000 */
[----:B------:R-:W-:Y:S02]  /*0b20*/  UISETP.NE.AND UP0, UPT, UR7, 0x1, UPT ;  /* 0x000000010700788c */ /* 0x000fe4000bf05270 */
[----:B0-----:R-:W-:-:S09]  /*0b30*/  ULEA UR4, UR5, UR4, 0x18 ;  /* 0x0000000405047291 */ /* 0x001fd2000f8ec0ff */
[----:B------:R-:W-:Y:S01]  /*0b40*/  STS [UR4], RZ ;  /* 0x000000ffff007988 */ /* 0x000fe20008000804 */
[----:B------:R-:W-:Y:S06]  /*0b50*/  BAR.SYNC.DEFER_BLOCKING 0x0 ;  /* 0x0000000000007b1d */ /* 0x000fec0000010000 */
[----:B------:R-:W-:Y:S05]  /*0b60*/  BRA.U !UP0, `(.L_x_187) ;  /* 0x0000000908207547 */ /* 0x000fea000b800000 */
[----:B------:R-:W-:-:S09]  /*0b70*/  UISETP.NE.AND UP0, UPT, UR7, URZ, UPT ;  /* 0x000000ff0700728c */ /* 0x000fd2000bf05270 */
[----:B------:R-:W-:Y:S05]  /*0b80*/  BRA.U !UP0, `(.L_x_188) ;  /* 0x00000009084c7547 */ /* 0x000fea000b800000 */
[----:B------:R-:W-:Y:S01]  /*0b90*/  UISETP.GE.U32.AND UP0, UPT, UR7, 0x4, UPT ;  /* 0x000000040700788c */ /* 0x000fe2000bf06070 */
[----:B------:R-:W-:Y:S01]  /*0ba0*/  HFMA2 R11, -RZ, RZ, 0, 0 ;  /* 0x00000000ff0b7431 */ /* 0x000fe200000001ff */
[----:B------:R-:W-:-:S07]  /*0bb0*/  ULOP3.LUT UR8, UR7, 0x3, URZ, 0xc0, !UPT ;  /* 0x0000000307087892 */ /* 0x000fce000f8ec0ff */
[----:B------:R-:W-:Y:S05]  /*0bc0*/  BRA.U !UP0, `(.L_x_189) ;  /* 0x0000000508847547 */ /* 0x000fea000b800000 */
[----:B------:R-:W0:Y:S01]  /*0bd0*/  LDC.64 R6, c[0x0][0x3a0] ;  /* 0x0000e800ff067b82 */ /* 0x000e220000000a00 */
[----:B------:R-:W-:Y:S01]  /*0be0*/  ULOP3.LUT UR4, UR7, 0xfffffffc, URZ, 0xc0, !UPT ;  /* 0xfffffffc07047892 */ /* 0x000fe2000f8ec0ff */
[----:B------:R-:W-:Y:S01]  /*0bf0*/  IMAD.MOV.U32 R10, RZ, RZ, RZ ;  /* 0x000000ffff0a7224 */ /* 0x000fe200078e00ff */
[----:B------:R-:W1:Y:S04]  /*0c00*/  LDCU UR6, c[0x0][0x3b8] ;  /* 0x00007700ff0677ac */ /* 0x000e680008000800 */
[----:B------:R-:W-:Y:S01]  /*0c10*/  IMAD.U32 R11, RZ, RZ, UR4 ;  /* 0x00000004ff0b7e24 */ /* 0x000fe2000f8e00ff */
[----:B---3--:R-:W3:Y:S06]  /*0c20*/  LDC.64 R8, c[0x0][0x3a8] ;  /* 0x0000ea00ff087b82 */ /* 0x008eec0000000a00 */
.L_x_206:
[C---:B--2---:R-:W-:Y:S01]  /*0c30*/  LEA R13, R10.reuse, R0, 0x9 ;  /* 0x000000000a0d7211 */ /* 0x044fe200078e48ff */
[----:B------:R-:W-:Y:S01]  /*0c40*/  VIADD R10, R10, 0x4 ;  /* 0x000000040a0a7836 */ /* 0x000fe20000000000 */
[----:B------:R-:W-:Y:S02]  /*0c50*/  BSSY.RECONVERGENT B0, `(.L_x_190) ;  /* 0x0000014000007945 */ /* 0x000fe40003800200 */
[----:B-1----:R-:W-:Y:S02]  /*0c60*/  ISETP.GE.U32.AND P1, PT, R13, UR6, PT ;  /* 0x000000060d007c0c */ /* 0x002fe4000bf26070 */
[----:B------:R-:W-:-:S11]  /*0c70*/  ISETP.NE.AND P0, PT, R10, R11, PT ;  /* 0x0000000b0a00720c */ /* 0x000fd60003f05270 */
[----:B0---4-:R-:W-:Y:S05]  /*0c80*/  @P1 BRA `(.L_x_191) ;  /* 0x0000000000401947 */ /* 0x011fea0003800000 */
[----:B0-----:R-:W-:-:S06]  /*0c90*/  IMAD.WIDE.U32 R14, R13, 0x4, R6 ;  /* 0x000000040d0e7825 */ /* 0x001fcc00078e0006 */
[----:B------:R-:W2:Y:S01]  /*0ca0*/  LDG.E R14, desc[UR12][R14.64] ;  /* 0x0000000c0e0e7981 */ /* 0x000ea2000c1e1900 */
[----:B------:R-:W-:Y:S01]  /*0cb0*/  BSSY.RELIABLE B1, `(.L_x_192) ;  /* 0x0000008000017945 */ /* 0x000fe20003800100 */
[----:B--2---:R-:W-:-:S13]  /*0cc0*/  ISETP.GT.U32.AND P1, PT, R14, 0x3fffffff, PT ;  /* 0x3fffffff0e00780c */ /* 0x004fda0003f24070 */
[----:B------:R-:W-:Y:S05]  /*0cd0*/  @P1 BRA `(.L_x_193) ;  /* 0x0000000000141947 */ /* 0x000fea0003800000 */
[----:B---3--:R-:W-:-:S06]  /*0ce0*/  IMAD.WIDE.U32 R14, R13, 0x4, R8 ;  /* 0x000000040d0e7825 */ /* 0x008fcc00078e0008 */
[----:B------:R-:W2:Y:S02]  /*0cf0*/  LDG.E R14, desc[UR12][R14.64] ;  /* 0x0000000c0e0e7981 */ /* 0x000ea4000c1e1900 */
[----:B--2---:R-:W-:-:S13]  /*0d00*/  ISETP.GE.U32.AND P1, PT, R14, 0x40000000, PT ;  /* 0x400000000e00780c */ /* 0x004fda0003f26070 */
[----:B------:R-:W-:Y:S05]  /*0d10*/  @!P1 BREAK.RELIABLE B1 ;  /* 0x0000000000019942 */ /* 0x000fea0003800100 */
[----:B------:R-:W-:Y:S05]  /*0d20*/  @!P1 BRA `(.L_x_191) ;  /* 0x0000000000189947 */ /* 0x000fea0003800000 */
.L_x_193:
[----:B------:R-:W-:Y:S05]  /*0d30*/  BSYNC.RELIABLE B1 ;  /* 0x0000000000017941 */ /* 0x000fea0003800100 */
.L_x_192:
[----:B------:R-:W0:Y:S01]  /*0d40*/  S2UR UR5, SR_CgaCtaId ;  /* 0x00000000000579c3 */ /* 0x000e220000008800 */
[----:B------:R-:W-:Y:S01]  /*0d50*/  UMOV UR4, 0x400 ;  /* 0x0000040000047882 */ /* 0x000fe20000000000 */
[----:B------:R-:W-:Y:S01]  /*0d60*/  IMAD.MOV.U32 R12, RZ, RZ, 0x1 ;  /* 0x00000001ff0c7424 */ /* 0x000fe200078e00ff */
[----:B0-----:R-:W-:-:S09]  /*0d70*/  ULEA UR4, UR5, UR4, 0x18 ;  /* 0x0000000405047291 */ /* 0x001fd2000f8ec0ff */
[----:B------:R1:W-:Y:S03]  /*0d80*/  STS [UR4], R12 ;  /* 0x0000000cff007988 */ /* 0x0003e60008000804 */
.L_x_191:
[----:B------:R-:W-:Y:S05]  /*0d90*/  BSYNC.RECONVERGENT B0 ;  /* 0x0000000000007941 */ /* 0x000fea0003800200 */
.L_x_190:
[----:B------:R-:W-:Y:S05]  /*0da0*/  WARPSYNC.ALL ;  /* 0x0000000000007948 */ /* 0x000fea0003800000 */
[----:B------:R-:W-:Y:S01]  /*0db0*/  IADD3 R17, PT, PT, R13, 0x200, RZ ;  /* 0x000002000d117810 */ /* 0x000fe20007ffe0ff */
[----:B------:R-:W-:Y:S03]  /*0dc0*/  BSSY.RECONVERGENT B0, `(.L_x_194) ;  /* 0x0000013000007945 */ /* 0x000fe60003800200 */
[----:B------:R-:W-:-:S13]  /*0dd0*/  ISETP.GE.U32.AND P1, PT, R17, UR6, PT ;  /* 0x0000000611007c0c */ /* 0x000fda000bf26070 */
[----:B------:R-:W-:Y:S05]  /*0de0*/  @P1 BRA `(.L_x_195) ;  /* 0x0000000000401947 */ /* 0x000fea0003800000 */
        /* <DEDUP_REMOVED lines=10> */
.L_x_197:
[----:B------:R-:W-:Y:S05]  /*0e90*/  BSYNC.RELIABLE B1 ;  /* 0x0000000000017941 */ /* 0x000fea0003800100 */
.L_x_196:
[----:B------:R-:W0:Y:S01]  /*0ea0*/  S2UR UR5, SR_CgaCtaId ;  /* 0x00000000000579c3 */ /* 0x000e220000008800 */
[----:B------:R-:W-:Y:S01]  /*0eb0*/  UMOV UR4, 0x400 ;  /* 0x0000040000047882 */ /* 0x000fe20000000000 */
[----:B-1----:R-:W-:Y:S01]  /*0ec0*/  IMAD.MOV.U32 R12, RZ, RZ, 0x1 ;  /* 0x00000001ff0c7424 */ /* 0x002fe200078e00ff */
[----:B0-----:R-:W-:-:S09]  /*0ed0*/  ULEA UR4, UR5, UR4, 0x18 ;  /* 0x0000000405047291 */ /* 0x001fd2000f8ec0ff */
[----:B------:R2:W-:Y:S03]  /*0ee0*/  STS [UR4], R12 ;  /* 0x0000000cff007988 */ /* 0x0005e60008000804 */
.L_x_195:
[----:B------:R-:W-:Y:S05]  /*0ef0*/  BSYNC.RECONVERGENT B0 ;  /* 0x0000000000007941 */ /* 0x000fea0003800200 */
.L_x_194:
[----:B------:R-:W-:Y:S05]  /*0f00*/  WARPSYNC.ALL ;  /* 0x0000000000007948 */ /* 0x000fea0003800000 */
[----:B------:R-:W-:Y:S01]  /*0f10*/  VIADD R17, R13, 0x400 ;  /* 0x000004000d117836 */ /* 0x000fe20000000000 */
[----:B------:R-:W-:Y:S04]  /*0f20*/  BSSY.RECONVERGENT B0, `(.L_x_198) ;  /* 0x0000013000007945 */ /* 0x000fe80003800200 */
[----:B------:R-:W-:-:S13]  /*0f30*/  ISETP.GE.U32.AND P1, PT, R17, UR6, PT ;  /* 0x0000000611007c0c */ /* 0x000fda000bf26070 */
[----:B------:R-:W-:Y:S05]  /*0f40*/  @P1 BRA `(.L_x_199) ;  /* 0x0000000000401947 */ /* 0x000fea0003800000 */
[----:B0-----:R-:W-:-:S06]  /*0f50*/  IMAD.WIDE.U32 R14, R17, 0x4, R6 ;  /* 0x00000004110e7825 */ /* 0x001fcc00078e0006 */
[----:B------:R-:W4:Y:S01]  /*0f60*/  LDG.E R14, desc[UR12][R14.64] ;  /* 0x0000000c0e0e7981 */ /* 0x000f22000c1e1900 */
[----:B------:R-:W-:Y:S01]  /*0f70*/  BSSY.RELIABLE B1, `(.L_x_200) ;  /* 0x0000008000017945 */ /* 0x000fe20003800100 */
[----:B----4-:R-:W-:-:S13]  /*0f80*/  ISETP.GT.U32.AND P1, PT, R14, 0x3fffffff, PT ;  /* 0x3fffffff0e00780c */ /* 0x010fda0003f24070 */
[----:B------:R-:W-:Y:S05]  /*0f90*/  @P1 BRA `(.L_x_201) ;  /* 0x0000000000141947 */ /* 0x000fea0003800000 */
[----:B---3--:R-:W-:-:S06]  /*0fa0*/  IMAD.WIDE.U32 R14, R17, 0x4, R8 ;  /* 0x00000004110e7825 */ /* 0x008fcc00078e0008 */
[----:B------:R-:W3:Y:S02]  /*0fb0*/  LDG.E R14, desc[UR12][R14.64] ;  /* 0x0000000c0e0e7981 */ /* 0x000ee4000c1e1900 */
[----:B---3--:R-:W-:-:S13]  /*0fc0*/  ISETP.GE.U32.AND P1, PT, R14, 0x40000000, PT ;  /* 0x400000000e00780c */ /* 0x008fda0003f26070 */
[----:B------:R-:W-:Y:S05]  /*0fd0*/  @!P1 BREAK.RELIABLE B1 ;  /* 0x0000000000019942 */ /* 0x000fea0003800100 */
[----:B------:R-:W-:Y:S05]  /*0fe0*/  @!P1 BRA `(.L_x_199) ;  /* 0x0000000000189947 */ /* 0x000fea0003800000 */
.L_x_201:
[----:B------:R-:W-:Y:S05]  /*0ff0*/  BSYNC.RELIABLE B1 ;  /* 0x0000000000017941 */ /* 0x000fea0003800100 */
.L_x_200:
[----:B------:R-:W0:Y:S01]  /*1000*/  S2UR UR5, SR_CgaCtaId ;  /* 0x00000000000579c3 */ /* 0x000e220000008800 */
[----:B------:R-:W-:Y:S01]  /*1010*/  UMOV UR4, 0x400 ;  /* 0x0000040000047882 */ /* 0x000fe20000000000 */
[----:B-12---:R-:W-:Y:S01]  /*1020*/  MOV R12, 0x1 ;  /* 0x00000001000c7802 */ /* 0x006fe20000000f00 */
[----:B0-----:R-:W-:-:S09]  /*1030*/  ULEA UR4, UR5, UR4, 0x18 ;  /* 0x0000000405047291 */ /* 0x001fd2000f8ec0ff */
[----:B------:R4:W-:Y:S03]  /*1040*/  STS [UR4], R12 ;  /* 0x0000000cff007988 */ /* 0x0009e60008000804 */
.L_x_199:
[----:B------:R-:W-:Y:S05]  /*1050*/  BSYNC.RECONVERGENT B0 ;  /* 0x0000000000007941 */ /* 0x000fea0003800200 */
.L_x_198:
[----:B------:R-:W-:Y:S05]  /*1060*/  WARPSYNC.ALL ;  /* 0x0000000000007948 */ /* 0x000fea0003800000 */
[----:B------:R-:W-:Y:S01]  /*1070*/  VIADD R15, R13, 0x600 ;  /* 0x000006000d0f7836 */ /* 0x000fe20000000000 */
[----:B------:R-:W-:Y:S04]  /*1080*/  BSSY.RECONVERGENT B0, `(.L_x_202) ;  /* 0x0000013000007945 */ /* 0x000fe80003800200 */
[----:B------:R-:W-:-:S13]  /*1090*/  ISETP.GE.U32.AND P1, PT, R15, UR6, PT ;  /* 0x000000060f007c0c */ /* 0x000fda000bf26070 */
[----:B------:R-:W-:Y:S05]  /*10a0*/  @P1 BRA `(.L_x_203) ;  /* 0x0000000000401947 */ /* 0x000fea0003800000 */
[----:B012-4-:R-:W-:-:S06]  /*10b0*/  IMAD.WIDE.U32 R12, R15, 0x4, R6 ;  /* 0x000000040f0c7825 */ /* 0x017fcc00078e0006 */
        /* <DEDUP_REMOVED lines=9> */
.L_x_205:
[----:B------:R-:W-:Y:S05]  /*1150*/  BSYNC.RELIABLE B1 ;  /* 0x0000000000017941 */ /* 0x000fea0003800100 */
.L_x_204:
[----:B------:R-:W0:Y:S01]  /*1160*/  S2UR UR5, SR_CgaCtaId ;  /* 0x00000000000579c3 */ /* 0x000e220000008800 */
[----:B------:R-:W-:Y:S01]  /*1170*/  UMOV UR4, 0x400 ;  /* 0x0000040000047882 */ /* 0x000fe20000000000 */
[----:B------:R-:W-:Y:S01]  /*1180*/  IMAD.MOV.U32 R12, RZ, RZ, 0x1 ;  /* 0x00000001ff0c7424 */ /* 0x000fe200078e00ff */
[----:B0-----:R-:W-:-:S09]  /*1190*/  ULEA UR4, UR5, UR4, 0x18 ;  /* 0x0000000405047291 */ /* 0x001fd2000f8ec0ff */
[----:B------:R0:W-:Y:S03]  /*11a0*/  STS [UR4], R12 ;  /* 0x0000000cff007988 */ /* 0x0001e60008000804 */
.L_x_203:
[----:B------:R-:W-:Y:S05]  /*11b0*/  BSYNC.RECONVERGENT B0 ;  /* 0x0000000000007941 */ /* 0x000fea0003800200 */
.L_x_202:
[----:B------:R-:W-:Y:S05]  /*11c0*/  WARPSYNC.ALL ;  /* 0x0000000000007948 */ /* 0x000fea0003800000 */
[----:B------:R-:W-:Y:S05]  /*11d0*/  @P0 BRA `(.L_x_206) ;  /* 0xfffffff800940947 */ /* 0x000fea000383ffff */
.L_x_189:
[----:B------:R-:W-:-:S09]  /*11e0*/  UISETP.NE.AND UP0, UPT, UR8, URZ, UPT ;  /* 0x000000ff0800728c */ /* 0x000fd2000bf05270 */
[----:B------:R-:W-:Y:S05]  /*11f0*/  BRA.U !UP0, `(.L_x_188) ;  /* 0x0000000108b07547 */ /* 0x000fea000b800000 */
[----:B---3--:R-:W3:Y:S01]  /*1200*/  LDC.64 R8, c[0x0][0x3a0] ;  /* 0x0000e800ff087b82 */ /* 0x008ee20000000a00 */
[----:B------:R-:W3:Y:S01]  /*1210*/  LDCU UR7, c[0x0][0x3b8] ;  /* 0x00007700ff0777ac */ /* 0x000ee20008000800 */
[----:B------:R-:W-:-:S06]  /*1220*/  UMOV UR4, URZ ;  /* 0x000000ff00047c82 */ /* 0x000fcc0008000000 */
[----:B012-4-:R-:W0:Y:S02]  /*1230*/  LDC.64 R12, c[0x0][0x3a8] ;  /* 0x0000ea00ff0c7b82 */ /* 0x017e240000000a00 */
.L_x_211:
[----:B------:R-:W-:Y:S01]  /*1240*/  LEA R15, R11, R0, 0x9 ;  /* 0x000000000b0f7211 */ /* 0x000fe200078e48ff */
[----:B------:R-:W-:Y:S01]  /*1250*/  UIADD3 UR4, UPT, UPT, UR4, 0x1, URZ ;  /* 0x0000000104047890 */ /* 0x000fe2000fffe0ff */
[----:B------:R-:W-:Y:S02]  /*1260*/  BSSY.RECONVERGENT B0, `(.L_x_207) ;  /* 0x0000014000007945 */ /* 0x000fe40003800200 */
[----:B---3--:R-:W-:Y:S01]  /*1270*/  ISETP.GE.U32.AND P0, PT, R15, UR7, PT ;  /* 0x000000070f007c0c */ /* 0x008fe2000bf06070 */
[----:B------:R-:W-:-:S12]  /*1280*/  UISETP.NE.AND UP0, UPT, UR4, UR8, UPT ;  /* 0x000000080400728c */ /* 0x000fd8000bf05270 */
[----:B-1----:R-:W-:Y:S05]  /*1290*/  @P0 BRA `(.L_x_208) ;  /* 0x0000000000400947 */ /* 0x002fea0003800000 */
[----:B------:R-:W-:-:S06]  /*12a0*/  IMAD.WIDE.U32 R6, R15, 0x4, R8 ;  /* 0x000000040f067825 */ /* 0x000fcc00078e0008 */
        /* <DEDUP_REMOVED lines=9> */
.L_x_210:
[----:B------:R-:W-:Y:S05]  /*1340*/  BSYNC.RELIABLE B1 ;  /* 0x0000000000017941 */ /* 0x000fea0003800100 */
.L_x_209:
[----:B------:R-:W1:Y:S01]  /*1350*/  S2UR UR6, SR_CgaCtaId ;  /* 0x00000000000679c3 */ /* 0x000e620000008800 */
[----:B------:R-:W-:Y:S01]  /*1360*/  UMOV UR5, 0x400 ;  /* 0x0000040000057882 */ /* 0x000fe20000000000 */
[----:B------:R-:W-:Y:S01]  /*1370*/  IMAD.MOV.U32 R6, RZ, RZ, 0x1 ;  /* 0x00000001ff067424 */ /* 0x000fe200078e00ff */
[----:B-1----:R-:W-:-:S09]  /*1380*/  ULEA UR5, UR6, UR5, 0x18 ;  /* 0x0000000506057291 */ /* 0x002fd2000f8ec0ff */
[----:B------:R1:W-:Y:S03]  /*1390*/  STS [UR5], R6 ;  /* 0x00000006ff007988 */ /* 0x0003e60008000805 */
.L_x_208:
[----:B------:R-:W-:Y:S05]  /*13a0*/  BSYNC.RECONVERGENT B0 ;  /* 0x0000000000007941 */ /* 0x000fea0003800200 */
.L_x_207:
[----:B------:R-:W-:Y:S05]  /*13b0*/  WARPSYNC.ALL ;  /* 0x0000000000007948 */ /* 0x000fea0003800000 */
[----:B------:R-:W-:Y:S01]  /*13c0*/  VIADD R11, R11, 0x1 ;  /* 0x000000010b0b7836 */ /* 0x000fe20000000000 */
[----:B------:R-:W-:Y:S06]  /*13d0*/  BRA.U UP0, `(.L_x_211) ;  /* 0xfffffffd00987547 */ /* 0x000fec000b83ffff */
[----:B------:R-:W-:Y:S05]  /*13e0*/  BRA `(.L_x_188) ;  /* 0x0000000000347947 */ /* 0x000fea0003800000 */
.L_x_187:
[----:B------:R-:W4:Y:S01]  /*13f0*/  LDG.E R6, desc[UR12][R4.64] ;  /* 0x0000000c04067981 */ /* 0x000f22000c1e1900 */
[----:B------:R-:W-:Y:S04]  /*1400*/  BSSY.RECONVERGENT B0, `(.L_x_188) ;  /* 0x000000b000007945 */ /* 0x000fe80003800200 */
[----:B------:R-:W-:Y:S01]  /*1410*/  BSSY.RELIABLE B1, `(.L_x_212) ;  /* 0x0000007000017945 */ /* 0x000fe20003800100 */
[----:B----4-:R-:W-:-:S13]  /*1420*/  ISETP.GT.U32.AND P0, PT, R6, 0x3fffffff, PT ;  /* 0x3fffffff0600780c */ /* 0x010fda0003f04070 */
[----:B------:R-:W-:Y:S05]  /*1430*/  @P0 BRA `(.L_x_213) ;  /* 0x0000000000100947 */ /* 0x000fea0003800000 */
[----:B------:R-:W4:Y:S02]  /*1440*/  LDG.E R6, desc[UR12][R2.64] ;  /* 0x0000000c02067981 */ /* 0x000f24000c1e1900 */
[----:B----4-:R-:W-:-:S13]  /*1450*/  ISETP.GE.U32.AND P0, PT, R6, 0x40000000, PT ;  /* 0x400000000600780c */ /* 0x010fda0003f06070 */
[----:B------:R-:W-:Y:S05]  /*1460*/  @!P0 BREAK.RELIABLE B1 ;  /* 0x0000000000018942 */ /* 0x000fea0003800100 */
[----:B------:R-:W-:Y:S05]  /*1470*/  @!P0 BRA `(.L_x_214) ;  /* 0x00000000000c8947 */ /* 0x000fea0003800000 */
.L_x_213:
[----:B------:R-:W-:Y:S05]  /*1480*/  BSYNC.RELIABLE B1 ;  /* 0x0000000000017941 */ /* 0x000fea0003800100 */
.L_x_212:
[----:B------:R-:W-:-:S05]  /*1490*/  HFMA2 R6, -RZ, RZ, 0, 5.9604644775390625e-08 ;  /* 0x00000001ff067431 */ /* 0x000fca00000001ff */
[----:B------:R0:W-:Y:S02]  /*14a0*/  STS [UR4], R6 ;  /* 0x00000006ff007988 */ /* 0x0001e40008000804 */
.L_x_214:
[----:B------:R-:W-:Y:S05]  /*14b0*/  BSYNC.RECONVERGENT B0 ;  /* 0x0000000000007941 */ /* 0x000fea0003800200 */
.L_x_188:
[----:B------:R-:W5:Y:S08]  /*14c0*/  S2UR UR5, SR_CgaCtaId ;  /* 0x00000000000579c3 */ /* 0x000f700000008800 */
[----:B------:R-:W-:Y:S06]  /*14d0*/  BAR.SYNC.DEFER_BLOCKING 0x0 ;  /* 0x0000000000007b1d */ /* 0x000fec0000010000 */
[----:B------:R-:W-:-:S02]  /*14e0*/  UMOV UR4, 0x400 ;  /* 0x0000040000047882 */ /* 0x000fc40000000000 */
[----:B-----5:R-:W-:-:S09]  /*14f0*/  ULEA UR4, UR5, UR4, 0x18 ;  /* 0x0000000405047291 */ /* 0x020fd2000f8ec0ff */
[----:B01----:R-:W0:Y:S02]  /*1500*/  LDS R6, [UR4] ;  /* 0x00000004ff067984 */ /* 0x003e240008000800 */
[----:B0-----:R-:W-:-:S13]  /*1510*/  ISETP.NE.AND P0, PT, R6, RZ, PT ;  /* 0x000000ff0600720c */ /* 0x001fda0003f05270 */
[----:B------:R-:W-:Y:S05]  /*1520*/  @!P0 BRA `(.L_x_215) ;  /* 0x0000002000a88947 */ /* 0x000fea0003800000 */
[----:B------:R-:W0:Y:S01]  /*1530*/  LDC.64 R6, c[0x0][0x3a8] ;  /* 0x0000ea00ff067b82 */ /* 0x000e220000000a00 */
[----:B------:R-:W1:Y:S01]  /*1540*/  LDCU.64 UR4, c[0x0][0x3b8] ;  /* 0x00007700ff0477ac */ /* 0x000e620008000a00 */
[C---:B---3--:R-:W-:Y:S01]  /*1550*/  VIADD R9, R0.reuse, 0xffffffff ;  /* 0xffffffff00097836 */ /* 0x048fe20000000000 */
[----:B-1----:R-:W-:Y:S01]  /*1560*/  ISETP.GE.U32.AND P0, PT, R0, UR4, PT ;  /* 0x0000000400007c0c */ /* 0x002fe2000bf06070 */
[----:B------:R-:W-:-:S03]  /*1570*/  ULOP3.LUT UR4, UR5, 0x3, URZ, 0xc0, !UPT ;  /* 0x0000000305047892 */ /* 0x000fc6000f8ec0ff */
[----:B------:R-:W-:Y:S01]  /*1580*/  ISETP.NE.AND P0, PT, R0, RZ, !P0 ;  /* 0x000000ff0000720c */ /* 0x000fe20004705270 */
[----:B0-----:R-:W-:-:S12]  /*1590*/  IMAD.WIDE.U32 R6, R9, 0x4, R6 ;  /* 0x0000000409067825 */ /* 0x001fd800078e0006 */
.L_x_265:
[----:B0-----:R-:W0:Y:S02]  /*15a0*/  LDCU UR5, c[0x0][0x3bc] ;  /* 0x00007780ff0577ac */ /* 0x001e240008000800 */
[----:B0-----:R-:W-:-:S05]  /*15b0*/  IMAD.U32 R8, RZ, RZ, UR5 ;  /* 0x00000005ff087e24 */ /* 0x001fca000f8e00ff */
[----:B------:R-:W-:-:S04]  /*15c0*/  VIMNMX.U32 R9, PT, PT, R8, 0x2, PT ;  /* 0x0000000208097848 */ /* 0x000fc80003fe0000 */
[----:B------:R-:W-:-:S04]  /*15d0*/  SHF.L.U32 R9, R9, 0x2, RZ ;  /* 0x0000000209097819 */ /* 0x000fc800000006ff */
[----:B--234-:R-:W0:Y:S02]  /*15e0*/  LDC R12, c[0x2][R9] ;  /* 0x00800000090c7b82 */ /* 0x01ce240000000800 */
[----:B0-----:R-:W-:-:S04]  /*15f0*/  SHF.R.S32.HI R13, RZ, 0x1f, R12 ;  /* 0x0000001fff0d7819 */ /* 0x001fc8000001140c */
.L_x_354:
[----:B------:R-:W-:Y:S05]  /*1600*/  BRX R12 -0x1610                                  (*"BRANCH_TARGETS .L_x_218,.L_x_356,.L_x_357"*) ;  /* 0xffffffe80c7c7949 */ /* 0x000fea000383ffff */
.L_x_357:
[----:B------:R-:W-:Y:S01]  /*1610*/  ISETP.GE.U32.AND P1, PT, R8, 0x4, PT ;  /* 0x000000040800780c */ /* 0x000fe20003f26070 */
[----:B------:R-:W-:-:S12]  /*1620*/  IMAD.MOV.U32 R19, RZ, RZ, RZ ;  /* 0x000000ffff137224 */ /* 0x000fd800078e00ff */
[----:B------:R-:W-:Y:S05]  /*1630*/  @!P1 BRA `(.L_x_216) ;  /* 0x00000008003c9947 */ /* 0x000fea0003800000 */
[----:B------:R-:W-:Y:S01]  /*1640*/  LOP3.LUT R8, R8, 0xfffffffc, RZ, 0xc0, !PT ;  /* 0xfffffffc08087812 */ /* 0x000fe200078ec0ff */
[----:B------:R-:W-:Y:S01]  /*1650*/  IMAD.MOV.U32 R16, RZ, RZ, 0x400 ;  /* 0x00000400ff107424 */ /* 0x000fe200078e00ff */
[----:B------:R-:W-:Y:S01]  /*1660*/  MOV R17, R0 ;  /* 0x0000000000117202 */ /* 0x000fe20000000f00 */
[----:B------:R-:W0:Y:S02]  /*1670*/  LDCU UR5, c[0x0][0x3b8] ;  /* 0x00007700ff0577ac */ /* 0x000e240008000800 */
[----:B------:R-:W-:-:S07]  /*1680*/  IMAD.MOV R18, RZ, RZ, -R8 ;  /* 0x000000ffff127224 */ /* 0x000fce00078e0a08 */
.L_x_217:
[----:B------:R-:W1:Y:S01]  /*1690*/  LDC.64 R14, c[0x0][0x3a0] ;  /* 0x0000e800ff0e7b82 */ /* 0x000e620000000a00 */
[----:B0-----:R-:W-:-:S07]  /*16a0*/  ISETP.GE.U32.AND P4, PT, R17, UR5, PT ;  /* 0x0000000511007c0c */ /* 0x001fce000bf86070 */
[----:B------:R-:W0:Y:S06]  /*16b0*/  LDC.64 R12, c[0x0][0x3a8] ;  /* 0x0000ea00ff0c7b82 */ /* 0x000e2c0000000a00 */
[----:B-1----:R-:W-:-:S05]  /*16c0*/  @!P4 IMAD.WIDE.U32 R14, R17, 0x4, R14 ;  /* 0x00000004110ec825 */ /* 0x002fca00078e000e */
[----:B------:R-:W2:Y:S01]  /*16d0*/  @!P4 LDG.E R9, desc[UR12][R14.64] ;  /* 0x0000000c0e09c981 */ /* 0x000ea2000c1e1900 */
[----:B------:R-:W-:Y:S02]  /*16e0*/  IMAD.MOV.U32 R20, RZ, RZ, RZ ;  /* 0x000000ffff147224 */ /* 0x000fe400078e00ff */
[----:B0-----:R-:W-:-:S05]  /*16f0*/  @!P4 IMAD.WIDE.U32 R12, R17, 0x4, R12 ;  /* 0x00000004110cc825 */ /* 0x001fca00078e000c */
[----:B------:R-:W3:Y:S01]  /*1700*/  @!P4 LDG.E R21, desc[UR12][R12.64] ;  /* 0x0000000c0c15c981 */ /* 0x000ee2000c1e1900 */
[----:B--2---:R-:W-:-:S05]  /*1710*/  @!P4 IMAD.HI R8, R9, 0x66666667, RZ ;  /* 0x666666670908c827 */ /* 0x004fca00078e02ff */
[----:B------:R-:W-:-:S04]  /*1720*/  @!P4 SHF.R.U32.HI R19, RZ, 0x1f, R8 ;  /* 0x0000001fff13c819 */ /* 0x000fc80000011608 */
[----:B------:R-:W-:-:S05]  /*1730*/  @!P4 LEA.HI.SX32 R20, R8, R19, 0x1e ;  /* 0x000000130814c211 */ /* 0x000fca00078ff2ff */
[----:B------:R-:W-:-:S05]  /*1740*/  @!P4 IMAD R23, R20, -0xa, R9 ;  /* 0xfffffff61417c824 */ /* 0x000fca00078e0209 */
[----:B------:R0:W-:Y:S04]  /*1750*/  @!P4 STG.E desc[UR12][R14.64], R23 ;  /* 0x000000170e00c986 */ /* 0x0001e8000c10190c */
[----:B------:R-:W2:Y:S01]  /*1760*/  @!P4 LDG.E R8, desc[UR12][R12.64] ;  /* 0x0000000c0c08c981 */ /* 0x000ea2000c1e1900 */
[----:B------:R-:W-:-:S04]  /*1770*/  ISETP.NE.AND P1, PT, R0, RZ, PT ;  /* 0x000000ff0000720c */ /* 0x000fc80003f25270 */
[----:B------:R-:W-:Y:S02]  /*1780*/  ISETP.GE.U32.OR P3, PT, R17, UR5, !P1 ;  /* 0x0000000511007c0c */ /* 0x000fe4000cf66470 */
[----:B------:R-:W-:Y:S01]  /*1790*/  IADD3 R19, PT, PT, R16, -0x400, RZ ;  /* 0xfffffc0010137810 */ /* 0x000fe20007ffe0ff */
[----:B--2---:R-:W-:-:S05]  /*17a0*/  @!P4 IMAD.HI R9, R8, 0x66666667, RZ ;  /* 0x666666670809c827 */ /* 0x004fca00078e02ff */
[----:B------:R-:W-:-:S04]  /*17b0*/  @!P4 SHF.R.U32.HI R22, RZ, 0x1f, R9 ;  /* 0x0000001fff16c819 */ /* 0x000fc80000011609 */
[----:B------:R-:W-:-:S05]  /*17c0*/  @!P4 LEA.HI.SX32 R9, R9, R22, 0x1e ;  /* 0x000000160909c211 */ /* 0x000fca00078ff2ff */
[----:B------:R-:W-:-:S05]  /*17d0*/  @!P4 IMAD R25, R9, -0xa, R8 ;  /* 0xfffffff60919c824 */ /* 0x000fca00078e0208 */
[----:B------:R1:W-:Y:S01]  /*17e0*/  @!P4 STG.E desc[UR12][R12.64], R25 ;  /* 0x000000190c00c986 */ /* 0x0003e2000c10190c */
[----:B------:R-:W-:Y:S01]  /*17f0*/  IMAD.WIDE R8, R19, 0x4, R4 ;  /* 0x0000000413087825 */ /* 0x000fe200078e0204 */
[----:B------:R-:W-:Y:S06]  /*1800*/  BAR.SYNC.DEFER_BLOCKING 0x0 ;  /* 0x0000000000007b1d */ /* 0x000fec0000010000 */
[----:B0-----:R-:W2:Y:S01]  /*1810*/  @!P3 LDG.E R15, desc[UR12][R8.64+-0x4] ;  /* 0xfffffc0c080fb981 */ /* 0x001ea2000c1e1900 */
[----:B---3--:R-:W-:-:S04]  /*1820*/  @!P4 IMAD.HI R22, R21, 0x66666667, RZ ;  /* 0x666666671516c827 */ /* 0x008fc800078e02ff */
[----:B------:R-:W-:Y:S02]  /*1830*/  VIADD R24, R17, 0x200 ;  /* 0x0000020011187836 */ /* 0x000fe40000000000 */
[----:B--2---:R-:W-:Y:S02]  /*1840*/  @!P3 IMAD.IADD R27, R15, 0x1, R20 ;  /* 0x000000010f1bb824 */ /* 0x004fe400078e0214 */
[----:B------:R-:W-:-:S03]  /*1850*/  IMAD.WIDE R14, R19, 0x4, R2 ;  /* 0x00000004130e7825 */ /* 0x000fc600078e0202 */
[----:B------:R0:W-:Y:S04]  /*1860*/  @!P3 STG.E desc[UR12][R8.64+-0x4], R27 ;  /* 0xfffffc1b0800b986 */ /* 0x0001e8000c10190c */
[----:B------:R-:W2:Y:S01]  /*1870*/  @!P3 LDG.E R29, desc[UR12][R14.64+-0x4] ;  /* 0xfffffc0c0e1db981 */ /* 0x000ea2000c1e1900 */
[----:B------:R-:W-:Y:S02]  /*1880*/  HFMA2 R20, -RZ, RZ, 0, 0 ;  /* 0x00000000ff147431 */ /* 0x000fe400000001ff */
[----:B------:R-:W-:Y:S01]  /*1890*/  IMAD.SHL.U32 R21, R11, 0x4, RZ ;  /* 0x000000040b157824 */ /* 0x000fe200078e00ff */
[----:B------:R-:W-:Y:S02]  /*18a0*/  @!P4 SHF.R.U32.HI R23, RZ, 0x1f, R22 ;  /* 0x0000001fff17c819 */ /* 0x000fe40000011616 */
[----:B------:R-:W-:-:S02]  /*18b0*/  ISETP.GE.U32.AND P2, PT, R24, UR5, PT ;  /* 0x0000000518007c0c */ /* 0x000fc4000bf46070 */
[----:B-1----:R-:W-:Y:S02]  /*18c0*/  SHF.L.U64.HI R13, R11, 0x2, R10 ;  /* 0x000000020b0d7819 */ /* 0x002fe4000001020a */
[----:B------:R-:W-:Y:S02]  /*18d0*/  IADD3 R10, P5, PT, R4, R21, RZ ;  /* 0x00000015040a7210 */ /* 0x000fe40007fbe0ff */
[----:B------:R-:W-:-:S03]  /*18e0*/  @!P4 LEA.HI.SX32 R20, R22, R23, 0x1e ;  /* 0x000000171614c211 */ /* 0x000fc600078ff2ff */
[----:B------:R-:W-:Y:S01]  /*18f0*/  IMAD.X R11, R5, 0x1, R13, P5 ;  /* 0x00000001050b7824 */ /* 0x000fe200028e060d */
[----:B--2---:R-:W-:-:S05]  /*1900*/  @!P3 IADD3 R29, PT, PT, R29, R20, RZ ;  /* 0x000000141d1db210 */ /* 0x004fca0007ffe0ff */
[----:B------:R-:W-:Y:S04]  /*1910*/  @!P3 STG.E desc[UR12][R14.64+-0x4], R29 ;  /* 0xfffffc1d0e00b986 */ /* 0x000fe8000c10190c */
[----:B------:R-:W2:Y:S01]  /*1920*/  @!P2 LDG.E R23, desc[UR12][R10.64+0x800] ;  /* 0x0008000c0a17a981 */ /* 0x000ea2000c1e1900 */
[----:B------:R-:W-:Y:S01]  /*1930*/  IMAD.MOV.U32 R20, RZ, RZ, RZ ;  /* 0x000000ffff147224 */ /* 0x000fe200078e00ff */
[----:B------:R-:W-:-:S05]  /*1940*/  IADD3 R12, P3, PT, R2, R21, RZ ;  /* 0x00000015020c7210 */ /* 0x000fca0007f7e0ff */
[----:B------:R-:W-:-:S05]  /*1950*/  IMAD.X R13, R3, 0x1, R13, P3 ;  /* 0x00000001030d7824 */ /* 0x000fca00018e060d */
[----:B------:R-:W3:Y:S01]  /*1960*/  @!P2 LDG.E R21, desc[UR12][R12.64+0x800] ;  /* 0x0008000c0c15a981 */ /* 0x000ee2000c1e1900 */
[----:B--2---:R-:W-:-:S05]  /*1970*/  @!P2 IMAD.HI R22, R23, 0x66666667, RZ ;  /* 0x666666671716a827 */ /* 0x004fca00078e02ff */
[----:B------:R-:W-:-:S04]  /*1980*/  @!P2 SHF.R.U32.HI R25, RZ, 0x1f, R22 ;  /* 0x0000001fff19a819 */ /* 0x000fc80000011616 */
[----:B------:R-:W-:-:S05]  /*1990*/  @!P2 LEA.HI.SX32 R20, R22, R25, 0x1e ;  /* 0x000000191614a211 */ /* 0x000fca00078ff2ff */
[----:B------:R-:W-:-:S05]  /*19a0*/  @!P2 IMAD R23, R20, -0xa, R23 ;  /* 0xfffffff61417a824 */ /* 0x000fca00078e0217 */
[----:B------:R1:W-:Y:S04]  /*19b0*/  @!P2 STG.E desc[UR12][R10.64+0x800], R23 ;  /* 0x000800170a00a986 */ /* 0x0003e8000c10190c */
[----:B------:R-:W2:Y:S01]  /*19c0*/  @!P2 LDG.E R22, desc[UR12][R12.64+0x800] ;  /* 0x0008000c0c16a981 */ /* 0x000ea2000c1e1900 */
[----:B------:R-:W-:-:S04]  /*19d0*/  IADD3 R26, PT, PT, R17, 0x200, RZ ;  /* 0x00000200111a7810 */ /* 0x000fc80007ffe0ff */
[----:B------:R-:W-:Y:S01]  /*19e0*/  ISETP.GE.U32.OR P4, PT, R26, UR5, !P1 ;  /* 0x000000051a007c0c */ /* 0x000fe2000cf86470 */
[----:B--2---:R-:W-:-:S05]  /*19f0*/  @!P2 IMAD.HI R24, R22, 0x66666667, RZ ;  /* 0x666666671618a827 */ /* 0x004fca00078e02ff */
[----:B------:R-:W-:-:S04]  /*1a00*/  @!P2 SHF.R.U32.HI R25, RZ, 0x1f, R24 ;  /* 0x0000001fff19a819 */ /* 0x000fc80000011618 */
[----:B------:R-:W-:-:S05]  /*1a10*/  @!P2 LEA.HI.SX32 R25, R24, R25, 0x1e ;  /* 0x000000191819a211 */ /* 0x000fca00078ff2ff */
[----:B------:R-:W-:-:S05]  /*1a20*/  @!P2 IMAD R25, R25, -0xa, R22 ;  /* 0xfffffff61919a824 */ /* 0x000fca00078e0216 */
[----:B------:R2:W-:Y:S01]  /*1a30*/  @!P2 STG.E desc[UR12][R12.64+0x800], R25 ;  /* 0x000800190c00a986 */ /* 0x0005e2000c10190c */
[----:B------:R-:W-:Y:S06]  /*1a40*/  BAR.SYNC.DEFER_BLOCKING 0x0 ;  /* 0x0000000000007b1d */ /* 0x000fec0000010000 */
[----:B0-----:R-:W4:Y:S01]  /*1a50*/  @!P4 LDG.E R27, desc[UR12][R8.64+0x7fc] ;  /* 0x0007fc0c081bc981 */ /* 0x001f22000c1e1900 */
[----:B---3--:R-:W-:-:S04]  /*1a60*/  @!P2 IMAD.HI R21, R21, 0x66666667, RZ ;  /* 0x666666671515a827 */ /* 0x008fc800078e02ff */
[----:B------:R-:W-:Y:S02]  /*1a70*/  VIADD R24, R17, 0x400 ;  /* 0x0000040011187836 */ /* 0x000fe40000000000 */
[----:B----4-:R-:W-:-:S05]  /*1a80*/  @!P4 IMAD.IADD R27, R27, 0x1, R20 ;  /* 0x000000011b1bc824 */ /* 0x010fca00078e0214 */
[----:B------:R-:W-:Y:S04]  /*1a90*/  @!P4 STG.E desc[UR12][R8.64+0x7fc], R27 ;  /* 0x0007fc1b0800c986 */ /* 0x000fe8000c10190c */
[----:B-1----:R-:W3:Y:S01]  /*1aa0*/  @!P4 LDG.E R23, desc[UR12][R14.64+0x7fc] ;  /* 0x0007fc0c0e17c981 */ /* 0x002ee2000c1e1900 */
[----:B------:R-:W-:Y:S02]  /*1ab0*/  @!P2 SHF.R.U32.HI R22, RZ, 0x1f, R21 ;  /* 0x0000001fff16a819 */ /* 0x000fe40000011615 */
[----:B------:R-:W-:Y:S02]  /*1ac0*/  ISETP.GE.U32.AND P3, PT, R24, UR5, PT ;  /* 0x0000000518007c0c */ /* 0x000fe4000bf66070 */
[----:B------:R-:W-:Y:S02]  /*1ad0*/  MOV R20, RZ ;  /* 0x000000ff00147202 */ /* 0x000fe40000000f00 */
[----:B------:R-:W-:-:S05]  /*1ae0*/  @!P2 LEA.HI.SX32 R20, R21, R22, 0x1e ;  /* 0x000000161514a211 */ /* 0x000fca00078ff2ff */
[----:B---3--:R-:W-:-:S05]  /*1af0*/  @!P4 IMAD.IADD R23, R23, 0x1, R20 ;  /* 0x000000011717c824 */ /* 0x008fca00078e0214 */
[----:B------:R0:W-:Y:S04]  /*1b00*/  @!P4 STG.E desc[UR12][R14.64+0x7fc], R23 ;  /* 0x0007fc170e00c986 */ /* 0x0001e8000c10190c */
[----:B------:R-:W3:Y:S01]  /*1b10*/  @!P3 LDG.E R21, desc[UR12][R10.64+0x1000] ;  /* 0x0010000c0a15b981 */ /* 0x000ee2000c1e1900 */
[----:B------:R-:W-:Y:S02]  /*1b20*/  IMAD.MOV.U32 R20, RZ, RZ, RZ ;  /* 0x000000ffff147224 */ /* 0x000fe400078e00ff */
[----:B---3--:R-:W-:-:S05]  /*1b30*/  @!P3 IMAD.HI R22, R21, 0x66666667, RZ ;  /* 0x666666671516b827 */ /* 0x008fca00078e02ff */
[----:B--2---:R-:W-:-:S04]  /*1b40*/  @!P3 SHF.R.U32.HI R25, RZ, 0x1f, R22 ;  /* 0x0000001fff19b819 */ /* 0x004fc80000011616 */
[----:B------:R-:W-:-:S05]  /*1b50*/  @!P3 LEA.HI.SX32 R20, R22, R25, 0x1e ;  /* 0x000000191614b211 */ /* 0x000fca00078ff2ff */
[----:B------:R-:W-:Y:S02]  /*1b60*/  @!P3 IMAD R25, R20, -0xa, R21 ;  /* 0xfffffff61419b824 */ /* 0x000fe400078e0215 */
[----:B------:R-:W2:Y:S04]  /*1b70*/  @!P3 LDG.E R21, desc[UR12][R12.64+0x1000] ;  /* 0x0010000c0c15b981 */ /* 0x000ea8000c1e1900 */
[----:B------:R1:W-:Y:S04]  /*1b80*/  @!P3 STG.E desc[UR12][R10.64+0x1000], R25 ;  /* 0x001000190a00b986 */ /* 0x0003e8000c10190c */
[----:B------:R-:W3:Y:S01]  /*1b90*/  @!P3 LDG.E R22, desc[UR12][R12.64+0x1000] ;  /* 0x0010000c0c16b981 */ /* 0x000ee2000c1e1900 */
[----:B------:R-:W-:-:S04]  /*1ba0*/  IADD3 R26, PT, PT, R17, 0x400, RZ ;  /* 0x00000400111a7810 */ /* 0x000fc80007ffe0ff */
[----:B------:R-:W-:Y:S01]  /*1bb0*/  ISETP.GE.U32.OR P2, PT, R26, UR5, !P1 ;  /* 0x000000051a007c0c */ /* 0x000fe2000cf46470 */
        /* <DEDUP_REMOVED lines=8> */
[----:B------:R-:W-:Y:S02]  /*1c40*/  VIADD R24, R17, 0x600 ;  /* 0x0000060011187836 */ /* 0x000fe40000000000 */
[----:B---3--:R-:W-:-:S05]  /*1c50*/  @!P2 IMAD.IADD R27, R27, 0x1, R20 ;  /* 0x000000011b1ba824 */ /* 0x008fca00078e0214 */
[----:B------:R-:W-:Y:S04]  /*1c60*/  @!P2 STG.E desc[UR12][R8.64+0xffc], R27 ;  /* 0x000ffc1b0800a986 */ /* 0x000fe8000c10190c */
[----:B-1----:R-:W2:Y:S01]  /*1c70*/  @!P2 LDG.E R25, desc[UR12][R14.64+0xffc] ;  /* 0x000ffc0c0e19a981 */ /* 0x002ea2000c1e1900 */
[----:B------:R-:W-:Y:S01]  /*1c80*/  HFMA2 R20, -RZ, RZ, 0, 0 ;  /* 0x00000000ff147431 */ /* 0x000fe200000001ff */
[----:B------:R-:W-:Y:S02]  /*1c90*/  @!P3 SHF.R.U32.HI R22, RZ, 0x1f, R21 ;  /* 0x0000001fff16b819 */ /* 0x000fe40000011615 */
[----:B------:R-:W-:Y:S02]  /*1ca0*/  ISETP.GE.U32.AND P4, PT, R24, UR5, PT ;  /* 0x0000000518007c0c */ /* 0x000fe4000bf86070 */
[----:B------:R-:W-:-:S05]  /*1cb0*/  @!P3 LEA.HI.SX32 R20, R21, R22, 0x1e ;  /* 0x000000161514b211 */ /* 0x000fca00078ff2ff */
[----:B--2---:R-:W-:-:S05]  /*1cc0*/  @!P2 IMAD.IADD R25, R25, 0x1, R20 ;  /* 0x000000011919a824 */ /* 0x004fca00078e0214 */
[----:B------:R1:W-:Y:S04]  /*1cd0*/  @!P2 STG.E desc[UR12][R14.64+0xffc], R25 ;  /* 0x000ffc190e00a986 */ /* 0x0003e8000c10190c */
[----:B------:R-:W2:Y:S01]  /*1ce0*/  @!P4 LDG.E R21, desc[UR12][R10.64+0x1800] ;  /* 0x0018000c0a15c981 */ /* 0x000ea2000c1e1900 */
[----:B------:R-:W-:Y:S02]  /*1cf0*/  IMAD.MOV.U32 R20, RZ, RZ, RZ ;  /* 0x000000ffff147224 */ /* 0x000fe400078e00ff */
[----:B--2---:R-:W-:-:S05]  /*1d00*/  @!P4 IMAD.HI R22, R21, 0x66666667, RZ ;  /* 0x666666671516c827 */ /* 0x004fca00078e02ff */
[----:B0-----:R-:W-:-:S04]  /*1d10*/  @!P4 SHF.R.U32.HI R23, RZ, 0x1f, R22 ;  /* 0x0000001fff17c819 */ /* 0x001fc80000011616 */
        /* <DEDUP_REMOVED lines=17> */
[----:B0-----:R-:W2:Y:S01]  /*1e30*/  @!P1 LDG.E R11, desc[UR12][R14.64+0x17fc] ;  /* 0x0017fc0c0e0b9981 */ /* 0x001ea2000c1e1900 */
[----:B------:R-:W-:Y:S01]  /*1e40*/  @!P4 SHF.R.U32.HI R20, RZ, 0x1f, R21 ;  /* 0x0000001fff14c819 */ /* 0x000fe20000011615 */
[----:B------:R-:W-:-:S03]  /*1e50*/  IMAD.MOV.U32 R10, RZ, RZ, RZ ;  /* 0x000000ffff0a7224 */ /* 0x000fc600078e00ff */
[----:B------:R-:W-:Y:S01]  /*1e60*/  @!P4 LEA.HI.SX32 R10, R21, R20, 0x1e ;  /* 0x00000014150ac211 */ /* 0x000fe200078ff2ff */
[----:B------:R-:W-:Y:S01]  /*1e70*/  VIADD R18, R18, 0x4 ;  /* 0x0000000412127836 */ /* 0x000fe20000000000 */
[----:B------:R-:W-:Y:S01]  /*1e80*/  IADD3 R16, PT, PT, R16, 0x800, RZ ;  /* 0x0000080010107810 */ /* 0x000fe20007ffe0ff */
[----:B------:R-:W-:Y:S01]  /*1e90*/  VIADD R17, R17, 0x800 ;  /* 0x0000080011117836 */ /* 0x000fe20000000000 */
[----:B--2---:R-:W-:-:S05]  /*1ea0*/  @!P1 IADD3 R21, PT, PT, R11, R10, RZ ;  /* 0x0000000a0b159210 */ /* 0x004fca0007ffe0ff */
[----:B------:R1:W-:Y:S01]  /*1eb0*/  @!P1 STG.E desc[UR12][R14.64+0x17fc], R21 ;  /* 0x0017fc150e009986 */ /* 0x0003e2000c10190c */
[----:B------:R-:W-:Y:S01]  /*1ec0*/  ISETP.NE.AND P1, PT, R18, RZ, PT ;  /* 0x000000ff1200720c */ /* 0x000fe20003f25270 */
[----:B------:R-:W-:Y:S02]  /*1ed0*/  IMAD.MOV.U32 R11, RZ, RZ, R19 ;  /* 0x000000ffff0b7224 */ /* 0x000fe400078e0013 */
[----:B------:R-:W-:-:S10]  /*1ee0*/  IMAD.MOV.U32 R10, RZ, RZ, RZ ;  /* 0x000000ffff0a7224 */ /* 0x000fd400078e00ff */
[----:B-1----:R-:W-:Y:S05]  /*1ef0*/  @P1 BRA `(.L_x_217) ;  /* 0xfffffff400e41947 */ /* 0x002fea000383ffff */
[----:B------:R-:W0:Y:S02]  /*1f00*/  LDC R8, c[0x0][0x3bc] ;  /* 0x0000ef00ff087b82 */ /* 0x000e240000000800 */
[----:B0-----:R-:W-:-:S04]  /*1f10*/  SHF.L.U32 R19, R8, 0x9, RZ ;  /* 0x0000000908137819 */ /* 0x001fc800000006ff */
[----:B------:R-:W-:-:S07]  /*1f20*/  LOP3.LUT R19, R19, 0xfffff800, RZ, 0xc0, !PT ;  /* 0xfffff80013137812 */ /* 0x000fce00078ec0ff */
.L_x_216:
        /* <DEDUP_REMOVED lines=8> */
[----:B------:R-:W3:Y:S01]  /*1fb0*/  @!P2 LDG.E R13, desc[UR12][R14.64] ;  /* 0x0000000c0e0da981 */ /* 0x000ee2000c1e1900 */
[----:B------:R-:W-:Y:S02]  /*1fc0*/  IMAD.MOV.U32 R18, RZ, RZ, RZ ;  /* 0x000000ffff127224 */ /* 0x000fe400078e00ff */
[----:B--2---:R-:W-:-:S05]  /*1fd0*/  @!P2 IMAD.WIDE.U32 R16, R9, 0x4, R16 ;  /* 0x000000040910a825 */ /* 0x004fca00078e0010 */
[----:B------:R-:W2:Y:S01]  /*1fe0*/  @!P2 LDG.E R20, desc[UR12][R16.64] ;  /* 0x0000000c1014a981 */ /* 0x000ea2000c1e1900 */
[----:B---3--:R-:W-:-:S05]  /*1ff0*/  @!P2 IMAD.HI R12, R13, 0x66666667, RZ ;  /* 0x666666670d0ca827 */ /* 0x008fca00078e02ff */
[----:B------:R-:W-:-:S04]  /*2000*/  @!P2 SHF.R.U32.HI R21, RZ, 0x1f, R12 ;  /* 0x0000001fff15a819 */ /* 0x000fc8000001160c */
[----:B------:R-:W-:-:S05]  /*2010*/  @!P2 LEA.HI.SX32 R18, R12, R21, 0x1e ;  /* 0x000000150c12a211 */ /* 0x000fca00078ff2ff */
        /* <DEDUP_REMOVED lines=11> */
[----:B------:R-:W4:Y:S01]  /*20d0*/  @!P1 LDG.E R25, desc[UR12][R12.64+-0x4] ;  /* 0xfffffc0c0c199981 */ /* 0x000f22000c1e1900 */
[----:B0-----:R-:W-:-:S04]  /*20e0*/  IMAD.WIDE R14, R19, 0x4, R2 ;  /* 0x00000004130e7825 */ /* 0x001fc800078e0202 */
[----:B--2---:R-:W-:Y:S01]  /*20f0*/  @!P2 IMAD.HI R20, R20, 0x66666667, RZ ;  /* 0x666666671414a827 */ /* 0x004fe200078e02ff */
[----:B----4-:R-:W-:-:S05]  /*2100*/  @!P1 IADD3 R25, PT, PT, R25, R18, RZ ;  /* 0x0000001219199210 */ /* 0x010fca0007ffe0ff */
[----:B------:R3:W-:Y:S04]  /*2110*/  @!P1 STG.E desc[UR12][R12.64+-0x4], R25 ;  /* 0xfffffc190c009986 */ /* 0x0007e8000c10190c */
[----:B------:R-:W2:Y:S01]  /*2120*/  @!P1 LDG.E R21, desc[UR12][R14.64+-0x4] ;  /* 0xfffffc0c0e159981 */ /* 0x000ea2000c1e1900 */
[----:B------:R-:W-:Y:S01]  /*2130*/  @!P2 SHF.R.U32.HI R19, RZ, 0x1f, R20 ;  /* 0x0000001fff13a819 */ /* 0x000fe20000011614 */
[----:B------:R-:W-:-:S03]  /*2140*/  IMAD.MOV.U32 R18, RZ, RZ, RZ ;  /* 0x000000ffff127224 */ /* 0x000fc600078e00ff */
[----:B------:R-:W-:Y:S01]  /*2150*/  @!P2 LEA.HI.SX32 R18, R20, R19, 0x1e ;  /* 0x000000131412a211 */ /* 0x000fe200078ff2ff */
[----:B------:R-:W-:-:S04]  /*2160*/  UISETP.NE.AND UP0, UPT, UR4, 0x1, UPT ;  /* 0x000000010400788c */ /* 0x000fc8000bf05270 */
[----:B--2---:R-:W-:-:S05]  /*2170*/  @!P1 IMAD.IADD R21, R21, 0x1, R18 ;  /* 0x0000000115159824 */ /* 0x004fca00078e0212 */
[----:B------:R3:W-:Y:S01]  /*2180*/  @!P1 STG.E desc[UR12][R14.64+-0x4], R21 ;  /* 0xfffffc150e009986 */ /* 0x0007e2000c10190c */
[----:B------:R-:W-:Y:S05]  /*2190*/  BRA.U !UP0, `(.L_x_218) ;  /* 0x0000000908187547 */ /* 0x000fea000b800000 */
[----:B---3--:R-:W-:Y:S01]  /*21a0*/  IADD3 R25, PT, PT, R9, 0x200, RZ ;  /* 0x0000020009197810 */ /* 0x008fe20007ffe0ff */
[----:B------:R-:W-:Y:S01]  /*21b0*/  BSSY.RECONVERGENT B0, `(.L_x_219) ;  /* 0x0000019000007945 */ /* 0x000fe20003800200 */
[----:B------:R-:W-:Y:S02]  /*21c0*/  CS2R R20, SRZ ;  /* 0x0000000000147805 */ /* 0x000fe4000001ff00 */
        /* <DEDUP_REMOVED lines=23> */
.L_x_220:
[----:B------:R-:W-:Y:S05]  /*2340*/  BSYNC.RECONVERGENT B0 ;  /* 0x0000000000007941 */ /* 0x000fea0003800200 */
.L_x_219:
        /* <DEDUP_REMOVED lines=9> */
.L_x_222:
[----:B------:R-:W-:Y:S05]  /*23e0*/  BSYNC.RECONVERGENT B0 ;  /* 0x0000000000007941 */ /* 0x000fea0003800200 */
.L_x_221:
[----:B------:R-:W-:-:S09]  /*23f0*/  UISETP.NE.AND UP0, UPT, UR4, 0x2, UPT ;  /* 0x000000020400788c */ /* 0x000fd2000bf05270 */
[----:B------:R-:W-:Y:S05]  /*2400*/  BRA.U !UP0, `(.L_x_218) ;  /* 0x00000005087c7547 */ /* 0x000fea000b800000 */
[----:B-1----:R-:W-:Y:S01]  /*2410*/  IADD3 R21, PT, PT, R9, 0x400, RZ ;  /* 0x0000040009157810 */ /* 0x002fe20007ffe0ff */
[----:B------:R-:W-:Y:S01]  /*2420*/  BSSY.RECONVERGENT B0, `(.L_x_223) ;  /* 0x0000019000007945 */ /* 0x000fe20003800200 */
[----:B------:R-:W-:Y:S02]  /*2430*/  IMAD.MOV.U32 R9, RZ, RZ, RZ ;  /* 0x000000ffff097224 */ /* 0x000fe400078e00ff */
[----:B------:R-:W-:Y:S01]  /*2440*/  ISETP.GE.U32.AND P1, PT, R21, UR5, PT ;  /* 0x0000000515007c0c */ /* 0x000fe2000bf26070 */
[----:B------:R-:W-:-:S12]  /*2450*/  IMAD.MOV.U32 R20, RZ, RZ, RZ ;  /* 0x000000ffff147224 */ /* 0x000fd800078e00ff */
[----:B------:R-:W-:Y:S05]  /*2460*/  @P1 BRA `(.L_x_224) ;  /* 0x0000000000501947 */ /* 0x000fea0003800000 */
[----:B0-----:R-:W0:Y:S08]  /*2470*/  LDC.64 R16, c[0x0][0x3a0] ;  /* 0x0000e800ff107b82 */ /* 0x001e300000000a00 */
        /* <DEDUP_REMOVED lines=19> */
.L_x_224:
[----:B------:R-:W-:Y:S05]  /*25b0*/  BSYNC.RECONVERGENT B0 ;  /* 0x0000000000007941 */ /* 0x000fea0003800200 */
.L_x_223:
[----:B------:R-:W-:Y:S01]  /*25c0*/  BAR.SYNC.DEFER_BLOCKING 0x0 ;  /* 0x0000000000007b1d */ /* 0x000fe20000010000 */
[----:B------:R-:W-:-:S05]  /*25d0*/  ISETP.EQ.OR P1, PT, R0, RZ, P1 ;  /* 0x000000ff0000720c */ /* 0x000fca0000f22670 */
[----:B------:R-:W-:Y:S08]  /*25e0*/  BSSY.RECONVERGENT B0, `(.L_x_225) ;  /* 0x0000008000007945 */ /* 0x000ff00003800200 */
[----:B------:R-:W-:Y:S05]  /*25f0*/  @P1 BRA `(.L_x_226) ;  /* 0x0000000000181947 */ /* 0x000fea0003800000 */
[----:B01----:R-:W2:Y:S02]  /*2600*/  LDG.E R16, desc[UR12][R12.64+0xffc] ;  /* 0x000ffc0c0c107981 */ /* 0x003ea4000c1e1900 */
[----:B--2---:R-:W-:-:S05]  /*2610*/  IADD3 R9, PT, PT, R16, R9, RZ ;  /* 0x0000000910097210 */ /* 0x004fca0007ffe0ff */
[----:B------:R2:W-:Y:S04]  /*2620*/  STG.E desc[UR12][R12.64+0xffc], R9 ;  /* 0x000ffc090c007986 */ /* 0x0005e8000c10190c */
[----:B------:R-:W3:Y:S02]  /*2630*/  LDG.E R17, desc[UR12][R14.64+0xffc] ;  /* 0x000ffc0c0e117981 */ /* 0x000ee4000c1e1900 */
[----:B---3--:R-:W-:-:S05]  /*2640*/  IMAD.IADD R17, R17, 0x1, R20 ;  /* 0x0000000111117824 */ /* 0x008fca00078e0214 */
[----:B------:R2:W-:Y:S02]  /*2650*/  STG.E desc[UR12][R14.64+0xffc], R17 ;  /* 0x000ffc110e007986 */ /* 0x0005e4000c10190c */
.L_x_226:
[----:B------:R-:W-:Y:S05]  /*2660*/  BSYNC.RECONVERGENT B0 ;  /* 0x0000000000007941 */ /* 0x000fea0003800200 */
.L_x_225:
[----:B------:R-:W-:Y:S05]  /*2670*/  BRA `(.L_x_218) ;  /* 0x0000000000e07947 */ /* 0x000fea0003800000 */
.L_x_356:
[----:B------:R-:W0:Y:S01]  /*2680*/  LDCU UR5, c[0x0][0x3b8] ;  /* 0x00007700ff0577ac */ /* 0x000e220008000800 */
[----:B------:R-:W1:Y:S01]  /*2690*/  LDC.64 R12, c[0x0][0x3a0] ;  /* 0x0000e800ff0c7b82 */ /* 0x000e620000000a00 */
[C---:B------:R-:W-:Y:S01]  /*26a0*/  VIADD R15, R0.reuse, 0xffffffff ;  /* 0xffffffff000f7836 */ /* 0x040fe20000000000 */
[----:B------:R-:W-:Y:S01]  /*26b0*/  BSSY.RECONVERGENT B0, `(.L_x_227) ;  /* 0x0000016000007945 */ /* 0x000fe20003800200 */
[----:B------:R-:W-:Y:S01]  /*26c0*/  MOV R9, RZ ;  /* 0x000000ff00097202 */ /* 0x000fe20000000f00 */
[----:B------:R-:W-:Y:S01]  /*26d0*/  IMAD.MOV.U32 R14, RZ, RZ, RZ ;  /* 0x000000ffff0e7224 */ /* 0x000fe200078e00ff */
[----:B0-----:R-:W-:Y:S01]  /*26e0*/  ISETP.GE.U32.AND P1, PT, R0, UR5, PT ;  /* 0x0000000500007c0c */ /* 0x001fe2000bf26070 */
[----:B-1----:R-:W-:-:S12]  /*26f0*/  IMAD.WIDE.U32 R12, R15, 0x4, R12 ;  /* 0x000000040f0c7825 */ /* 0x002fd800078e000c */
[----:B------:R-:W-:Y:S05]  /*2700*/  @P1 BRA `(.L_x_228) ;  /* 0x0000000000401947 */ /* 0x000fea0003800000 */
[----:B------:R-:W2:Y:S02]  /*2710*/  LDG.E R14, desc[UR12][R4.64] ;  /* 0x0000000c040e7981 */ /* 0x000ea4000c1e1900 */
        /* <DEDUP_REMOVED lines=15> */
.L_x_228:
[----:B------:R-:W-:Y:S05]  /*2810*/  BSYNC.RECONVERGENT B0 ;  /* 0x0000000000007941 */ /* 0x000fea0003800200 */
.L_x_227:
[----:B------:R-:W-:Y:S06]  /*2820*/  BAR.SYNC.DEFER_BLOCKING 0x0 ;  /* 0x0000000000007b1d */ /* 0x000fec0000010000 */
[----:B------:R-:W2:Y:S02]  /*2830*/  @P0 LDG.E R16, desc[UR12][R12.64] ;  /* 0x0000000c0c100981 */ /* 0x000ea4000c1e1900 */
[----:B------:R-:W1:Y:S01]  /*2840*/  S2UR UR6, SR_CgaCtaId ;  /* 0x00000000000679c3 */ /* 0x000e620000008800 */
[----:B--2---:R-:W-:-:S05]  /*2850*/  @P0 IMAD.IADD R9, R16, 0x1, R9 ;  /* 0x0000000110090824 */ /* 0x004fca00078e0209 */
[----:B------:R2:W-:Y:S04]  /*2860*/  @P0 STG.E desc[UR12][R12.64], R9 ;  /* 0x000000090c000986 */ /* 0x0005e8000c10190c */
[----:B------:R-:W3:Y:S01]  /*2870*/  @P0 LDG.E R15, desc[UR12][R6.64] ;  /* 0x0000000c060f0981 */ /* 0x000ee2000c1e1900 */
        /* <DEDUP_REMOVED lines=8> */
[----:B--2---:R-:W2:Y:S01]  /*2900*/  LDG.E R9, desc[UR12][R4.64] ;  /* 0x0000000c04097981 */ /* 0x004ea2000c1e1900 */
        /* <DEDUP_REMOVED lines=9> */
.L_x_232:
[----:B------:R-:W-:Y:S05]  /*29a0*/  BSYNC.RELIABLE B1 ;  /* 0x0000000000017941 */ /* 0x000fea0003800100 */
.L_x_231:
[----:B------:R-:W-:-:S05]  /*29b0*/  IMAD.MOV.U32 R9, RZ, RZ, 0x1 ;  /* 0x00000001ff097424 */ /* 0x000fca00078e00ff */
[----:B------:R1:W-:Y:S02]  /*29c0*/  STS [UR5], R9 ;  /* 0x00000009ff007988 */ /* 0x0003e40008000805 */
.L_x_230:
[----:B------:R-:W-:Y:S05]  /*29d0*/  BSYNC.RECONVERGENT B0 ;  /* 0x0000000000007941 */ /* 0x000fea0003800200 */
.L_x_229:
[----:B------:R-:W-:Y:S05]  /*29e0*/  WARPSYNC.ALL ;  /* 0x0000000000007948 */ /* 0x000fea0003800000 */
[----:B------:R-:W-:Y:S06]  /*29f0*/  BAR.SYNC.DEFER_BLOCKING 0x0 ;  /* 0x0000000000007b1d */ /* 0x000fec0000010000 */
.L_x_218:
[----:B------:R-:W1:Y:S01]  /*2a00*/  LDCU UR7, c[0x0][0x3b8] ;  /* 0x00007700ff0777ac */ /* 0x000e620008000800 */
[----:B------:R-:W4:Y:S01]  /*2a10*/  S2UR UR6, SR_CgaCtaId ;  /* 0x00000000000679c3 */ /* 0x000f220000008800 */
[----:B------:R-:W-:Y:S01]  /*2a20*/  BSSY.RECONVERGENT B0, `(.L_x_233) ;  /* 0x00000d2000007945 */ /* 0x000fe20003800200 */
[----:B------:R-:W-:Y:S01]  /*2a30*/  UMOV UR5, 0x400 ;  /* 0x0000040000057882 */ /* 0x000fe20000000000 */
[----:B-12---:R-:W-:-:S05]  /*2a40*/  IMAD.U32 R9, RZ, RZ, UR7 ;  /* 0x00000007ff097e24 */ /* 0x006fca000f8e00ff */
[----:B------:R-:W-:Y:S01]  /*2a50*/  ISETP.GE.U32.AND P1, PT, R0, R9, PT ;  /* 0x000000090000720c */ /* 0x000fe20003f26070 */
[----:B----4-:R-:W-:-:S09]  /*2a60*/  ULEA UR5, UR6, UR5, 0x18 ;  /* 0x0000000506057291 */ /* 0x010fd2000f8ec0ff */
[----:B------:R-:W-:Y:S01]  /*2a70*/  STS [UR5], RZ ;  /* 0x000000ffff007988 */ /* 0x000fe20008000805 */
[----:B------:R-:W-:Y:S06]  /*2a80*/  BAR.SYNC.DEFER_BLOCKING 0x0 ;  /* 0x0000000000007b1d */ /* 0x000fec0000010000 */
[----:B------:R-:W-:Y:S05]  /*2a90*/  @P1 BRA `(.L_x_234) ;  /* 0x0000000c00281947 */ /* 0x000fea0003800000 */
[----:B---3--:R-:W-:-:S04]  /*2aa0*/  VIMNMX.U32 R12, PT, PT, R8, 0x2, PT ;  /* 0x00000002080c7848 */ /* 0x008fc80003fe0000 */
[----:B------:R-:W-:-:S04]  /*2ab0*/  SHF.L.U32 R14, R12, 0x2, RZ ;  /* 0x000000020c0e7819 */ /* 0x000fc800000006ff */
[----:B------:R-:W1:Y:S02]  /*2ac0*/  LDC R12, c[0x2][R14+0xc] ;  /* 0x008003000e0c7b82 */ /* 0x000e640000000800 */
[----:B-1----:R-:W-:-:S04]  /*2ad0*/  SHF.R.S32.HI R13, RZ, 0x1f, R12 ;  /* 0x0000001fff0d7819 */ /* 0x002fc8000001140c */
.L_x_358:
[----:B------:R-:W-:Y:S05]  /*2ae0*/  BRX R12 -0x2af0                                  (*"BRANCH_TARGETS .L_x_234,.L_x_360,.L_x_361"*) ;  /* 0xffffffd40c447949 */ /* 0x000fea000383ffff */
.L_x_361:
[----:B------:R-:W-:Y:S01]  /*2af0*/  ISETP.GE.U32.AND P1, PT, R8, 0x4, PT ;  /* 0x000000040800780c */ /* 0x000fe20003f26070 */
[----:B------:R-:W-:-:S12]  /*2b00*/  IMAD.MOV.U32 R13, RZ, RZ, RZ ;  /* 0x000000ffff0d7224 */ /* 0x000fd800078e00ff */
[----:B------:R-:W-:Y:S05]  /*2b10*/  @!P1 BRA `(.L_x_235) ;  /* 0x0000000400949947 */ /* 0x000fea0003800000 */
[----:B------:R-:W1:Y:S01]  /*2b20*/  LDC R9, c[0x0][0x3b8] ;  /* 0x0000ee00ff097b82 */ /* 0x000e620000000800 */
[----:B------:R-:W-:Y:S01]  /*2b30*/  LOP3.LUT R8, R8, 0xfffffffc, RZ, 0xc0, !PT ;  /* 0xfffffffc08087812 */ /* 0x000fe200078ec0ff */
[----:B0-----:R-:W-:-:S06]  /*2b40*/  IMAD.MOV.U32 R17, RZ, RZ, RZ ;  /* 0x000000ffff117224 */ /* 0x001fcc00078e00ff */
[----:B------:R-:W0:Y:S08]  /*2b50*/  LDC.64 R12, c[0x0][0x3a0] ;  /* 0x0000e800ff0c7b82 */ /* 0x000e300000000a00 */
[----:B------:R-:W2:Y:S02]  /*2b60*/  LDC.64 R14, c[0x0][0x3a8] ;  /* 0x0000ea00ff0e7b82 */ /* 0x000ea40000000a00 */
.L_x_252:
[----:B------:R-:W-:Y:S01]  /*2b70*/  LEA R19, R17, R0, 0x9 ;  /* 0x0000000011137211 */ /* 0x000fe200078e48ff */
[----:B------:R-:W-:Y:S03]  /*2b80*/  BSSY.RECONVERGENT B1, `(.L_x_236) ;  /* 0x0000015000017945 */ /* 0x000fe60003800200 */
[----:B-1----:R-:W-:-:S13]  /*2b90*/  ISETP.GE.U32.AND P1, PT, R19, R9, PT ;  /* 0x000000091300720c */ /* 0x002fda0003f26070 */
        /* <DEDUP_REMOVED lines=13> */
.L_x_239:
[----:B------:R-:W-:Y:S05]  /*2c70*/  BSYNC.RELIABLE B2 ;  /* 0x0000000000027941 */ /* 0x000fea0003800100 */
.L_x_238:
[----:B------:R-:W0:Y:S01]  /*2c80*/  S2UR UR7, SR_CgaCtaId ;  /* 0x00000000000779c3 */ /* 0x000e220000008800 */
[----:B------:R-:W-:Y:S01]  /*2c90*/  UMOV UR6, 0x400 ;  /* 0x0000040000067882 */ /* 0x000fe20000000000 */
[----:B------:R-:W-:Y:S01]  /*2ca0*/  IMAD.MOV.U32 R16, RZ, RZ, 0x1 ;  /* 0x00000001ff107424 */ /* 0x000fe200078e00ff */
[----:B0-----:R-:W-:-:S09]  /*2cb0*/  ULEA UR6, UR7, UR6, 0x18 ;  /* 0x0000000607067291 */ /* 0x001fd2000f8ec0ff */
[----:B------:R1:W-:Y:S03]  /*2cc0*/  STS [UR6], R16 ;  /* 0x00000010ff007988 */ /* 0x0003e60008000806 */
.L_x_237:
[----:B------:R-:W-:Y:S05]  /*2cd0*/  BSYNC.RECONVERGENT B1 ;  /* 0x0000000000017941 */ /* 0x000fea0003800200 */
.L_x_236:
[----:B------:R-:W-:Y:S01]  /*2ce0*/  VIADD R23, R19, 0x200 ;  /* 0x0000020013177836 */ /* 0x000fe20000000000 */
[----:B------:R-:W-:Y:S04]  /*2cf0*/  BSSY.RECONVERGENT B1, `(.L_x_240) ;  /* 0x0000015000017945 */ /* 0x000fe80003800200 */
[----:B------:R-:W-:-:S13]  /*2d00*/  ISETP.GE.U32.AND P1, PT, R23, R9, PT ;  /* 0x000000091700720c */ /* 0x000fda0003f26070 */
        /* <DEDUP_REMOVED lines=13> */
.L_x_243:
[----:B------:R-:W-:Y:S05]  /*2de0*/  BSYNC.RELIABLE B2 ;  /* 0x0000000000027941 */ /* 0x000fea0003800100 */
.L_x_242:
[----:B------:R-:W0:Y:S01]  /*2df0*/  S2UR UR7, SR_CgaCtaId ;  /* 0x00000000000779c3 */ /* 0x000e220000008800 */
[----:B------:R-:W-:Y:S01]  /*2e00*/  UMOV UR6, 0x400 ;  /* 0x0000040000067882 */ /* 0x000fe20000000000 */
[----:B------:R-:W-:Y:S01]  /*2e10*/  HFMA2 R16, -RZ, RZ, 0, 5.9604644775390625e-08 ;  /* 0x00000001ff107431 */ /* 0x000fe200000001ff */
[----:B0-----:R-:W-:-:S09]  /*2e20*/  ULEA UR6, UR7, UR6, 0x18 ;  /* 0x0000000607067291 */ /* 0x001fd2000f8ec0ff */
[----:B------:R3:W-:Y:S03]  /*2e30*/  STS [UR6], R16 ;  /* 0x00000010ff007988 */ /* 0x0007e60008000806 */
.L_x_241:
[----:B------:R-:W-:Y:S05]  /*2e40*/  BSYNC.RECONVERGENT B1 ;  /* 0x0000000000017941 */ /* 0x000fea0003800200 */
.L_x_240:
[----:B------:R-:W-:Y:S01]  /*2e50*/  VIADD R23, R19, 0x400 ;  /* 0x0000040013177836 */ /* 0x000fe20000000000 */
[----:B------:R-:W-:Y:S04]  /*2e60*/  BSSY.RECONVERGENT B1, `(.L_x_244) ;  /* 0x0000015000017945 */ /* 0x000fe80003800200 */
[----:B------:R-:W-:-:S13]  /*2e70*/  ISETP.GE.U32.AND P1, PT, R23, R9, PT ;  /* 0x000000091700720c */ /* 0x000fda0003f26070 */
        /* <DEDUP_REMOVED lines=13> */
.L_x_247:
[----:B------:R-:W-:Y:S05]  /*2f50*/  BSYNC.RELIABLE B2 ;  /* 0x0000000000027941 */ /* 0x000fea0003800100 */
.L_x_246:
[----:B------:R-:W0:Y:S01]  /*2f60*/  S2UR UR7, SR_CgaCtaId ;  /* 0x00000000000779c3 */ /* 0x000e220000008800 */
[----:B------:R-:W-:Y:S01]  /*2f70*/  UMOV UR6, 0x400 ;  /* 0x0000040000067882 */ /* 0x000fe20000000000 */
[----:B------:R-:W-:Y:S01]  /*2f80*/  IMAD.MOV.U32 R16, RZ, RZ, 0x1 ;  /* 0x00000001ff107424 */ /* 0x000fe200078e00ff */
[----:B0-----:R-:W-:-:S09]  /*2f90*/  ULEA UR6, UR7, UR6, 0x18 ;  /* 0x0000000607067291 */ /* 0x001fd2000f8ec0ff */
[----:B------:R4:W-:Y:S03]  /*2fa0*/  STS [UR6], R16 ;  /* 0x00000010ff007988 */ /* 0x0009e60008000806 */
.L_x_245:
[----:B------:R-:W-:Y:S05]  /*2fb0*/  BSYNC.RECONVERGENT B1 ;  /* 0x0000000000017941 */ /* 0x000fea0003800200 */
.L_x_244:
[----:B------:R-:W-:Y:S01]  /*2fc0*/  IADD3 R21, PT, PT, R19, 0x600, RZ ;  /* 0x0000060013157810 */ /* 0x000fe20007ffe0ff */
[----:B------:R-:W-:Y:S03]  /*2fd0*/  BSSY.RECONVERGENT B1, `(.L_x_248) ;  /* 0x0000015000017945 */ /* 0x000fe60003800200 */
[----:B------:R-:W-:-:S13]  /*2fe0*/  ISETP.GE.U32.AND P1, PT, R21, R9, PT ;  /* 0x000000091500720c */ /* 0x000fda0003f26070 */
        /* <DEDUP_REMOVED lines=13> */
.L_x_251:
[----:B------:R-:W-:Y:S05]  /*30c0*/  BSYNC.RELIABLE B2 ;  /* 0x0000000000027941 */ /* 0x000fea0003800100 */
.L_x_250:
[----:B------:R-:W0:Y:S01]  /*30d0*/  S2UR UR7, SR_CgaCtaId ;  /* 0x00000000000779c3 */ /* 0x000e220000008800 */
[----:B------:R-:W-:Y:S01]  /*30e0*/  UMOV UR6, 0x400 ;  /* 0x0000040000067882 */ /* 0x000fe20000000000 */
[----:B------:R-:W-:Y:S01]  /*30f0*/  IMAD.MOV.U32 R16, RZ, RZ, 0x1 ;  /* 0x00000001ff107424 */ /* 0x000fe200078e00ff */
[----:B0-----:R-:W-:-:S09]  /*3100*/  ULEA UR6, UR7, UR6, 0x18 ;  /* 0x0000000607067291 */ /* 0x001fd2000f8ec0ff */
[----:B------:R0:W-:Y:S03]  /*3110*/  STS [UR6], R16 ;  /* 0x00000010ff007988 */ /* 0x0001e60008000806 */
.L_x_249:
[----:B------:R-:W-:Y:S05]  /*3120*/  BSYNC.RECONVERGENT B1 ;  /* 0x0000000000017941 */ /* 0x000fea0003800200 */
.L_x_248:
[----:B------:R-:W-:-:S05]  /*3130*/  VIADD R17, R17, 0x4 ;  /* 0x0000000411117836 */ /* 0x000fca0000000000 */
[----:B------:R-:W-:-:S13]  /*3140*/  ISETP.NE.AND P1, PT, R17, R8, PT ;  /* 0x000000081100720c */ /* 0x000fda0003f25270 */
[----:B------:R-:W-:Y:S05]  /*3150*/  @P1 BRA `(.L_x_252) ;  /* 0xfffffff800841947 */ /* 0x000fea000383ffff */
[----:B0-----:R-:W-:-:S07]  /*3160*/  MOV R13, R8 ;  /* 0x00000008000d7202 */ /* 0x001fce0000000f00 */
.L_x_235:
[----:B------:R-:W-:-:S09]  /*3170*/  UISETP.NE.AND UP0, UPT, UR4, URZ, UPT ;  /* 0x000000ff0400728c */ /* 0x000fd2000bf05270 */
[----:B------:R-:W-:Y:S05]  /*3180*/  BRA.U !UP0, `(.L_x_234) ;  /* 0x00000005086c7547 */ /* 0x000fea000b800000 */
[----:B------:R-:W-:Y:S01]  /*3190*/  IMAD R8, R13, 0x200, R0 ;  /* 0x000002000d087824 */ /* 0x000fe200078e0200 */
[----:B------:R-:W-:Y:S04]  /*31a0*/  BSSY.RECONVERGENT B1, `(.L_x_253) ;  /* 0x0000017000017945 */ /* 0x000fe80003800200 */
[----:B------:R-:W-:-:S13]  /*31b0*/  ISETP.GE.U32.AND P1, PT, R8, R9, PT ;  /* 0x000000090800720c */ /* 0x000fda0003f26070 */
[----:B------:R-:W-:Y:S05]  /*31c0*/  @P1 BRA `(.L_x_254) ;  /* 0x0000000000501947 */ /* 0x000fea0003800000 */
[----:B------:R-:W5:Y:S02]  /*31d0*/  LDC.64 R12, c[0x0][0x3a0] ;  /* 0x0000e800ff0c7b82 */ /* 0x000f640000000a00 */
[----:B-----5:R-:W-:-:S06]  /*31e0*/  IMAD.WIDE.U32 R12, R8, 0x4, R12 ;  /* 0x00000004080c7825 */ /* 0x020fcc00078e000c */
[----:B------:R-:W2:Y:S01]  /*31f0*/  LDG.E R12, desc[UR12][R12.64] ;  /* 0x0000000c0c0c7981 */ /* 0x000ea2000c1e1900 */
[----:B------:R-:W-:Y:S01]  /*3200*/  BSSY.RELIABLE B2, `(.L_x_255) ;  /* 0x000000b000027945 */ /* 0x000fe20003800100 */
[----:B--2---:R-:W-:-:S04]  /*3210*/  IABS R14, R12 ;  /* 0x0000000c000e7213 */ /* 0x004fc80000000000 */
[----:B------:R-:W-:-:S13]  /*3220*/  ISETP.GT.AND P1, PT, R14, 0x9, PT ;  /* 0x000000090e00780c */ /* 0x000fda0003f24270 */
[----:B------:R-:W-:Y:S05]  /*3230*/  @P1 BRA `(.L_x_256) ;  /* 0x00000000001c1947 */ /* 0x000fea0003800000 */
[----:B------:R-:W2:Y:S02]  /*3240*/  LDC.64 R12, c[0x0][0x3a8] ;  /* 0x0000ea00ff0c7b82 */ /* 0x000ea40000000a00 */
[----:B--2---:R-:W-:-:S06]  /*3250*/  IMAD.WIDE.U32 R12, R8, 0x4, R12 ;  /* 0x00000004080c7825 */ /* 0x004fcc00078e000c */
[----:B------:R-:W2:Y:S02]  /*3260*/  LDG.E R12, desc[UR12][R12.64] ;  /* 0x0000000c0c0c7981 */ /* 0x000ea4000c1e1900 */
[----:B--2---:R-:W-:-:S04]  /*3270*/  IABS R14, R12 ;  /* 0x0000000c000e7213 */ /* 0x004fc80000000000 */
[----:B------:R-:W-:-:S13]  /*3280*/  ISETP.GE.AND P1, PT, R14, 0xa, PT ;  /* 0x0000000a0e00780c */ /* 0x000fda0003f26270 */
[----:B------:R-:W-:Y:S05]  /*3290*/  @!P1 BREAK.RELIABLE B2 ;  /* 0x0000000000029942 */ /* 0x000fea0003800100 */
[----:B------:R-:W-:Y:S05]  /*32a0*/  @!P1 BRA `(.L_x_254) ;  /* 0x0000000000189947 */ /* 0x000fea0003800000 */
.L_x_256:
[----:B------:R-:W-:Y:S05]  /*32b0*/  BSYNC.RELIABLE B2 ;  /* 0x0000000000027941 */ /* 0x000fea0003800100 */
.L_x_255:
[----:B------:R-:W2:Y:S01]  /*32c0*/  S2UR UR7, SR_CgaCtaId ;  /* 0x00000000000779c3 */ /* 0x000ea20000008800 */
[----:B------:R-:W-:Y:S01]  /*32d0*/  UMOV UR6, 0x400 ;  /* 0x0000040000067882 */ /* 0x000fe20000000000 */
[----:B------:R-:W-:Y:S01]  /*32e0*/  IMAD.MOV.U32 R12, RZ, RZ, 0x1 ;  /* 0x00000001ff0c7424 */ /* 0x000fe200078e00ff */
[----:B--2---:R-:W-:-:S09]  /*32f0*/  ULEA UR6, UR7, UR6, 0x18 ;  /* 0x0000000607067291 */ /* 0x004fd2000f8ec0ff */
[----:B------:R2:W-:Y:S03]  /*3300*/  STS [UR6], R12 ;  /* 0x0000000cff007988 */ /* 0x0005e60008000806 */
.L_x_254:
[----:B------:R-:W-:Y:S05]  /*3310*/  BSYNC.RECONVERGENT B1 ;  /* 0x0000000000017941 */ /* 0x000fea0003800200 */
.L_x_253:
[----:B------:R-:W-:-:S09]  /*3320*/  UISETP.NE.AND UP0, UPT, UR4, 0x1, UPT ;  /* 0x000000010400788c */ /* 0x000fd2000bf05270 */
[----:B------:R-:W-:Y:S05]  /*3330*/  BRA.U !UP0, `(.L_x_234) ;  /* 0x0000000508007547 */ /* 0x000fea000b800000 */
[----:B--2---:R-:W-:Y:S01]  /*3340*/  IADD3 R15, PT, PT, R8, 0x200, RZ ;  /* 0x00000200080f7810 */ /* 0x004fe20007ffe0ff */
[----:B------:R-:W-:Y:S03]  /*3350*/  BSSY.RECONVERGENT B1, `(.L_x_257) ;  /* 0x0000017000017945 */ /* 0x000fe60003800200 */
[----:B------:R-:W-:-:S13]  /*3360*/  ISETP.GE.U32.AND P1, PT, R15, R9, PT ;  /* 0x000000090f00720c */ /* 0x000fda0003f26070 */
[----:B------:R-:W-:Y:S05]  /*3370*/  @P1 BRA `(.L_x_258) ;  /* 0x0000000000501947 */ /* 0x000fea0003800000 */
[----:B------:R-:W2:Y:S02]  /*3380*/  LDC.64 R12, c[0x0][0x3a0] ;  /* 0x0000e800ff0c7b82 */ /* 0x000ea40000000a00 */
[----:B--2---:R-:W-:-:S06]  /*3390*/  IMAD.WIDE.U32 R12, R15, 0x4, R12 ;  /* 0x000000040f0c7825 */ /* 0x004fcc00078e000c */
        /* <DEDUP_REMOVED lines=12> */
.L_x_260:
[----:B------:R-:W-:Y:S05]  /*3460*/  BSYNC.RELIABLE B2 ;  /* 0x0000000000027941 */ /* 0x000fea0003800100 */
.L_x_259:
[----:B------:R-:W2:Y:S01]  /*3470*/  S2UR UR7, SR_CgaCtaId ;  /* 0x00000000000779c3 */ /* 0x000ea20000008800 */
[----:B------:R-:W-:Y:S01]  /*3480*/  UMOV UR6, 0x400 ;  /* 0x0000040000067882 */ /* 0x000fe20000000000 */
[----:B------:R-:W-:Y:S01]  /*3490*/  IMAD.MOV.U32 R12, RZ, RZ, 0x1 ;  /* 0x00000001ff0c7424 */ /* 0x000fe200078e00ff */
[----:B--2---:R-:W-:-:S09]  /*34a0*/  ULEA UR6, UR7, UR6, 0x18 ;  /* 0x0000000607067291 */ /* 0x004fd2000f8ec0ff */
[----:B------:R2:W-:Y:S03]  /*34b0*/  STS [UR6], R12 ;  /* 0x0000000cff007988 */ /* 0x0005e60008000806 */
.L_x_258:
[----:B------:R-:W-:Y:S05]  /*34c0*/  BSYNC.RECONVERGENT B1 ;  /* 0x0000000000017941 */ /* 0x000fea0003800200 */
.L_x_257:
[----:B------:R-:W-:-:S09]  /*34d0*/  UISETP.NE.AND UP0, UPT, UR4, 0x2, UPT ;  /* 0x000000020400788c */ /* 0x000fd2000bf05270 */
[----:B------:R-:W-:Y:S05]  /*34e0*/  BRA.U !UP0, `(.L_x_234) ;  /* 0x0000000108947547 */ /* 0x000fea000b800000 */
[----:B------:R-:W-:-:S05]  /*34f0*/  VIADD R13, R8, 0x400 ;  /* 0x00000400080d7836 */ /* 0x000fca0000000000 */
        /* <DEDUP_REMOVED lines=16> */
.L_x_262:
[----:B------:R-:W-:Y:S05]  /*3600*/  BSYNC.RELIABLE B1 ;  /* 0x0000000000017941 */ /* 0x000fea0003800100 */
.L_x_261:
[----:B------:R-:W2:Y:S01]  /*3610*/  S2UR UR7, SR_CgaCtaId ;  /* 0x00000000000779c3 */ /* 0x000ea20000008800 */
[----:B------:R-:W-:Y:S01]  /*3620*/  UMOV UR6, 0x400 ;  /* 0x0000040000067882 */ /* 0x000fe20000000000 */
[----:B------:R-:W-:Y:S01]  /*3630*/  HFMA2 R8, -RZ, RZ, 0, 5.9604644775390625e-08 ;  /* 0x00000001ff087431 */ /* 0x000fe200000001ff */
[----:B--2---:R-:W-:-:S09]  /*3640*/  ULEA UR6, UR7, UR6, 0x18 ;  /* 0x0000000607067291 */ /* 0x004fd2000f8ec0ff */
[----:B------:R2:W-:Y:S01]  /*3650*/  STS [UR6], R8 ;  /* 0x00000008ff007988 */ /* 0x0005e20008000806 */
[----:B------:R-:W-:Y:S05]  /*3660*/  BRA `(.L_x_234) ;  /* 0x0000000000347947 */ /* 0x000fea0003800000 */
.L_x_360:
[----:B------:R-:W2:Y:S01]  /*3670*/  LDG.E R8, desc[UR12][R4.64] ;  /* 0x0000000c04087981 */ /* 0x000ea2000c1e1900 */
        /* <DEDUP_REMOVED lines=9> */
.L_x_264:
[----:B------:R-:W-:Y:S05]  /*3710*/  BSYNC.RELIABLE B1 ;  /* 0x0000000000017941 */ /* 0x000fea0003800100 */
.L_x_263:
[----:B------:R-:W-:-:S05]  /*3720*/  IMAD.MOV.U32 R8, RZ, RZ, 0x1 ;  /* 0x00000001ff087424 */ /* 0x000fca00078e00ff */
[----:B------:R1:W-:Y:S02]  /*3730*/  STS [UR5], R8 ;  /* 0x00000008ff007988 */ /* 0x0003e40008000805 */
.L_x_234:
[----:B------:R-:W-:Y:S05]  /*3740*/  BSYNC.RECONVERGENT B0 ;  /* 0x0000000000007941 */ /* 0x000fea0003800200 */
.L_x_233:
[----:B------:R-:W-:Y:S05]  /*3750*/  WARPSYNC.ALL ;  /* 0x0000000000007948 */ /* 0x000fea0003800000 */
[----:B------:R-:W5:Y:S08]  /*3760*/  S2UR UR6, SR_CgaCtaId ;  /* 0x00000000000679c3 */ /* 0x000f700000008800 */
[----:B------:R-:W-:Y:S06]  /*3770*/  BAR.SYNC.DEFER_BLOCKING 0x0 ;  /* 0x0000000000007b1d */ /* 0x000fec0000010000 */
[----:B------:R-:W-:-:S02]  /*3780*/  UMOV UR5, 0x400 ;  /* 0x0000040000057882 */ /* 0x000fc40000000000 */
[----:B-----5:R-:W-:-:S09]  /*3790*/  ULEA UR5, UR6, UR5, 0x18 ;  /* 0x0000000506057291 */ /* 0x020fd2000f8ec0ff */
[----:B-12---:R-:W1:Y:S02]  /*37a0*/  LDS R8, [UR5] ;  /* 0x00000005ff087984 */ /* 0x006e640008000800 */
[----:B-1----:R-:W-:-:S13]  /*37b0*/  ISETP.NE.AND P1, PT, R8, RZ, PT ;  /* 0x000000ff0800720c */ /* 0x002fda0003f25270 */
[----:B------:R-:W-:Y:S05]  /*37c0*/  @P1 BRA `(.L_x_265) ;  /* 0xffffffdc00741947 */ /* 0x000fea000383ffff */
.L_x_215:
[----:B------:R-:W1:Y:S02]  /*37d0*/  LDCU UR7, c[0x0][0x3b8] ;  /* 0x00007700ff0777ac */ /* 0x000e640008000800 */
[----:B-1----:R-:W-:-:S13]  /*37e0*/  ISETP.GE.U32.AND P0, PT, R0, UR7, PT ;  /* 0x0000000700007c0c */ /* 0x002fda000bf06070 */
[----:B------:R-:W-:Y:S05]  /*37f0*/  @P0 EXIT ;  /* 0x000000000000094d */ /* 0x000fea0003800000 */
[----:B------:R-:W1:Y:S02]  /*3800*/  LDCU UR6, c[0x0][0x3bc] ;  /* 0x00007780ff0677ac */ /* 0x000e640008000800 */
[----:B-1----:R-:W-:-:S04]  /*3810*/  UISETP.LT.U32.AND UP0, UPT, UR6, 0x2, UPT ;  /* 0x000000020600788c */ /* 0x002fc8000bf01070 */
[----:B------:R-:W-:-:S04]  /*3820*/  USEL UR4, UR6, 0x2, UP0 ;  /* 0x0000000206047887 */ /* 0x000fc80008000000 */
[----:B------:R-:W-:-:S12]  /*3830*/  USHF.L.U32 UR4, UR4, 0x2, URZ ;  /* 0x0000000204047899 */ /* 0x000fd800080006ff */
[----:B------:R-:W1:Y:S02]  /*3840*/  LDCU UR4, c[0x2][UR4+0x18] ;  /* 0x00800300040477ac */ /* 0x000e640008000800 */
[----:B-1----:R-:W-:-:S10]  /*3850*/  USHF.R.S32.HI UR5, URZ, 0x1f, UR4 ;  /* 0x0000001fff057899 */ /* 0x002fd40008011404 */
.L_x_362:
[----:B------:R-:W-:Y:S05]  /*3860*/  BRXU UR4 -0x3870                                 (*"BRANCH_TARGETS .L_x_363,.L_x_364,.L_x_365"*) ;  /* 0xffffffc404e47958 */ /* 0x000fea000b83ffff */
.L_x_365:
[----:B------:R-:W-:Y:S01]  /*3870*/  UISETP.GE.U32.AND UP0, UPT, UR6, 0x4, UPT ;  /* 0x000000040600788c */ /* 0x000fe2000bf06070 */
[----:B0-----:R-:W-:Y:S01]  /*3880*/  IMAD.MOV.U32 R3, RZ, RZ, RZ ;  /* 0x000000ffff037224 */ /* 0x001fe200078e00ff */
[----:B------:R-:W-:-:S07]  /*3890*/  ULOP3.LUT UR5, UR6, 0x3, URZ, 0xc0, !UPT ;  /* 0x0000000306057892 */ /* 0x000fce000f8ec0ff */
[----:B------:R-:W-:Y:S05]  /*38a0*/  BRA.U !UP0, `(.L_x_266) ;  /* 0x0000000908187547 */ /* 0x000fea000b800000 */
[----:B------:R-:W0:Y:S01]  /*38b0*/  LDC.64 R4, c[0x0][0x3a0] ;  /* 0x0000e800ff047b82 */ /* 0x000e220000000a00 */
[----:B------:R-:W1:Y:S01]  /*38c0*/  LDCU.64 UR8, c[0x0][0x398] ;  /* 0x00007300ff0877ac */ /* 0x000e620008000a00 */
[----:B--23--:R-:W-:Y:S01]  /*38d0*/  LOP3.LUT R17, R0, 0x400, RZ, 0xfc, !PT ;  /* 0x0000040000117812 */ /* 0x00cfe200078efcff */
[----:B------:R-:W-:Y:S01]  /*38e0*/  ULOP3.LUT UR6, UR6, 0xfffffffc, URZ, 0xc0, !UPT ;  /* 0xfffffffc06067892 */ /* 0x000fe2000f8ec0ff */
[----:B------:R-:W2:Y:S04]  /*38f0*/  LDCU UR10, c[0x0][0x3b8] ;  /* 0x00007700ff0a77ac */ /* 0x000ea80008000800 */
[----:B------:R-:W3:Y:S01]  /*3900*/  LDC.64 R6, c[0x0][0x3a8] ;  /* 0x0000ea00ff067b82 */ /* 0x000ee20000000a00 */
[----:B------:R-:W-:Y:S01]  /*3910*/  IMAD.U32 R3, RZ, RZ, UR6 ;  /* 0x00000006ff037e24 */ /* 0x000fe2000f8e00ff */
[----:B------:R-:W-:-:S06]  /*3920*/  UIADD3 UR4, UPT, UPT, -UR6, URZ, URZ ;  /* 0x000000ff06047290 */ /* 0x000fcc000fffe1ff */
[----:B------:R-:W0:Y:S01]  /*3930*/  LDC.64 R8, c[0x0][0x3b0] ;  /* 0x0000ec00ff087b82 */ /* 0x000e220000000a00 */
[C---:B-1----:R-:W-:Y:S01]  /*3940*/  IADD3 R15, PT, PT, R0.reuse, UR9, RZ ;  /* 0x00000009000f7c10 */ /* 0x042fe2000fffe0ff */
[----:B------:R-:W-:-:S06]  /*3950*/  VIADD R2, R0, UR8 ;  /* 0x0000000800027c36 */ /* 0x000fcc0008000000 */
[----:B------:R-:W1:Y:S08]  /*3960*/  LDC.64 R10, c[0x0][0x3a0] ;  /* 0x0000e800ff0a7b82 */ /* 0x000e700000000a00 */
[----:B--2-4-:R-:W4:Y:S02]  /*3970*/  LDC.64 R12, c[0x0][0x3a8] ;  /* 0x0000ea00ff0c7b82 */ /* 0x014f240000000a00 */
.L_x_282:
[----:B0-2---:R-:W2:Y:S01]  /*3980*/  LDC.64 R20, c[0x0][0x3a0] ;  /* 0x0000e800ff147b82 */ /* 0x005ea20000000a00 */
[----:B------:R-:W-:-:S04]  /*3990*/  VIMNMX.U32 R14, PT, PT, R2, R15, !PT ;  /* 0x0000000f020e7248 */ /* 0x000fc80007fe0000 */
[----:B------:R-:W-:-:S03]  /*39a0*/  ISETP.GE.U32.AND P0, PT, R14, UR10, PT ;  /* 0x0000000a0e007c0c */ /* 0x000fc6000bf06070 */
[----:B------:R-:W5:Y:S10]  /*39b0*/  LDC.64 R22, c[0x0][0x3a8] ;  /* 0x0000ea00ff167b82 */ /* 0x000f740000000a00 */
[----:B---3--:R-:W3:Y:S01]  /*39c0*/  @!P0 LDC.64 R18, c[0x0][0x3b0] ;  /* 0x0000ec00ff128b82 */ /* 0x008ee20000000a00 */
[----:B--2---:R-:W-:-:S06]  /*39d0*/  @!P0 IMAD.WIDE.U32 R20, R2, 0x4, R20 ;  /* 0x0000000402148825 */ /* 0x004fcc00078e0014 */
[----:B------:R-:W2:Y:S01]  /*39e0*/  @!P0 LDG.E R20, desc[UR12][R20.64] ;  /* 0x0000000c14148981 */ /* 0x000ea2000c1e1900 */
[----:B-----5:R-:W-:-:S06]  /*39f0*/  @!P0 IMAD.WIDE.U32 R22, R15, 0x4, R22 ;  /* 0x000000040f168825 */ /* 0x020fcc00078e0016 */
[----:B------:R-:W2:Y:S01]  /*3a00*/  @!P0 LDG.E R23, desc[UR12][R22.64] ;  /* 0x0000000c16178981 */ /* 0x000ea2000c1e1900 */
[----:B------:R-:W-:-:S05]  /*3a10*/  IADD3 R27, PT, PT, R17, -0x400, RZ ;  /* 0xfffffc00111b7810 */ /* 0x000fca0007ffe0ff */
[----:B---3--:R-:W-:Y:S01]  /*3a20*/  @!P0 IMAD.WIDE.U32 R18, R27, 0x4, R18 ;  /* 0x000000041b128825 */ /* 0x008fe200078e0012 */
[----:B------:R-:W-:Y:S01]  /*3a30*/  UIADD3 UR4, UPT, UPT, UR4, 0x4, URZ ;  /* 0x0000000404047890 */ /* 0x000fe2000fffe0ff */
[----:B------:R-:W-:Y:S03]  /*3a40*/  BSSY.RECONVERGENT B0, `(.L_x_267) ;  /* 0x0000012000007945 */ /* 0x000fe60003800200 */
[----:B------:R-:W-:Y:S01]  /*3a50*/  UISETP.NE.AND UP0, UPT, UR4, URZ, UPT ;  /* 0x000000ff0400728c */ /* 0x000fe2000bf05270 */
[----:B--2---:R-:W-:-:S05]  /*3a60*/  @!P0 IMAD.IADD R25, R20, 0x1, R23 ;  /* 0x0000000114198824 */ /* 0x004fca00078e0217 */
[----:B------:R2:W-:Y:S01]  /*3a70*/  @!P0 STG.E desc[UR12][R18.64], R25 ;  /* 0x0000001912008986 */ /* 0x0005e2000c10190c */
[----:B------:R-:W-:Y:S05]  /*3a80*/  @!P0 BRA `(.L_x_268) ;  /* 0x0000000000348947 */ /* 0x000fea0003800000 */
[----:B------:R-:W-:-:S13]  /*3a90*/  ISETP.GE.U32.AND P0, PT, R15, UR10, PT ;  /* 0x0000000a0f007c0c */ /* 0x000fda000bf06070 */
[----:B------:R-:W-:Y:S05]  /*3aa0*/  @P0 BRA `(.L_x_269) ;  /* 0x0000000000140947 */ /* 0x000fea0003800000 */
[----:B--2---:R-:W-:-:S06]  /*3ab0*/  IMAD.WIDE.U32 R18, R15, 0x4, R6 ;  /* 0x000000040f127825 */ /* 0x004fcc00078e0006 */
[----:B------:R-:W2:Y:S01]  /*3ac0*/  LDG.E R19, desc[UR12][R18.64] ;  /* 0x0000000c12137981 */ /* 0x000ea2000c1e1900 */
[----:B0-----:R-:W-:-:S05]  /*3ad0*/  IMAD.WIDE.U32 R20, R27, 0x4, R8 ;  /* 0x000000041b147825 */ /* 0x001fca00078e0008 */
[----:B--2---:R3:W-:Y:S01]  /*3ae0*/  STG.E desc[UR12][R20.64], R19 ;  /* 0x0000001314007986 */ /* 0x0047e2000c10190c */
[----:B------:R-:W-:Y:S05]  /*3af0*/  BRA `(.L_x_268) ;  /* 0x0000000000187947 */ /* 0x000fea0003800000 */
.L_x_269:
[----:B------:R-:W-:-:S13]  /*3b00*/  ISETP.GE.U32.AND P0, PT, R2, UR10, PT ;  /* 0x0000000a02007c0c */ /* 0x000fda000bf06070 */
[----:B------:R-:W-:Y:S05]  /*3b10*/  @P0 BRA `(.L_x_268) ;  /* 0x0000000000100947 */ /* 0x000fea0003800000 */
[----:B0-2---:R-:W-:-:S06]  /*3b20*/  IMAD.WIDE.U32 R18, R2, 0x4, R4 ;  /* 0x0000000402127825 */ /* 0x005fcc00078e0004 */
[----:B------:R-:W2:Y:S01]  /*3b30*/  LDG.E R19, desc[UR12][R18.64] ;  /* 0x0000000c12137981 */ /* 0x000ea2000c1e1900 */
[----:B------:R-:W-:-:S05]  /*3b40*/  IMAD.WIDE.U32 R20, R27, 0x4, R8 ;  /* 0x000000041b147825 */ /* 0x000fca00078e0008 */
[----:B--2---:R0:W-:Y:S02]  /*3b50*/  STG.E desc[UR12][R20.64], R19 ;  /* 0x0000001314007986 */ /* 0x0041e4000c10190c */
.L_x_268:
[----:B------:R-:W-:Y:S05]  /*3b60*/  BSYNC.RECONVERGENT B0 ;  /* 0x0000000000007941 */ /* 0x000fea0003800200 */
.L_x_267:
[----:B0--3--:R-:W-:Y:S01]  /*3b70*/  VIADD R21, R2, 0x200 ;  /* 0x0000020002157836 */ /* 0x009fe20000000000 */
[----:B------:R-:W-:Y:S01]  /*3b80*/  IADD3 R23, PT, PT, R15, 0x200, RZ ;  /* 0x000002000f177810 */ /* 0x000fe20007ffe0ff */
[----:B------:R-:W-:Y:S01]  /*3b90*/  BSSY.RECONVERGENT B0, `(.L_x_270) ;  /* 0x000001a000007945 */ /* 0x000fe20003800200 */
[----:B--2---:R-:W-:Y:S02]  /*3ba0*/  VIADD R19, R17, 0xfffffe00 ;  /* 0xfffffe0011137836 */ /* 0x004fe40000000000 */
[----:B------:R-:W-:-:S04]  /*3bb0*/  VIMNMX.U32 R14, PT, PT, R21, R23, !PT ;  /* 0x00000017150e7248 */ /* 0x000fc80007fe0000 */
[----:B------:R-:W-:-:S13]  /*3bc0*/  ISETP.GE.U32.AND P0, PT, R14, UR10, PT ;  /* 0x0000000a0e007c0c */ /* 0x000fda000bf06070 */
[----:B------:R-:W-:Y:S05]  /*3bd0*/  @!P0 BRA `(.L_x_271) ;  /* 0x0000000000388947 */ /* 0x000fea0003800000 */
[----:B------:R-:W-:-:S13]  /*3be0*/  ISETP.GE.U32.AND P0, PT, R23, UR10, PT ;  /* 0x0000000a17007c0c */ /* 0x000fda000bf06070 */
[----:B------:R-:W-:Y:S05]  /*3bf0*/  @!P0 BRA `(.L_x_272) ;  /* 0x00000000001c8947 */ /* 0x000fea0003800000 */
[----:B------:R-:W-:-:S13]  /*3c00*/  ISETP.GE.U32.AND P0, PT, R21, UR10, PT ;  /* 0x0000000a15007c0c */ /* 0x000fda000bf06070 */
[----:B------:R-:W-:Y:S05]  /*3c10*/  @P0 BRA `(.L_x_273) ;  /* 0x0000000000440947 */ /* 0x000fea0003800000 */
[----:B------:R-:W-:-:S06]  /*3c20*/  IMAD.WIDE.U32 R20, R21, 0x4, R4 ;  /* 0x0000000415147825 */ /* 0x000fcc00078e0004 */
[----:B------:R-:W2:Y:S01]  /*3c30*/  LDG.E R21, desc[UR12][R20.64] ;  /* 0x0000000c14157981 */ /* 0x000ea2000c1e1900 */
[----:B------:R-:W-:-:S05]  /*3c40*/  IMAD.WIDE.U32 R18, R19, 0x4, R8 ;  /* 0x0000000413127825 */ /* 0x000fca00078e0008 */
[----:B--2---:R3:W-:Y:S01]  /*3c50*/  STG.E desc[UR12][R18.64], R21 ;  /* 0x0000001512007986 */ /* 0x0047e2000c10190c */
[----:B------:R-:W-:Y:S05]  /*3c60*/  BRA `(.L_x_273) ;  /* 0x0000000000307947 */ /* 0x000fea0003800000 */
.L_x_272:
[----:B------:R-:W-:-:S06]  /*3c70*/  IMAD.WIDE.U32 R20, R23, 0x4, R6 ;  /* 0x0000000417147825 */ /* 0x000fcc00078e0006 */
[----:B------:R-:W2:Y:S01]  /*3c80*/  LDG.E R21, desc[UR12][R20.64] ;  /* 0x0000000c14157981 */ /* 0x000ea2000c1e1900 */
[----:B------:R-:W-:-:S05]  /*3c90*/  IMAD.WIDE.U32 R18, R19, 0x4, R8 ;  /* 0x0000000413127825 */ /* 0x000fca00078e0008 */
[----:B--2---:R2:W-:Y:S01]  /*3ca0*/  STG.E desc[UR12][R18.64], R21 ;  /* 0x0000001512007986 */ /* 0x0045e2000c10190c */
[----:B------:R-:W-:Y:S05]  /*3cb0*/  BRA `(.L_x_273) ;  /* 0x00000000001c7947 */ /* 0x000fea0003800000 */
.L_x_271:
[----:B-1----:R-:W-:-:S04]  /*3cc0*/  IMAD.WIDE.U32 R20, R21, 0x4, R10 ;  /* 0x0000000415147825 */ /* 0x002fc800078e000a */
[----:B----4-:R-:W-:Y:S02]  /*3cd0*/  IMAD.WIDE.U32 R22, R23, 0x4, R12 ;  /* 0x0000000417167825 */ /* 0x010fe400078e000c */
[----:B------:R-:W2:Y:S04]  /*3ce0*/  LDG.E R20, desc[UR12][R20.64] ;  /* 0x0000000c14147981 */ /* 0x000ea8000c1e1900 */
[----:B------:R-:W2:Y:S01]  /*3cf0*/  LDG.E R23, desc[UR12][R22.64] ;  /* 0x0000000c16177981 */ /* 0x000ea2000c1e1900 */
[----:B------:R-:W-:-:S04]  /*3d00*/  IMAD.WIDE.U32 R18, R19, 0x4, R8 ;  /* 0x0000000413127825 */ /* 0x000fc800078e0008 */
[----:B--2---:R-:W-:-:S05]  /*3d10*/  IMAD.IADD R25, R20, 0x1, R23 ;  /* 0x0000000114197824 */ /* 0x004fca00078e0217 */
[----:B------:R0:W-:Y:S02]  /*3d20*/  STG.E desc[UR12][R18.64], R25 ;  /* 0x0000001912007986 */ /* 0x0001e4000c10190c */
.L_x_273:
[----:B------:R-:W-:Y:S05]  /*3d30*/  BSYNC.RECONVERGENT B0 ;  /* 0x0000000000007941 */ /* 0x000fea0003800200 */
.L_x_270:
[----:B0-----:R-:W-:Y:S01]  /*3d40*/  VIADD R25, R15, 0x400 ;  /* 0x000004000f197836 */ /* 0x001fe20000000000 */
[----:B--23--:R-:W-:Y:S01]  /*3d50*/  IADD3 R21, PT, PT, R2, 0x400, RZ ;  /* 0x0000040002157810 */ /* 0x00cfe20007ffe0ff */
[----:B------:R-:W-:Y:S01]  /*3d60*/  BSSY.RECONVERGENT B0, `(.L_x_274) ;  /* 0x000001a000007945 */ /* 0x000fe20003800200 */
[----:B------:R-:W-:Y:S02]  /*3d70*/  VIADD R19, R17, 0x200 ;  /* 0x0000020011137836 */ /* 0x000fe40000000000 */
        /* <DEDUP_REMOVED lines=12> */
.L_x_276:
[----:B------:R-:W-:-:S06]  /*3e40*/  IMAD.WIDE.U32 R20, R25, 0x4, R6 ;  /* 0x0000000419147825 */ /* 0x000fcc00078e0006 */
[----:B------:R-:W2:Y:S01]  /*3e50*/  LDG.E R21, desc[UR12][R20.64] ;  /* 0x0000000c14157981 */ /* 0x000ea2000c1e1900 */
[----:B------:R-:W-:-:S05]  /*3e60*/  IMAD.WIDE.U32 R22, R17, 0x4, R8 ;  /* 0x0000000411167825 */ /* 0x000fca00078e0008 */
[----:B--2---:R2:W-:Y:S01]  /*3e70*/  STG.E desc[UR12][R22.64], R21 ;  /* 0x0000001516007986 */ /* 0x0045e2000c10190c */
[----:B------:R-:W-:Y:S05]  /*3e80*/  BRA `(.L_x_277) ;  /* 0x00000000001c7947 */ /* 0x000fea0003800000 */
.L_x_275:
[----:B-1----:R-:W-:-:S04]  /*3e90*/  IMAD.WIDE.U32 R22, R21, 0x4, R10 ;  /* 0x0000000415167825 */ /* 0x002fc800078e000a */
[----:B----4-:R-:W-:Y:S02]  /*3ea0*/  IMAD.WIDE.U32 R24, R25, 0x4, R12 ;  /* 0x0000000419187825 */ /* 0x010fe400078e000c */
[----:B------:R-:W2:Y:S04]  /*3eb0*/  LDG.E R22, desc[UR12][R22.64] ;  /* 0x0000000c16167981 */ /* 0x000ea8000c1e1900 */
[----:B------:R-:W2:Y:S01]  /*3ec0*/  LDG.E R25, desc[UR12][R24.64] ;  /* 0x0000000c18197981 */ /* 0x000ea2000c1e1900 */
[----:B------:R-:W-:Y:S01]  /*3ed0*/  IMAD.WIDE.U32 R20, R17, 0x4, R8 ;  /* 0x0000000411147825 */ /* 0x000fe200078e0008 */
[----:B--2---:R-:W-:-:S05]  /*3ee0*/  IADD3 R27, PT, PT, R22, R25, RZ ;  /* 0x00000019161b7210 */ /* 0x004fca0007ffe0ff */
[----:B------:R0:W-:Y:S02]  /*3ef0*/  STG.E desc[UR12][R20.64], R27 ;  /* 0x0000001b14007986 */ /* 0x0001e4000c10190c */
.L_x_277:
[----:B------:R-:W-:Y:S05]  /*3f00*/  BSYNC.RECONVERGENT B0 ;  /* 0x0000000000007941 */ /* 0x000fea0003800200 */
.L_x_274:
[----:B0-23--:R-:W-:Y:S01]  /*3f10*/  VIADD R21, R2, 0x600 ;  /* 0x0000060002157836 */ /* 0x00dfe20000000000 */
[----:B------:R-:W-:Y:S01]  /*3f20*/  BSSY.RECONVERGENT B0, `(.L_x_278) ;  /* 0x000001a000007945 */ /* 0x000fe20003800200 */
[----:B------:R-:W-:-:S05]  /*3f30*/  VIADD R23, R15, 0x600 ;  /* 0x000006000f177836 */ /* 0x000fca0000000000 */
        /* <DEDUP_REMOVED lines=12> */
.L_x_280:
[----:B------:R-:W-:-:S06]  /*4000*/  IMAD.WIDE.U32 R20, R23, 0x4, R6 ;  /* 0x0000000417147825 */ /* 0x000fcc00078e0006 */
[----:B------:R-:W2:Y:S01]  /*4010*/  LDG.E R21, desc[UR12][R20.64] ;  /* 0x0000000c14157981 */ /* 0x000ea2000c1e1900 */
[----:B------:R-:W-:-:S05]  /*4020*/  IMAD.WIDE.U32 R18, R19, 0x4, R8 ;  /* 0x0000000413127825 */ /* 0x000fca00078e0008 */
[----:B--2---:R0:W-:Y:S01]  /*4030*/  STG.E desc[UR12][R18.64], R21 ;  /* 0x0000001512007986 */ /* 0x0041e2000c10190c */
[----:B------:R-:W-:Y:S05]  /*4040*/  BRA `(.L_x_281) ;  /* 0x00000000001c7947 */ /* 0x000fea0003800000 */
.L_x_279:
[----:B-1----:R-:W-:-:S04]  /*4050*/  IMAD.WIDE.U32 R20, R21, 0x4, R10 ;  /* 0x0000000415147825 */ /* 0x002fc800078e000a */
[----:B----4-:R-:W-:Y:S02]  /*4060*/  IMAD.WIDE.U32 R22, R23, 0x4, R12 ;  /* 0x0000000417167825 */ /* 0x010fe400078e000c */
[----:B------:R-:W2:Y:S04]  /*4070*/  LDG.E R20, desc[UR12][R20.64] ;  /* 0x0000000c14147981 */ /* 0x000ea8000c1e1900 */
[----:B------:R-:W2:Y:S01]  /*4080*/  LDG.E R23, desc[UR12][R22.64] ;  /* 0x0000000c16177981 */ /* 0x000ea2000c1e1900 */
[----:B------:R-:W-:Y:S01]  /*4090*/  IMAD.WIDE.U32 R18, R19, 0x4, R8 ;  /* 0x0000000413127825 */ /* 0x000fe200078e0008 */
[----:B--2---:R-:W-:-:S05]  /*40a0*/  IADD3 R25, PT, PT, R20, R23, RZ ;  /* 0x0000001714197210 */ /* 0x004fca0007ffe0ff */
[----:B------:R3:W-:Y:S02]  /*40b0*/  STG.E desc[UR12][R18.64], R25 ;  /* 0x0000001912007986 */ /* 0x0007e4000c10190c */
.L_x_281:
[----:B------:R-:W-:Y:S05]  /*40c0*/  BSYNC.RECONVERGENT B0 ;  /* 0x0000000000007941 */ /* 0x000fea0003800200 */
.L_x_278:
[----:B------:R-:W-:Y:S01]  /*40d0*/  VIADD R17, R17, 0x800 ;  /* 0x0000080011117836 */ /* 0x000fe20000000000 */
[----:B------:R-:W-:Y:S01]  /*40e0*/  IADD3 R2, PT, PT, R2, 0x800, RZ ;  /* 0x0000080002027810 */ /* 0x000fe20007ffe0ff */
[----:B------:R-:W-:Y:S01]  /*40f0*/  VIADD R15, R15, 0x800 ;  /* 0x000008000f0f7836 */ /* 0x000fe20000000000 */
[----:B------:R-:W-:Y:S06]  /*4100*/  BRA.U UP0, `(.L_x_282) ;  /* 0xfffffff9001c7547 */ /* 0x000fec000b83ffff */
.L_x_266:
[----:B------:R-:W-:-:S13]  /*4110*/  ISETP.NE.AND P0, PT, RZ, UR5, PT ;  /* 0x00000005ff007c0c */ /* 0x000fda000bf05270 */
[----:B------:R-:W-:Y:S05]  /*4120*/  @!P0 EXIT ;  /* 0x000000000000894d */ /* 0x000fea0003800000 */
[----:B------:R-:W0:Y:S01]  /*4130*/  LDC.64 R4, c[0x0][0x3a0] ;  /* 0x0000e800ff047b82 */ /* 0x000e220000000a00 */
[----:B------:R-:W2:Y:S01]  /*4140*/  LDCU.64 UR8, c[0x0][0x398] ;  /* 0x00007300ff0877ac */ /* 0x000ea20008000a00 */
[----:B------:R-:W-:Y:S01]  /*4150*/  IMAD R3, R3, 0x200, R0 ;  /* 0x0000020003037824 */ /* 0x000fe200078e0200 */
[----:B------:R-:W0:Y:S05]  /*4160*/  LDCU UR6, c[0x0][0x3b8] ;  /* 0x00007700ff0677ac */ /* 0x000e2a0008000800 */
[----:B------:R-:W0:Y:S01]  /*4170*/  LDC.64 R6, c[0x0][0x3a8] ;  /* 0x0000ea00ff067b82 */ /* 0x000e220000000a00 */
[----:B------:R-:W-:-:S07]  /*4180*/  UIADD3 UR4, UPT, UPT, -UR5, URZ, URZ ;  /* 0x000000ff05047290 */ /* 0x000fce000fffe1ff */
[----:B---3--:R-:W3:Y:S01]  /*4190*/  LDC.64 R8, c[0x0][0x3b0] ;  /* 0x0000ec00ff087b82 */ /* 0x008ee20000000a00 */
[C---:B--2---:R-:W-:Y:S01]  /*41a0*/  VIADD R15, R3.reuse, UR9 ;  /* 0x00000009030f7c36 */ /* 0x044fe20008000000 */
[----:B------:R-:W-:-:S06]  /*41b0*/  IADD3 R17, PT, PT, R3, UR8, RZ ;  /* 0x0000000803117c10 */ /* 0x000fcc000fffe0ff */
[----:B-1----:R-:W1:Y:S08]  /*41c0*/  LDC.64 R10, c[0x0][0x3a0] ;  /* 0x0000e800ff0a7b82 */ /* 0x002e700000000a00 */
[----:B----4-:R-:W2:Y:S02]  /*41d0*/  LDC.64 R12, c[0x0][0x3a8] ;  /* 0x0000ea00ff0c7b82 */ /* 0x010ea40000000a00 */
.L_x_287:
[----:B------:R-:W-:Y:S01]  /*41e0*/  VIMNMX.U32 R0, PT, PT, R17, R15, !PT ;  /* 0x0000000f11007248 */ /* 0x000fe20007fe0000 */
[----:B------:R-:W-:Y:S01]  /*41f0*/  UIADD3 UR4, UPT, UPT, UR4, 0x1, URZ ;  /* 0x0000000104047890 */ /* 0x000fe2000fffe0ff */
[----:B------:R-:W-:Y:S02]  /*4200*/  BSSY.RECONVERGENT B0, `(.L_x_283) ;  /* 0x0000019000007945 */ /* 0x000fe40003800200 */
[----:B0-----:R-:W-:Y:S01]  /*4210*/  ISETP.GE.U32.AND P0, PT, R0, UR6, PT ;  /* 0x0000000600007c0c */ /* 0x001fe2000bf06070 */
[----:B------:R-:W-:-:S12]  /*4220*/  UISETP.NE.AND UP0, UPT, UR4, URZ, UPT ;  /* 0x000000ff0400728c */ /* 0x000fd8000bf05270 */
[----:B---34-:R-:W-:Y:S05]  /*4230*/  @!P0 BRA `(.L_x_284) ;  /* 0x0000000000388947 */ /* 0x018fea0003800000 */
[----:B------:R-:W-:-:S13]  /*4240*/  ISETP.GE.U32.AND P0, PT, R15, UR6, PT ;  /* 0x000000060f007c0c */ /* 0x000fda000bf06070 */
[----:B------:R-:W-:Y:S05]  /*4250*/  @!P0 BRA `(.L_x_285) ;  /* 0x00000000001c8947 */ /* 0x000fea0003800000 */
[----:B------:R-:W-:-:S13]  /*4260*/  ISETP.GE.U32.AND P0, PT, R17, UR6, PT ;  /* 0x0000000611007c0c */ /* 0x000fda000bf06070 */
[----:B------:R-:W-:Y:S05]  /*4270*/  @P0 BRA `(.L_x_286) ;  /* 0x0000000000440947 */ /* 0x000fea0003800000 */
[----:B------:R-:W-:-:S06]  /*4280*/  IMAD.WIDE.U32 R18, R17, 0x4, R4 ;  /* 0x0000000411127825 */ /* 0x000fcc00078e0004 */
[----:B------:R-:W4:Y:S01]  /*4290*/  LDG.E R19, desc[UR12][R18.64] ;  /* 0x0000000c12137981 */ /* 0x000f22000c1e1900 */
[----:B---3--:R-:W-:-:S05]  /*42a0*/  IMAD.WIDE.U32 R20, R3, 0x4, R8 ;  /* 0x0000000403147825 */ /* 0x008fca00078e0008 */
[----:B----4-:R4:W-:Y:S01]  /*42b0*/  STG.E desc[UR12][R20.64], R19 ;  /* 0x0000001314007986 */ /* 0x0109e2000c10190c */
[----:B------:R-:W-:Y:S05]  /*42c0*/  BRA `(.L_x_286) ;  /* 0x0000000000307947 */ /* 0x000fea0003800000 */
.L_x_285:
[----:B------:R-:W-:-:S06]  /*42d0*/  IMAD.WIDE.U32 R18, R15, 0x4, R6 ;  /* 0x000000040f127825 */ /* 0x000fcc00078e0006 */
[----:B------:R-:W4:Y:S01]  /*42e0*/  LDG.E R19, desc[UR12][R18.64] ;  /* 0x0000000c12137981 */ /* 0x000f22000c1e1900 */
[----:B---3--:R-:W-:-:S05]  /*42f0*/  IMAD.WIDE.U32 R20, R3, 0x4, R8 ;  /* 0x0000000403147825 */ /* 0x008fca00078e0008 */
[----:B----4-:R3:W-:Y:S01]  /*4300*/  STG.E desc[UR12][R20.64], R19 ;  /* 0x0000001314007986 */ /* 0x0107e2000c10190c */
[----:B------:R-:W-:Y:S05]  /*4310*/  BRA `(.L_x_286) ;  /* 0x00000000001c7947 */ /* 0x000fea0003800000 */
.L_x_284:
[----:B-1----:R-:W-:-:S04]  /*4320*/  IMAD.WIDE.U32 R18, R17, 0x4, R10 ;  /* 0x0000000411127825 */ /* 0x002fc800078e000a */
[----:B--2---:R-:W-:Y:S02]  /*4330*/  IMAD.WIDE.U32 R20, R15, 0x4, R12 ;  /* 0x000000040f147825 */ /* 0x004fe400078e000c */
[----:B------:R-:W2:Y:S04]  /*4340*/  LDG.E R18, desc[UR12][R18.64] ;  /* 0x0000000c12127981 */ /* 0x000ea8000c1e1900 */
[----:B------:R-:W2:Y:S01]  /*4350*/  LDG.E R21, desc[UR12][R20.64] ;  /* 0x0000000c14157981 */ /* 0x000ea2000c1e1900 */
[----:B---3--:R-:W-:-:S04]  /*4360*/  IMAD.WIDE.U32 R22, R3, 0x4, R8 ;  /* 0x0000000403167825 */ /* 0x008fc800078e0008 */
[----:B--2---:R-:W-:-:S05]  /*4370*/  IMAD.IADD R25, R18, 0x1, R21 ;  /* 0x0000000112197824 */ /* 0x004fca00078e0215 */
[----:B------:R0:W-:Y:S02]  /*4380*/  STG.E desc[UR12][R22.64], R25 ;  /* 0x0000001916007986 */ /* 0x0001e4000c10190c */
.L_x_286:
[----:B------:R-:W-:Y:S05]  /*4390*/  BSYNC.RECONVERGENT B0 ;  /* 0x0000000000007941 */ /* 0x000fea0003800200 */
.L_x_283:
[----:B------:R-:W-:Y:S01]  /*43a0*/  VIADD R3, R3, 0x200 ;  /* 0x0000020003037836 */ /* 0x000fe20000000000 */
[----:B------:R-:W-:Y:S01]  /*43b0*/  IADD3 R15, PT, PT, R15, 0x200, RZ ;  /* 0x000002000f0f7810 */ /* 0x000fe20007ffe0ff */
[----:B------:R-:W-:Y:S01]  /*43c0*/  VIADD R17, R17, 0x200 ;  /* 0x0000020011117836 */ /* 0x000fe20000000000 */
[----:B------:R-:W-:Y:S06]  /*43d0*/  BRA.U UP0, `(.L_x_287) ;  /* 0xfffffffd00807547 */ /* 0x000fec000b83ffff */
.L_x_363:
[----:B------:R-:W-:Y:S05]  /*43e0*/  EXIT ;  /* 0x000000000000794d */ /* 0x000fea0003800000 */
.L_x_364:
[----:B------:R-:W3:Y:S02]  /*43f0*/  LDCU.64 UR4, c[0x0][0x398] ;  /* 0x00007300ff0477ac */ /* 0x000ee40008000a00 */
[C---:B---3--:R-:W-:Y:S01]  /*4400*/  VIADD R9, R0.reuse, UR5 ;  /* 0x0000000500097c36 */ /* 0x048fe20008000000 */
[----:B------:R-:W-:-:S04]  /*4410*/  IADD3 R7, PT, PT, R0, UR4, RZ ;  /* 0x0000000400077c10 */ /* 0x000fc8000fffe0ff */
[----:B0-----:R-:W-:-:S04]  /*4420*/  VIMNMX.U32 R2, PT, PT, R9, R7, !PT ;  /* 0x0000000709027248 */ /* 0x001fc80007fe0000 */
[----:B------:R-:W-:-:S13]  /*4430*/  ISETP.GE.U32.AND P0, PT, R2, UR7, PT ;  /* 0x0000000702007c0c */ /* 0x000fda000bf06070 */
[----:B------:R-:W-:Y:S05]  /*4440*/  @P0 BRA `(.L_x_288) ;  /* 0x00000000002c0947 */ /* 0x000fea0003800000 */
[----:B------:R-:W0:Y:S08]  /*4450*/  LDC.64 R2, c[0x0][0x3a0] ;  /* 0x0000e800ff027b82 */ /* 0x000e300000000a00 */
[----:B------:R-:W1:Y:S01]  /*4460*/  LDC.64 R4, c[0x0][0x3a8] ;  /* 0x0000ea00ff047b82 */ /* 0x000e620000000a00 */
[----:B0-----:R-:W-:-:S07]  /*4470*/  IMAD.WIDE.U32 R2, R7, 0x4, R2 ;  /* 0x0000000407027825 */ /* 0x001fce00078e0002 */
[----:B------:R-:W0:Y:S01]  /*4480*/  LDC.64 R6, c[0x0][0x3b0] ;  /* 0x0000ec00ff067b82 */ /* 0x000e220000000a00 */
[----:B------:R-:W3:Y:S01]  /*4490*/  LDG.E R2, desc[UR12][R2.64] ;  /* 0x0000000c02027981 */ /* 0x000ee2000c1e1900 */
[----:B-1----:R-:W-:-:S06]  /*44a0*/  IMAD.WIDE.U32 R4, R9, 0x4, R4 ;  /* 0x0000000409047825 */ /* 0x002fcc00078e0004 */
[----:B------:R-:W3:Y:S01]  /*44b0*/  LDG.E R5, desc[UR12][R4.64] ;  /* 0x0000000c04057981 */ /* 0x000ee2000c1e1900 */
[----:B0-----:R-:W-:Y:S01]  /*44c0*/  IMAD.WIDE.U32 R6, R0, 0x4, R6 ;  /* 0x0000000400067825 */ /* 0x001fe200078e0006 */
[----:B---3--:R-:W-:-:S05]  /*44d0*/  IADD3 R9, PT, PT, R2, R5, RZ ;  /* 0x0000000502097210 */ /* 0x008fca0007ffe0ff */
[----:B------:R-:W-:Y:S01]  /*44e0*/  STG.E desc[UR12][R6.64], R9 ;  /* 0x0000000906007986 */ /* 0x000fe2000c10190c */
[----:B------:R-:W-:Y:S05]  /*44f0*/  EXIT ;  /* 0x000000000000794d */ /* 0x000fea0003800000 */
.L_x_288:
[----:B------:R-:W-:-:S13]  /*4500*/  ISETP.GE.U32.AND P0, PT, R9, UR7, PT ;  /* 0x0000000709007c0c */ /* 0x000fda000bf06070 */
[----:B------:R-:W-:Y:S05]  /*4510*/  @P0 BRA `(.L_x_289) ;  /* 0x00000000001c0947 */ /* 0x000fea0003800000 */
[----:B------:R-:W0:Y:S08]  /*4520*/  LDC.64 R2, c[0x0][0x3a8] ;  /* 0x0000ea00ff027b82 */ /* 0x000e300000000a00 */
[----:B------:R-:W1:Y:S01]  /*4530*/  LDC.64 R4, c[0x0][0x3b0] ;  /* 0x0000ec00ff047b82 */ /* 0x000e620000000a00 */
[----:B0-----:R-:W-:-:S06]  /*4540*/  IMAD.WIDE.U32 R2, R9, 0x4, R2 ;  /* 0x0000000409027825 */ /* 0x001fcc00078e0002 */
[----:B------:R-:W3:Y:S01]  /*4550*/  LDG.E R3, desc[UR12][R2.64] ;  /* 0x0000000c02037981 */ /* 0x000ee2000c1e1900 */
[----:B-1----:R-:W-:-:S05]  /*4560*/  IMAD.WIDE.U32 R4, R0, 0x4, R4 ;  /* 0x0000000400047825 */ /* 0x002fca00078e0004 */
[----:B---3--:R-:W-:Y:S01]  /*4570*/  STG.E desc[UR12][R4.64], R3 ;  /* 0x0000000304007986 */ /* 0x008fe2000c10190c */
[----:B------:R-:W-:Y:S05]  /*4580*/  EXIT ;  /* 0x000000000000794d */ /* 0x000fea0003800000 */
.L_x_289:
[----:B------:R-:W-:-:S13]  /*4590*/  ISETP.GE.U32.AND P0, PT, R7, UR7, PT ;  /* 0x0000000707007c0c */ /* 0x000fda000bf06070 */
[----:B------:R-:W-:Y:S05]  /*45a0*/  @P0 EXIT ;  /* 0x000000000000094d */ /* 0x000fea0003800000 */
[----:B------:R-:W0:Y:S08]  /*45b0*/  LDC.64 R2, c[0x0][0x3a0] ;  /* 0x0000e800ff027b82 */ /* 0x000e300000000a00 */
[----:B------:R-:W1:Y:S01]  /*45c0*/  LDC.64 R4, c[0x0][0x3b0] ;  /* 0x0000ec00ff047b82 */ /* 0x000e620000000a00 */
[----:B0-----:R-:W-:-:S06]  /*45d0*/  IMAD.WIDE.U32 R2, R7, 0x4, R2 ;  /* 0x0000000407027825 */ /* 0x001fcc00078e0002 */
[----:B------:R-:W3:Y:S01]  /*45e0*/  LDG.E R3, desc[UR12][R2.64] ;  /* 0x0000000c02037981 */ /* 0x000ee2000c1e1900 */
[----:B-1----:R-:W-:-:S05]  /*45f0*/  IMAD.WIDE.U32 R4, R0, 0x4, R4 ;  /* 0x0000000400047825 */ /* 0x002fca00078e0004 */
[----:B---3--:R-:W-:Y:S01]  /*4600*/  STG.E desc[UR12][R4.64], R3 ;  /* 0x0000000304007986 */ /* 0x008fe2000c10190c */
[----:B------:R-:W-:Y:S05]  /*4610*/  EXIT ;  /* 0x000000000000794d */ /* 0x000fea0003800000 */
.L_x_290:
        /* <DEDUP_REMOVED lines=14> */
.L_x_375:


//--------------------- .text._Z9normalizePijS_jj --------------------------
	.section	.text._Z9normalizePijS_jj,"ax",@progbits
	.align	128
        .global         _Z9normalizePijS_jj
        .type           _Z9normalizePijS_jj,@function
        .size           _Z9normalizePijS_jj,(.L_x_376 - _Z9normalizePijS_jj)
        .other          _Z9normalizePijS_jj,@"STO_CUDA_ENTRY STV_DEFAULT"
_Z9normalizePijS_jj:
.text._Z9normalizePijS_jj:
[----:B------:R-:W-:Y:S01]  /*0000*/  LDC R1, c[0x0][0x37c] ;  /* 0x0000df00ff017b82 */ /* 0x000fe20000000800 */
[----:B------:R-:W0:Y:S01]  /*0010*/  S2R R0, SR_TID.X ;  /* 0x0000000000007919 */ /* 0x000e220000002100 */
[----:B------:R-:W0:Y:S06]  /*0020*/  LDCU UR8, c[0x0][0x398] ;  /* 0x00007300ff0877ac */ /* 0x000e2c0008000800 */
[----:B------:R-:W1:Y:S01]  /*0030*/  LDC.64 R2, c[0x0][0x390] ;  /* 0x0000e400ff027b82 */ /* 0x000e620000000a00 */
[----:B------:R-:W-:Y:S01]  /*0040*/  BSSY.RECONVERGENT B0, `(.L_x_291) ;  /* 0x0000153000007945 */ /* 0x000fe20003800200 */
[----:B------:R-:W2:Y:S01]  /*0050*/  LDCU.64 UR10, c[0x0][0x358] ;  /* 0x00006b00ff0a77ac */ /* 0x000ea20008000a00 */
[C---:B0-----:R-:W-:Y:S01]  /*0060*/  ISETP.GE.U32.AND P0, PT, R0.reuse, UR8, PT ;  /* 0x0000000800007c0c */ /* 0x041fe2000bf06070 */
[----:B-1----:R-:W-:-:S12]  /*0070*/  IMAD.WIDE.U32 R2, R0, 0x4, R2 ;  /* 0x0000000400027825 */ /* 0x002fd800078e0002 */
[----:B--2---:R-:W-:Y:S05]  /*0080*/  @P0 BRA `(.L_x_292) ;  /* 0x0000001400380947 */ /* 0x004fea0003800000 */
[----:B------:R-:W0:Y:S01]  /*0090*/  LDC R7, c[0x0][0x39c] ;  /* 0x0000e700ff077b82 */ /* 0x000e220000000800 */
[----:B------:R-:W1:Y:S02]  /*00a0*/  LDCU UR4, c[0x0][0x39c] ;  /* 0x00007380ff0477ac */ /* 0x000e640008000800 */
[----:B-1----:R-:W-:Y:S01]  /*00b0*/  IMAD.U32 R6, RZ, RZ, UR4 ;  /* 0x00000004ff067e24 */ /* 0x002fe2000f8e00ff */
[----:B0-----:R-:W-:-:S13]  /*00c0*/  ISETP.NE.AND P0, PT, R7, RZ, PT ;  /* 0x000000ff0700720c */ /* 0x001fda0003f05270 */
[----:B------:R-:W-:Y:S05]  /*00d0*/  @!P0 BRA `(.L_x_293) ;  /* 0x0000000000608947 */ /* 0x000fea0003800000 */
[----:B------:R-:W-:-:S13]  /*00e0*/  ISETP.NE.AND P0, PT, R7, 0x1, PT ;  /* 0x000000010700780c */ /* 0x000fda0003f05270 */
[----:B------:R-:W-:Y:S05]  /*00f0*/  @P0 BRA `(.L_x_294) ;  /* 0x0000000000280947 */ /* 0x000fea0003800000 */
[----:B------:R-:W0:Y:S02]  /*0100*/  LDC R7, c[0x0][0x388] ;  /* 0x0000e200ff077b82 */ /* 0x000e240000000800 */
[----:B0-----:R-:W-:-:S04]  /*0110*/  IADD3 R5, PT, PT, -R7, UR8, RZ ;  /* 0x0000000807057c10 */ /* 0x001fc8000fffe1ff */
[----:B------:R-:W-:-:S13]  /*0120*/  ISETP.GE.U32.AND P0, PT, R0, R5, PT ;  /* 0x000000050000720c */ /* 0x000fda0003f06070 */
[----:B------:R-:W-:Y:S05]  /*0130*/  @!P0 BRA `(.L_x_292) ;  /* 0x00000014000c8947 */ /* 0x000fea0003800000 */
[----:B------:R-:W0:Y:S01]  /*0140*/  LDC.64 R4, c[0x0][0x380] ;  /* 0x0000e000ff047b82 */ /* 0x000e220000000a00 */
[----:B------:R-:W-:-:S05]  /*0150*/  IADD3 R7, PT, PT, R0, -UR8, R7 ;  /* 0x8000000800077c10 */ /* 0x000fca000fffe007 */
[----:B0-----:R-:W-:-:S06]  /*0160*/  IMAD.WIDE.U32 R4, R7, 0x4, R4 ;  /* 0x0000000407047825 */ /* 0x001fcc00078e0004 */
[----:B------:R-:W2:Y:S04]  /*0170*/  LDG.E R5, desc[UR10][R4.64] ;  /* 0x0000000a04057981 */ /* 0x000ea8000c1e1900 */
[----:B--2---:R0:W-:Y:S01]  /*0180*/  STG.E desc[UR10][R2.64], R5 ;  /* 0x0000000502007986 */ /* 0x0041e2000c10190a */
[----:B------:R-:W-:Y:S05]  /*0190*/  BRA `(.L_x_292) ;  /* 0x0000001000f47947 */ /* 0x000fea0003800000 */
.L_x_294:
[----:B------:R-:W0:Y:S01]  /*01a0*/  LDC R9, c[0x0][0x388] ;  /* 0x0000e200ff097b82 */ /* 0x000e220000000800 */
[----:B------:R-:W-:Y:S01]  /*01b0*/  BSSY.RECONVERGENT B1, `(.L_x_293) ;  /* 0x000000a000017945 */ /* 0x000fe20003800200 */
[----:B------:R-:W-:Y:S01]  /*01c0*/  IMAD.MOV.U32 R6, RZ, RZ, 0x1 ;  /* 0x00000001ff067424 */ /* 0x000fe200078e00ff */
[----:B0-----:R-:W-:-:S04]  /*01d0*/  IADD3 R5, PT, PT, -R9, UR8, RZ ;  /* 0x0000000809057c10 */ /* 0x001fc8000fffe1ff */
[----:B------:R-:W-:-:S13]  /*01e0*/  ISETP.GE.U32.AND P0, PT, R0, R5, PT ;  /* 0x000000050000720c */ /* 0x000fda0003f06070 */
[----:B------:R-:W-:Y:S05]  /*01f0*/  @!P0 BRA `(.L_x_295) ;  /* 0x0000000000148947 */ /* 0x000fea0003800000 */
[----:B------:R-:W0:Y:S01]  /*0200*/  LDC.64 R4, c[0x0][0x380] ;  /* 0x0000e000ff047b82 */ /* 0x000e220000000a00 */
[----:B------:R-:W-:-:S05]  /*0210*/  IADD3 R9, PT, PT, R0, -UR8, R9 ;  /* 0x8000000800097c10 */ /* 0x000fca000fffe009 */
[----:B0-----:R-:W-:-:S06]  /*0220*/  IMAD.WIDE.U32 R4, R9, 0x4, R4 ;  /* 0x0000000409047825 */ /* 0x001fcc00078e0004 */
[----:B------:R-:W2:Y:S04]  /*0230*/  LDG.E R5, desc[UR10][R4.64] ;  /* 0x0000000a04057981 */ /* 0x000ea8000c1e1900 */
[----:B--2---:R0:W-:Y:S02]  /*0240*/  STG.E desc[UR10][R2.64], R5 ;  /* 0x0000000502007986 */ /* 0x0041e4000c10190a */
.L_x_295:
[----:B------:R-:W-:Y:S05]  /*0250*/  BSYNC.RECONVERGENT B1 ;  /* 0x0000000000017941 */ /* 0x000fea0003800200 */
.L_x_293:
[----:B------:R-:W-:-:S13]  /*0260*/  ISETP.GE.U32.AND P0, PT, R6, R7, PT ;  /* 0x000000070600720c */ /* 0x000fda0003f06070 */
[----:B------:R-:W-:Y:S05]  /*0270*/  @P0 BRA `(.L_x_292) ;  /* 0x0000001000bc0947 */ /* 0x000fea0003800000 */
[----:B------:R-:W0:Y:S01]  /*0280*/  LDCU UR6, c[0x0][0x39c] ;  /* 0x00007380ff0677ac */ /* 0x000e220008000800 */
[----:B------:R-:W-:Y:S01]  /*0290*/  IADD3 R4, PT, PT, -R6, R7, RZ ;  /* 0x0000000706047210 */ /* 0x000fe20007ffe1ff */
[----:B------:R-:W1:Y:S03]  /*02a0*/  LDCU UR5, c[0x0][0x388] ;  /* 0x00007100ff0577ac */ /* 0x000e660008000800 */
[----:B------:R-:W-:Y:S01]  /*02b0*/  LOP3.LUT P0, R4, R4, 0x3, RZ, 0xc0, !PT ;  /* 0x0000000304047812 */ /* 0x000fe2000780c0ff */
[----:B0-----:R-:W-:Y:S01]  /*02c0*/  VIADD R5, R6, -UR6 ;  /* 0x8000000606057c36 */ /* 0x001fe20008000000 */
[----:B-1----:R-:W-:-:S04]  /*02d0*/  UIADD3 UR7, UPT, UPT, -UR8, UR5, URZ ;  /* 0x0000000508077290 */ /* 0x002fc8000fffe1ff */
[----:B------:R-:W-:Y:S01]  /*02e0*/  ISETP.GT.U32.AND P1, PT, R5, -0x4, PT ;  /* 0xfffffffc0500780c */ /* 0x000fe20003f24070 */
[----:B------:R-:W-:-:S06]  /*02f0*/  IMAD.MOV.U32 R5, RZ, RZ, R6 ;  /* 0x000000ffff057224 */ /* 0x000fcc00078e0006 */
[----:B------:R-:W-:Y:S06]  /*0300*/  @!P0 BRA `(.L_x_296) ;  /* 0x00000000003c8947 */ /* 0x000fec0003800000 */
[----:B------:R-:W-:Y:S01]  /*0310*/  MOV R5, R6 ;  /* 0x0000000600057202 */ /* 0x000fe20000000f00 */
[----:B------:R-:W0:Y:S01]  /*0320*/  LDCU UR5, c[0x0][0x388] ;  /* 0x00007100ff0577ac */ /* 0x000e220008000800 */
[----:B------:R-:W-:-:S05]  /*0330*/  UMOV UR4, URZ ;  /* 0x000000ff00047c82 */ /* 0x000fca0008000000 */
.L_x_297:
[----:B------:R-:W-:-:S05]  /*0340*/  IMAD.SHL.U32 R9, R5, 0x200, RZ ;  /* 0x0000020005097824 */ /* 0x000fca00078e00ff */
[----:B------:R-:W-:-:S04]  /*0350*/  IADD3 R11, PT, PT, R9, UR7, R0 ;  /* 0x00000007090b7c10 */ /* 0x000fc8000fffe000 */
[----:B0-----:R-:W-:-:S13]  /*0360*/  ISETP.GE.U32.AND P0, PT, R11, UR5, PT ;  /* 0x000000050b007c0c */ /* 0x001fda000bf06070 */
[----:B------:R-:W0:Y:S02]  /*0370*/  @!P0 LDC.64 R6, c[0x0][0x380] ;  /* 0x0000e000ff068b82 */ /* 0x000e240000000a00 */
[----:B0-----:R-:W-:-:S06]  /*0380*/  @!P0 IMAD.WIDE.U32 R6, R11, 0x4, R6 ;  /* 0x000000040b068825 */ /* 0x001fcc00078e0006 */
[----:B------:R-:W2:Y:S01]  /*0390*/  @!P0 LDG.E R7, desc[UR10][R6.64] ;  /* 0x0000000a06078981 */ /* 0x000ea2000c1e1900 */
[----:B------:R-:W-:Y:S01]  /*03a0*/  @!P0 IMAD.WIDE R8, R9, 0x4, R2 ;  /* 0x0000000409088825 */ /* 0x000fe200078e0202 */
[----:B------:R-:W-:-:S03]  /*03b0*/  UIADD3 UR4, UPT, UPT, UR4, 0x1, URZ ;  /* 0x0000000104047890 */ /* 0x000fc6000fffe0ff */
[----:B------:R-:W-:Y:S01]  /*03c0*/  VIADD R5, R5, 0x1 ;  /* 0x0000000105057836 */ /* 0x000fe20000000000 */
[----:B--2---:R1:W-:Y:S02]  /*03d0*/  @!P0 STG.E desc[UR10][R8.64], R7 ;  /* 0x0000000708008986 */ /* 0x0043e4000c10190a */
[----:B------:R-:W-:-:S13]  /*03e0*/  ISETP.NE.AND P0, PT, R4, UR4, PT ;  /* 0x0000000404007c0c */ /* 0x000fda000bf05270 */
[----:B-1----:R-:W-:Y:S05]  /*03f0*/  @P0 BRA `(.L_x_297) ;  /* 0xfffffffc00d00947 */ /* 0x002fea000383ffff */
.L_x_296:
[----:B------:R-:W-:Y:S05]  /*0400*/  @P1 BRA `(.L_x_292) ;  /* 0x0000001000581947 */ /* 0x000fea0003800000 */
[----:B------:R-:W-:Y:S01]  /*0410*/  ISETP.GE.AND P0, PT, R5, UR6, PT ;  /* 0x0000000605007c0c */ /* 0x000fe2000bf06270 */
[----:B------:R-:W0:Y:S01]  /*0420*/  LDCU UR12, c[0x0][0x388] ;  /* 0x00007100ff0c77ac */ /* 0x000e220008000800 */
[----:B------:R-:W1:Y:S11]  /*0430*/  LDCU UR13, c[0x0][0x39c] ;  /* 0x00007380ff0d77ac */ /* 0x000e760008000800 */
[----:B------:R-:W-:Y:S05]  /*0440*/  @P0 BRA `(.L_x_298) ;  /* 0x0000000c00ac0947 */ /* 0x000fea0003800000 */
[----:B------:R-:W-:Y:S01]  /*0450*/  IADD3 R4, PT, PT, -R5, UR6, RZ ;  /* 0x0000000605047c10 */ /* 0x000fe2000fffe1ff */
[----:B------:R-:W2:Y:S01]  /*0460*/  LDCU UR9, c[0x0][0x39c] ;  /* 0x00007380ff0977ac */ /* 0x000ea20008000800 */
[----:B------:R-:W-:Y:S02]  /*0470*/  PLOP3.LUT P0, PT, PT, PT, PT, 0x80, 0x8 ;  /* 0x000000000008781c */ /* 0x000fe40003f0f070 */
[----:B------:R-:W-:-:S13]  /*0480*/  ISETP.GT.AND P1, PT, R4, 0xc, PT ;  /* 0x0000000c0400780c */ /* 0x000fda0003f24270 */
[----:B------:R-:W-:Y:S05]  /*0490*/  @!P1 BRA `(.L_x_299) ;  /* 0x0000000800589947 */ /* 0x000fea0003800000 */
[----:B------:R-:W-:Y:S01]  /*04a0*/  PLOP3.LUT P0, PT, PT, PT, PT, 0x8, 0x80 ;  /* 0x000000000080781c */ /* 0x000fe20003f0e170 */
[----:B------:R-:W3:Y:S01]  /*04b0*/  LDCU UR5, c[0x0][0x388] ;  /* 0x00007100ff0577ac */ /* 0x000ee20008000800 */
[----:B------:R-:W-:-:S12]  /*04c0*/  UIADD3 UR4, UPT, UPT, UR6, -0xc, URZ ;  /* 0xfffffff406047890 */ /* 0x000fd8000fffe0ff */
.L_x_300:
[----:B------:R-:W-:-:S05]  /*04d0*/  LEA R4, R5, R0, 0x9 ;  /* 0x0000000005047211 */ /* 0x000fca00078e48ff */
[----:B---3--:R-:W-:-:S05]  /*04e0*/  VIADD R6, R4, UR7 ;  /* 0x0000000704067c36 */ /* 0x008fca0008000000 */
[----:B---3--:R-:W-:-:S13]  /*04f0*/  ISETP.GE.U32.AND P1, PT, R6, UR5, PT ;  /* 0x0000000506007c0c */ /* 0x008fda000bf26070 */
[----:B------:R-:W3:Y:S01]  /*0500*/  @!P1 LDC.64 R8, c[0x0][0x380] ;  /* 0x0000e000ff089b82 */ /* 0x000ee20000000a00 */
[----:B------:R-:W-:-:S07]  /*0510*/  VIADD R15, R6, 0x200 ;  /* 0x00000200060f7836 */ /* 0x000fce0000000000 */
[----:B------:R-:W4:Y:S01]  /*0520*/  @!P1 LDC.64 R10, c[0x0][0x390] ;  /* 0x0000e400ff0a9b82 */ /* 0x000f220000000a00 */
[----:B---3--:R-:W-:-:S05]  /*0530*/  @!P1 IMAD.WIDE.U32 R8, R6, 0x4, R8 ;  /* 0x0000000406089825 */ /* 0x008fca00078e0008 */
[----:B------:R3:W5:Y:S01]  /*0540*/  @!P1 LDG.E R7, desc[UR10][R8.64] ;  /* 0x0000000a08079981 */ /* 0x000762000c1e1900 */
[----:B------:R-:W-:Y:S01]  /*0550*/  ISETP.GE.U32.AND P2, PT, R15, UR5, PT ;  /* 0x000000050f007c0c */ /* 0x000fe2000bf46070 */
[----:B----4-:R-:W-:-:S12]  /*0560*/  @!P1 IMAD.WIDE.U32 R10, R4, 0x4, R10 ;  /* 0x00000004040a9825 */ /* 0x010fd800078e000a */
[----:B------:R-:W4:Y:S01]  /*0570*/  @!P2 LDC.64 R12, c[0x0][0x380] ;  /* 0x0000e000ff0cab82 */ /* 0x000f220000000a00 */
[----:B------:R-:W-:-:S07]  /*0580*/  IADD3 R21, PT, PT, R6, 0x400, RZ ;  /* 0x0000040006157810 */ /* 0x000fce0007ffe0ff */
[----:B---3--:R-:W3:Y:S01]  /*0590*/  @!P2 LDC.64 R8, c[0x0][0x390] ;  /* 0x0000e400ff08ab82 */ /* 0x008ee20000000a00 */
[----:B----4-:R-:W-:Y:S01]  /*05a0*/  @!P2 IMAD.WIDE.U32 R12, R15, 0x4, R12 ;  /* 0x000000040f0ca825 */ /* 0x010fe200078e000c */
[----:B-----5:R4:W-:Y:S04]  /*05b0*/  @!P1 STG.E desc[UR10][R10.64], R7 ;  /* 0x000000070a009986 */ /* 0x0209e8000c10190a */
[----:B------:R-:W5:Y:S01]  /*05c0*/  @!P2 LDG.E R19, desc[UR10][R12.64] ;  /* 0x0000000a0c13a981 */ /* 0x000f62000c1e1900 */
[----:B------:R-:W-:Y:S01]  /*05d0*/  ISETP.GE.U32.AND P1, PT, R21, UR5, PT ;  /* 0x0000000515007c0c */ /* 0x000fe2000bf26070 */
[----:B------:R-:W-:-:S04]  /*05e0*/  @!P2 VIADD R17, R4, 0x200 ;  /* 0x000002000411a836 */ /* 0x000fc80000000000 */
[----:B---3--:R-:W-:-:S08]  /*05f0*/  @!P2 IMAD.WIDE.U32 R8, R17, 0x4, R8 ;  /* 0x000000041108a825 */ /* 0x008fd000078e0008 */
[----:B------:R-:W3:Y:S08]  /*0600*/  @!P1 LDC.64 R14, c[0x0][0x380] ;  /* 0x0000e000ff0e9b82 */ /* 0x000ef00000000a00 */
[----:B----4-:R-:W4:Y:S01]  /*0610*/  @!P1 LDC.64 R10, c[0x0][0x390] ;  /* 0x0000e400ff0a9b82 */ /* 0x010f220000000a00 */
[----:B---3--:R-:W-:-:S04]  /*0620*/  @!P1 IMAD.WIDE.U32 R14, R21, 0x4, R14 ;  /* 0x00000004150e9825 */ /* 0x008fc800078e000e */
[----:B------:R-:W-:Y:S01]  /*0630*/  VIADD R21, R6, 0x600 ;  /* 0x0000060006157836 */ /* 0x000fe20000000000 */
[----:B-----5:R3:W-:Y:S04]  /*0640*/  @!P2 STG.E desc[UR10][R8.64], R19 ;  /* 0x000000130800a986 */ /* 0x0207e8000c10190a */
[----:B------:R-:W5:Y:S01]  /*0650*/  @!P1 LDG.E R17, desc[UR10][R14.64] ;  /* 0x0000000a0e119981 */ /* 0x000f62000c1e1900 */
[----:B------:R-:W-:Y:S02]  /*0660*/  ISETP.GE.U32.AND P2, PT, R21, UR5, PT ;  /* 0x0000000515007c0c */ /* 0x000fe4000bf46070 */
[----:B------:R-:W-:-:S05]  /*0670*/  @!P1 IADD3 R7, PT, PT, R4, 0x400, RZ ;  /* 0x0000040004079810 */ /* 0x000fca0007ffe0ff */
[----:B----4-:R-:W-:-:S06]  /*0680*/  @!P1 IMAD.WIDE.U32 R10, R7, 0x4, R10 ;  /* 0x00000004070a9825 */ /* 0x010fcc00078e000a */
[----:B------:R-:W4:Y:S01]  /*0690*/  @!P2 LDC.64 R12, c[0x0][0x380] ;  /* 0x0000e000ff0cab82 */ /* 0x000f220000000a00 */
[----:B---3--:R-:W-:-:S07]  /*06a0*/  VIADD R19, R4, 0x800 ;  /* 0x0000080004137836 */ /* 0x008fce0000000000 */
[----:B------:R-:W3:Y:S01]  /*06b0*/  @!P2 LDC.64 R8, c[0x0][0x390] ;  /* 0x0000e400ff08ab82 */ /* 0x000ee20000000a00 */
[----:B----4-:R-:W-:-:S04]  /*06c0*/  @!P2 IMAD.WIDE.U32 R12, R21, 0x4, R12 ;  /* 0x00000004150ca825 */ /* 0x010fc800078e000c */
[----:B------:R-:W-:Y:S01]  /*06d0*/  VIADD R23, R19, UR7 ;  /* 0x0000000713177c36 */ /* 0x000fe20008000000 */
[----:B-----5:R4:W-:Y:S04]  /*06e0*/  @!P1 STG.E desc[UR10][R10.64], R17 ;  /* 0x000000110a009986 */ /* 0x0209e8000c10190a */
[----:B------:R-:W5:Y:S01]  /*06f0*/  @!P2 LDG.E R21, desc[UR10][R12.64] ;  /* 0x0000000a0c15a981 */ /* 0x000f62000c1e1900 */
[----:B------:R-:W-:Y:S02]  /*0700*/  ISETP.GE.U32.AND P1, PT, R23, UR5, PT ;  /* 0x0000000517007c0c */ /* 0x000fe4000bf26070 */
[----:B------:R-:W-:-:S05]  /*0710*/  @!P2 IADD3 R7, PT, PT, R4, 0x600, RZ ;  /* 0x000006000407a810 */ /* 0x000fca0007ffe0ff */
[----:B---3--:R-:W-:-:S06]  /*0720*/  @!P2 IMAD.WIDE.U32 R8, R7, 0x4, R8 ;  /* 0x000000040708a825 */ /* 0x008fcc00078e0008 */
[----:B------:R-:W3:Y:S01]  /*0730*/  @!P1 LDC.64 R14, c[0x0][0x380] ;  /* 0x0000e000ff0e9b82 */ /* 0x000ee20000000a00 */
[----:B----4-:R-:W-:-:S07]  /*0740*/  VIADD R17, R6, 0xa00 ;  /* 0x00000a0006117836 */ /* 0x010fce0000000000 */
[----:B------:R-:W4:Y:S01]  /*0750*/  @!P1 LDC.64 R10, c[0x0][0x390] ;  /* 0x0000e400ff0a9b82 */ /* 0x000f220000000a00 */
[----:B---3--:R-:W-:Y:S01]  /*0760*/  @!P1 IMAD.WIDE.U32 R14, R23, 0x4, R14 ;  /* 0x00000004170e9825 */ /* 0x008fe200078e000e */
[----:B-----5:R3:W-:Y:S04]  /*0770*/  @!P2 STG.E desc[UR10][R8.64], R21 ;  /* 0x000000150800a986 */ /* 0x0207e8000c10190a */
[----:B------:R-:W5:Y:S01]  /*0780*/  @!P1 LDG.E R7, desc[UR10][R14.64] ;  /* 0x0000000a0e079981 */ /* 0x000f62000c1e1900 */
[----:B------:R-:W-:Y:S01]  /*0790*/  ISETP.GE.U32.AND P2, PT, R17, UR5, PT ;  /* 0x0000000511007c0c */ /* 0x000fe2000bf46070 */
[----:B----4-:R-:W-:-:S12]  /*07a0*/  @!P1 IMAD.WIDE.U32 R10, R19, 0x4, R10 ;  /* 0x00000004130a9825 */ /* 0x010fd800078e000a */
[----:B------:R-:W4:Y:S01]  /*07b0*/  @!P2 LDC.64 R12, c[0x0][0x380] ;  /* 0x0000e000ff0cab82 */ /* 0x000f220000000a00 */
[----:B------:R-:W-:-:S07]  /*07c0*/  VIADD R23, R6, 0xc00 ;  /* 0x00000c0006177836 */ /* 0x000fce0000000000 */
[----:B---3--:R-:W3:Y:S01]  /*07d0*/  @!P2 LDC.64 R8, c[0x0][0x390] ;  /* 0x0000e400ff08ab82 */ /* 0x008ee20000000a00 */
[----:B----4-:R-:W-:Y:S01]  /*07e0*/  @!P2 IMAD.WIDE.U32 R12, R17, 0x4, R12 ;  /* 0x00000004110ca825 */ /* 0x010fe200078e000c */
[----:B-----5:R4:W-:Y:S04]  /*07f0*/  @!P1 STG.E desc[UR10][R10.64], R7 ;  /* 0x000000070a009986 */ /* 0x0209e8000c10190a */
[----:B------:R-:W5:Y:S01]  /*0800*/  @!P2 LDG.E R19, desc[UR10][R12.64] ;  /* 0x0000000a0c13a981 */ /* 0x000f62000c1e1900 */
[----:B------:R-:W-:Y:S02]  /*0810*/  ISETP.GE.U32.AND P1, PT, R23, UR5, PT ;  /* 0x0000000517007c0c */ /* 0x000fe4000bf26070 */
[----:B------:R-:W-:-:S05]  /*0820*/  @!P2 IADD3 R17, PT, PT, R4, 0xa00, RZ ;  /* 0x00000a000411a810 */ /* 0x000fca0007ffe0ff */
[----:B---3--:R-:W-:-:S06]  /*0830*/  @!P2 IMAD.WIDE.U32 R8, R17, 0x4, R8 ;  /* 0x000000041108a825 */ /* 0x008fcc00078e0008 */
[----:B------:R-:W3:Y:S01]  /*0840*/  @!P1 LDC.64 R14, c[0x0][0x380] ;  /* 0x0000e000ff0e9b82 */ /* 0x000ee20000000a00 */
[----:B------:R-:W-:-:S07]  /*0850*/  VIADD R21, R6, 0xe00 ;  /* 0x00000e0006157836 */ /* 0x000fce0000000000 */
[----:B----4-:R-:W4:Y:S01]  /*0860*/  @!P1 LDC.64 R10, c[0x0][0x390] ;  /* 0x0000e400ff0a9b82 */ /* 0x010f220000000a00 */
[----:B---3--:R-:W-:Y:S01]  /*0870*/  @!P1 IMAD.WIDE.U32 R14, R23, 0x4, R14 ;  /* 0x00000004170e9825 */ /* 0x008fe200078e000e */
[----:B-----5:R3:W-:Y:S04]  /*0880*/  @!P2 STG.E desc[UR10][R8.64], R19 ;  /* 0x000000130800a986 */ /* 0x0207e8000c10190a */
[----:B------:R-:W5:Y:S01]  /*0890*/  @!P1 LDG.E R17, desc[UR10][R14.64] ;  /* 0x0000000a0e119981 */ /* 0x000f62000c1e1900 */
[----:B------:R-:W-:Y:S01]  /*08a0*/  ISETP.GE.U32.AND P2, PT, R21, UR5, PT ;  /* 0x0000000515007c0c */ /* 0x000fe2000bf46070 */
[----:B------:R-:W-:-:S04]  /*08b0*/  @!P1 VIADD R7, R4, 0xc00 ;  /* 0x00000c0004079836 */ /* 0x000fc80000000000 */
[----:B----4-:R-:W-:-:S08]  /*08c0*/  @!P1 IMAD.WIDE.U32 R10, R7, 0x4, R10 ;  /* 0x00000004070a9825 */ /* 0x010fd000078e000a */
[----:B------:R-:W4:Y:S01]  /*08d0*/  @!P2 LDC.64 R12, c[0x0][0x380] ;  /* 0x0000e000ff0cab82 */ /* 0x000f220000000a00 */
[----:B---3--:R-:W-:-:S07]  /*08e0*/  IADD3 R19, PT, PT, R4, 0x1000, RZ ;  /* 0x0000100004137810 */ /* 0x008fce0007ffe0ff */
[----:B------:R-:W3:Y:S01]  /*08f0*/  @!P2 LDC.64 R8, c[0x0][0x390] ;  /* 0x0000e400ff08ab82 */ /* 0x000ee20000000a00 */
[----:B----4-:R-:W-:-:S04]  /*0900*/  @!P2 IMAD.WIDE.U32 R12, R21, 0x4, R12 ;  /* 0x00000004150ca825 */ /* 0x010fc800078e000c */
[----:B------:R-:W-:Y:S01]  /*0910*/  VIADD R23, R19, UR7 ;  /* 0x0000000713177c36 */ /* 0x000fe20008000000 */
[----:B-----5:R4:W-:Y:S04]  /*0920*/  @!P1 STG.E desc[UR10][R10.64], R17 ;  /* 0x000000110a009986 */ /* 0x0209e8000c10190a */
[----:B------:R-:W5:Y:S01]  /*0930*/  @!P2 LDG.E R21, desc[UR10][R12.64] ;  /* 0x0000000a0c15a981 */ /* 0x000f62000c1e1900 */
[----:B------:R-:W-:Y:S01]  /*0940*/  ISETP.GE.U32.AND P1, PT, R23, UR5, PT ;  /* 0x0000000517007c0c */ /* 0x000fe2000bf26070 */
[----:B------:R-:W-:-:S04]  /*0950*/  @!P2 VIADD R7, R4, 0xe00 ;  /* 0x00000e000407a836 */ /* 0x000fc80000000000 */
[----:B---3--:R-:W-:-:S08]  /*0960*/  @!P2 IMAD.WIDE.U32 R8, R7, 0x4, R8 ;  /* 0x000000040708a825 */ /* 0x008fd000078e0008 */
[----:B------:R-:W3:Y:S01]  /*0970*/  @!P1 LDC.64 R14, c[0x0][0x380] ;  /* 0x0000e000ff0e9b82 */ /* 0x000ee20000000a00 */
[----:B----4-:R-:W-:-:S07]  /*0980*/  IADD3 R17, PT, PT, R6, 0x1200, RZ ;  /* 0x0000120006117810 */ /* 0x010fce0007ffe0ff */
        /* <DEDUP_REMOVED lines=12> */
[----:B------:R-:W-:Y:S01]  /*0a50*/  ISETP.GE.U32.AND P1, PT, R23, UR5, PT ;  /* 0x0000000517007c0c */ /* 0x000fe2000bf26070 */
[----:B------:R-:W-:-:S04]  /*0a60*/  @!P2 VIADD R17, R4, 0x1200 ;  /* 0x000012000411a836 */ /* 0x000fc80000000000 */
[----:B---3--:R-:W-:-:S08]  /*0a70*/  @!P2 IMAD.WIDE.U32 R8, R17, 0x4, R8 ;  /* 0x000000041108a825 */ /* 0x008fd000078e0008 */
[----:B------:R-:W3:Y:S01]  /*0a80*/  @!P1 LDC.64 R14, c[0x0][0x380] ;  /* 0x0000e000ff0e9b82 */ /* 0x000ee20000000a00 */
[----:B------:R-:W-:-:S07]  /*0a90*/  IADD3 R21, PT, PT, R6, 0x1600, RZ ;  /* 0x0000160006157810 */ /* 0x000fce0007ffe0ff */
        /* <DEDUP_REMOVED lines=8> */
[----:B---3--:R-:W-:-:S07]  /*0b20*/  VIADD R19, R4, 0x1800 ;  /* 0x0000180004137836 */ /* 0x008fce0000000000 */
[----:B------:R-:W3:Y:S01]  /*0b30*/  @!P2 LDC.64 R8, c[0x0][0x390] ;  /* 0x0000e400ff08ab82 */ /* 0x000ee20000000a00 */
[----:B----4-:R-:W-:Y:S01]  /*0b40*/  @!P2 IMAD.WIDE.U32 R12, R21, 0x4, R12 ;  /* 0x00000004150ca825 */ /* 0x010fe200078e000c */
[----:B------:R-:W-:Y:S01]  /*0b50*/  IADD3 R23, PT, PT, R19, UR7, RZ ;  /* 0x0000000713177c10 */ /* 0x000fe2000fffe0ff */
[----:B-----5:R4:W-:Y:S04]  /*0b60*/  @!P1 STG.E desc[UR10][R10.64], R17 ;  /* 0x000000110a009986 */ /* 0x0209e8000c10190a */
[----:B------:R-:W5:Y:S01]  /*0b70*/  @!P2 LDG.E R21, desc[UR10][R12.64] ;  /* 0x0000000a0c15a981 */ /* 0x000f62000c1e1900 */
[----:B------:R-:W-:Y:S01]  /*0b80*/  ISETP.GE.U32.AND P1, PT, R23, UR5, PT ;  /* 0x0000000517007c0c */ /* 0x000fe2000bf26070 */
[----:B------:R-:W-:-:S04]  /*0b90*/  @!P2 VIADD R7, R4, 0x1600 ;  /* 0x000016000407a836 */ /* 0x000fc80000000000 */
[----:B---3--:R-:W-:-:S08]  /*0ba0*/  @!P2 IMAD.WIDE.U32 R8, R7, 0x4, R8 ;  /* 0x000000040708a825 */ /* 0x008fd000078e0008 */
        /* <DEDUP_REMOVED lines=8> */
[----:B------:R-:W4:Y:S08]  /*0c30*/  @!P2 LDC.64 R12, c[0x0][0x380] ;  /* 0x0000e000ff0cab82 */ /* 0x000f300000000a00 */
[----:B---3--:R-:W3:Y:S01]  /*0c40*/  @!P2 LDC.64 R8, c[0x0][0x390] ;  /* 0x0000e400ff08ab82 */ /* 0x008ee20000000a00 */
[----:B----4-:R-:W-:Y:S01]  /*0c50*/  @!P2 IMAD.WIDE.U32 R12, R17, 0x4, R12 ;  /* 0x00000004110ca825 */ /* 0x010fe200078e000c */
[----:B------:R-:W-:Y:S01]  /*0c60*/  IADD3 R19, PT, PT, R6, 0x1c00, RZ ;  /* 0x00001c0006137810 */ /* 0x000fe20007ffe0ff */
[----:B-----5:R4:W-:Y:S04]  /*0c70*/  @!P1 STG.E desc[UR10][R10.64], R7 ;  /* 0x000000070a009986 */ /* 0x0209e8000c10190a */
[----:B------:R-:W5:Y:S01]  /*0c80*/  @!P2 LDG.E R13, desc[UR10][R12.64] ;  /* 0x0000000a0c0da981 */ /* 0x000f62000c1e1900 */
[----:B------:R-:W-:Y:S01]  /*0c90*/  ISETP.GE.U32.AND P1, PT, R19, UR5, PT ;  /* 0x0000000513007c0c */ /* 0x000fe2000bf26070 */
[----:B------:R-:W-:-:S04]  /*0ca0*/  @!P2 VIADD R17, R4, 0x1a00 ;  /* 0x00001a000411a836 */ /* 0x000fc80000000000 */
[----:B---3--:R-:W-:-:S08]  /*0cb0*/  @!P2 IMAD.WIDE.U32 R8, R17, 0x4, R8 ;  /* 0x000000041108a825 */ /* 0x008fd000078e0008 */
[----:B------:R-:W3:Y:S02]  /*0cc0*/  @!P1 LDC.64 R14, c[0x0][0x380] ;  /* 0x0000e000ff0e9b82 */ /* 0x000ee40000000a00 */
[----:B---3--:R-:W-:-:S04]  /*0cd0*/  @!P1 IMAD.WIDE.U32 R14, R19, 0x4, R14 ;  /* 0x00000004130e9825 */ /* 0x008fc800078e000e */
[----:B------:R-:W-:Y:S02]  /*0ce0*/  VIADD R19, R6, 0x1e00 ;  /* 0x00001e0006137836 */ /* 0x000fe40000000000 */
[----:B----4-:R-:W3:Y:S01]  /*0cf0*/  @!P1 LDC.64 R6, c[0x0][0x390] ;  /* 0x0000e400ff069b82 */ /* 0x010ee20000000a00 */
[----:B-----5:R4:W-:Y:S04]  /*0d00*/  @!P2 STG.E desc[UR10][R8.64], R13 ;  /* 0x0000000d0800a986 */ /* 0x0209e8000c10190a */
[----:B------:R-:W5:Y:S01]  /*0d10*/  @!P1 LDG.E R15, desc[UR10][R14.64] ;  /* 0x0000000a0e0f9981 */ /* 0x000f62000c1e1900 */
[----:B------:R-:W-:Y:S02]  /*0d20*/  ISETP.GE.U32.AND P2, PT, R19, UR5, PT ;  /* 0x0000000513007c0c */ /* 0x000fe4000bf46070 */
[----:B------:R-:W-:-:S05]  /*0d30*/  @!P1 IADD3 R17, PT, PT, R4, 0x1c00, RZ ;  /* 0x00001c0004119810 */ /* 0x000fca0007ffe0ff */
[----:B---3--:R-:W-:-:S06]  /*0d40*/  @!P1 IMAD.WIDE.U32 R6, R17, 0x4, R6 ;  /* 0x0000000411069825 */ /* 0x008fcc00078e0006 */
[----:B------:R-:W3:Y:S08]  /*0d50*/  @!P2 LDC.64 R10, c[0x0][0x380] ;  /* 0x0000e000ff0aab82 */ /* 0x000ef00000000a00 */
[----:B----4-:R-:W4:Y:S01]  /*0d60*/  @!P2 LDC.64 R8, c[0x0][0x390] ;  /* 0x0000e400ff08ab82 */ /* 0x010f220000000a00 */
[----:B---3--:R-:W-:Y:S01]  /*0d70*/  @!P2 IMAD.WIDE.U32 R10, R19, 0x4, R10 ;  /* 0x00000004130aa825 */ /* 0x008fe200078e000a */
[----:B-----5:R3:W-:Y:S05]  /*0d80*/  @!P1 STG.E desc[UR10][R6.64], R15 ;  /* 0x0000000f06009986 */ /* 0x0207ea000c10190a */
[----:B------:R-:W5:Y:S01]  /*0d90*/  @!P2 LDG.E R11, desc[UR10][R10.64] ;  /* 0x0000000a0a0ba981 */ /* 0x000f62000c1e1900 */
[----:B------:R-:W-:-:S02]  /*0da0*/  @!P2 VIADD R13, R4, 0x1e00 ;  /* 0x00001e00040da836 */ /* 0x000fc40000000000 */
[----:B------:R-:W-:Y:S02]  /*0db0*/  VIADD R5, R5, 0x10 ;  /* 0x0000001005057836 */ /* 0x000fe40000000000 */
[----:B----4-:R-:W-:-:S03]  /*0dc0*/  @!P2 IMAD.WIDE.U32 R8, R13, 0x4, R8 ;  /* 0x000000040d08a825 */ /* 0x010fc600078e0008 */
[----:B------:R-:W-:Y:S02]  /*0dd0*/  ISETP.GE.AND P1, PT, R5, UR4, PT ;  /* 0x0000000405007c0c */ /* 0x000fe4000bf26270 */
[----:B-----5:R3:W-:Y:S11]  /*0de0*/  @!P2 STG.E desc[UR10][R8.64], R11 ;  /* 0x0000000b0800a986 */ /* 0x0207f6000c10190a */
[----:B------:R-:W-:Y:S05]  /*0df0*/  @!P1 BRA `(.L_x_300) ;  /* 0xfffffff400b49947 */ /* 0x000fea000383ffff */
.L_x_299:
[----:B--2---:R-:W-:-:S04]  /*0e00*/  IADD3 R4, PT, PT, -R5, UR9, RZ ;  /* 0x0000000905047c10 */ /* 0x004fc8000fffe1ff */
[----:B------:R-:W-:-:S13]  /*0e10*/  ISETP.GT.AND P1, PT, R4, 0x4, PT ;  /* 0x000000040400780c */ /* 0x000fda0003f24270 */
[----:B------:R-:W-:Y:S05]  /*0e20*/  @!P1 BRA `(.L_x_301) ;  /* 0x00000004002c9947 */ /* 0x000fea0003800000 */
[----:B------:R-:W-:-:S05]  /*0e30*/  LEA R4, R5, R0, 0x9 ;  /* 0x0000000005047211 */ /* 0x000fca00078e48ff */
[----:B---3--:R-:W-:-:S05]  /*0e40*/  VIADD R6, R4, UR7 ;  /* 0x0000000704067c36 */ /* 0x008fca0008000000 */
[----:B------:R-:W-:-:S13]  /*0e50*/  ISETP.GE.U32.AND P0, PT, R6, UR5, PT ;  /* 0x0000000506007c0c */ /* 0x000fda000bf06070 */
[----:B------:R-:W2:Y:S01]  /*0e60*/  @!P0 LDC.64 R8, c[0x0][0x380] ;  /* 0x0000e000ff088b82 */ /* 0x000ea20000000a00 */
[----:B------:R-:W-:-:S07]  /*0e70*/  VIADD R15, R6, 0x200 ;  /* 0x00000200060f7836 */ /* 0x000fce0000000000 */
[----:B------:R-:W3:Y:S01]  /*0e80*/  @!P0 LDC.64 R10, c[0x0][0x390] ;  /* 0x0000e400ff0a8b82 */ /* 0x000ee20000000a00 */
[----:B--2---:R-:W-:-:S05]  /*0e90*/  @!P0 IMAD.WIDE.U32 R8, R6, 0x4, R8 ;  /* 0x0000000406088825 */ /* 0x004fca00078e0008 */
[----:B------:R2:W4:Y:S01]  /*0ea0*/  @!P0 LDG.E R7, desc[UR10][R8.64] ;  /* 0x0000000a08078981 */ /* 0x000522000c1e1900 */
[----:B------:R-:W-:Y:S01]  /*0eb0*/  ISETP.GE.U32.AND P1, PT, R15, UR5, PT ;  /* 0x000000050f007c0c */ /* 0x000fe2000bf26070 */
[----:B---3--:R-:W-:-:S12]  /*0ec0*/  @!P0 IMAD.WIDE.U32 R10, R4, 0x4, R10 ;  /* 0x00000004040a8825 */ /* 0x008fd800078e000a */
[----:B------:R-:W3:Y:S01]  /*0ed0*/  @!P1 LDC.64 R12, c[0x0][0x380] ;  /* 0x0000e000ff0c9b82 */ /* 0x000ee20000000a00 */
[----:B------:R-:W-:-:S07]  /*0ee0*/  IADD3 R21, PT, PT, R6, 0x400, RZ ;  /* 0x0000040006157810 */ /* 0x000fce0007ffe0ff */
[----:B--2---:R-:W2:Y:S01]  /*0ef0*/  @!P1 LDC.64 R8, c[0x0][0x390] ;  /* 0x0000e400ff089b82 */ /* 0x004ea20000000a00 */
[----:B---3--:R-:W-:Y:S01]  /*0f00*/  @!P1 IMAD.WIDE.U32 R12, R15, 0x4, R12 ;  /* 0x000000040f0c9825 */ /* 0x008fe200078e000c */
[----:B----4-:R3:W-:Y:S04]  /*0f10*/  @!P0 STG.E desc[UR10][R10.64], R7 ;  /* 0x000000070a008986 */ /* 0x0107e8000c10190a */
[----:B------:R-:W4:Y:S01]  /*0f20*/  @!P1 LDG.E R19, desc[UR10][R12.64] ;  /* 0x0000000a0c139981 */ /* 0x000f22000c1e1900 */
[----:B------:R-:W-:Y:S01]  /*0f30*/  ISETP.GE.U32.AND P0, PT, R21, UR5, PT ;  /* 0x0000000515007c0c */ /* 0x000fe2000bf06070 */
[----:B------:R-:W-:-:S04]  /*0f40*/  @!P1 VIADD R17, R4, 0x200 ;  /* 0x0000020004119836 */ /* 0x000fc80000000000 */
[----:B--2---:R-:W-:-:S08]  /*0f50*/  @!P1 IMAD.WIDE.U32 R8, R17, 0x4, R8 ;  /* 0x0000000411089825 */ /* 0x004fd000078e0008 */
[----:B------:R-:W2:Y:S08]  /*0f60*/  @!P0 LDC.64 R14, c[0x0][0x380] ;  /* 0x0000e000ff0e8b82 */ /* 0x000eb00000000a00 */
[----:B---3--:R-:W3:Y:S01]  /*0f70*/  @!P0 LDC.64 R10, c[0x0][0x390] ;  /* 0x0000e400ff0a8b82 */ /* 0x008ee20000000a00 */
[----:B--2---:R-:W-:-:S04]  /*0f80*/  @!P0 IMAD.WIDE.U32 R14, R21, 0x4, R14 ;  /* 0x00000004150e8825 */ /* 0x004fc800078e000e */
[----:B------:R-:W-:Y:S01]  /*0f90*/  VIADD R21, R6, 0x600 ;  /* 0x0000060006157836 */ /* 0x000fe20000000000 */
[----:B----4-:R2:W-:Y:S04]  /*0fa0*/  @!P1 STG.E desc[UR10][R8.64], R19 ;  /* 0x0000001308009986 */ /* 0x0105e8000c10190a */
[----:B------:R-:W4:Y:S01]  /*0fb0*/  @!P0 LDG.E R17, desc[UR10][R14.64] ;  /* 0x0000000a0e118981 */ /* 0x000f22000c1e1900 */
[----:B------:R-:W-:Y:S02]  /*0fc0*/  ISETP.GE.U32.AND P1, PT, R21, UR5, PT ;  /* 0x0000000515007c0c */ /* 0x000fe4000bf26070 */
[----:B------:R-:W-:-:S05]  /*0fd0*/  @!P0 IADD3 R7, PT, PT, R4, 0x400, RZ ;  /* 0x0000040004078810 */ /* 0x000fca0007ffe0ff */
[----:B---3--:R-:W-:-:S06]  /*0fe0*/  @!P0 IMAD.WIDE.U32 R10, R7, 0x4, R10 ;  /* 0x00000004070a8825 */ /* 0x008fcc00078e000a */
[----:B------:R-:W3:Y:S01]  /*0ff0*/  @!P1 LDC.64 R12, c[0x0][0x380] ;  /* 0x0000e000ff0c9b82 */ /* 0x000ee20000000a00 */
[----:B------:R-:W-:-:S07]  /*1000*/  VIADD R5, R5, 0x4 ;  /* 0x0000000405057836 */ /* 0x000fce0000000000 */
[----:B--2---:R-:W2:Y:S01]  /*1010*/  @!P1 LDC.64 R8, c[0x0][0x390] ;  /* 0x0000e400ff089b82 */ /* 0x004ea20000000a00 */
[----:B---3--:R-:W-:-:S04]  /*1020*/  @!P1 IMAD.WIDE.U32 R12, R21, 0x4, R12 ;  /* 0x00000004150c9825 */ /* 0x008fc800078e000c */
[----:B------:R-:W-:Y:S01]  /*1030*/  IMAD R6, R5, 0x200, R0 ;  /* 0x0000020005067824 */ /* 0x000fe200078e0200 */
[----:B----4-:R3:W-:Y:S04]  /*1040*/  @!P0 STG.E desc[UR10][R10.64], R17 ;  /* 0x000000110a008986 */ /* 0x0107e8000c10190a */
[----:B------:R-:W4:Y:S01]  /*1050*/  @!P1 LDG.E R21, desc[UR10][R12.64] ;  /* 0x0000000a0c159981 */ /* 0x000f22000c1e1900 */
[----:B------:R-:W-:Y:S01]  /*1060*/  IADD3 R7, PT, PT, R6, UR7, RZ ;  /* 0x0000000706077c10 */ /* 0x000fe2000fffe0ff */
[----:B------:R-:W-:-:S03]  /*1070*/  @!P1 VIADD R19, R4, 0x600 ;  /* 0x0000060004139836 */ /* 0x000fc60000000000 */
[----:B------:R-:W-:Y:S01]  /*1080*/  ISETP.GE.U32.AND P0, PT, R7, UR5, PT ;  /* 0x0000000507007c0c */ /* 0x000fe2000bf06070 */
[----:B--2---:R-:W-:-:S12]  /*1090*/  @!P1 IMAD.WIDE.U32 R8, R19, 0x4, R8 ;  /* 0x0000000413089825 */ /* 0x004fd800078e0008 */
[----:B------:R-:W2:Y:S08]  /*10a0*/  @!P0 LDC.64 R14, c[0x0][0x380] ;  /* 0x0000e000ff0e8b82 */ /* 0x000eb00000000a00 */
[----:B---3--:R-:W3:Y:S01]  /*10b0*/  @!P0 LDC.64 R10, c[0x0][0x390] ;  /* 0x0000e400ff0a8b82 */ /* 0x008ee20000000a00 */
[C---:B--2---:R-:W-:Y:S01]  /*10c0*/  @!P0 IMAD.WIDE.U32 R14, R7.reuse, 0x4, R14 ;  /* 0x00000004070e8825 */ /* 0x044fe200078e000e */
[----:B----4-:R2:W-:Y:S04]  /*10d0*/  @!P1 STG.E desc[UR10][R8.64], R21 ;  /* 0x0000001508009986 */ /* 0x0105e8000c10190a */
[----:B------:R-:W4:Y:S01]  /*10e0*/  @!P0 LDG.E R17, desc[UR10][R14.64] ;  /* 0x0000000a0e118981 */ /* 0x000f22000c1e1900 */
[----:B------:R-:W-:-:S02]  /*10f0*/  VIADD R19, R7, 0x200 ;  /* 0x0000020007137836 */ /* 0x000fc40000000000 */
[----:B---3--:R-:W-:-:S03]  /*1100*/  @!P0 IMAD.WIDE.U32 R10, R6, 0x4, R10 ;  /* 0x00000004060a8825 */ /* 0x008fc600078e000a */
[----:B------:R-:W-:-:S13]  /*1110*/  ISETP.GE.U32.AND P1, PT, R19, UR5, PT ;  /* 0x0000000513007c0c */ /* 0x000fda000bf26070 */
        /* <DEDUP_REMOVED lines=9> */
[----:B------:R-:W2:Y:S01]  /*11b0*/  @!P0 LDC.64 R14, c[0x0][0x380] ;  /* 0x0000e000ff0e8b82 */ /* 0x000ea20000000a00 */
[----:B---3--:R-:W-:-:S07]  /*11c0*/  VIADD R17, R7, 0x600 ;  /* 0x0000060007117836 */ /* 0x008fce0000000000 */
[----:B------:R-:W3:Y:S01]  /*11d0*/  @!P0 LDC.64 R10, c[0x0][0x390] ;  /* 0x0000e400ff0a8b82 */ /* 0x000ee20000000a00 */
[----:B--2---:R-:W-:Y:S01]  /*11e0*/  @!P0 IMAD.WIDE.U32 R14, R25, 0x4, R14 ;  /* 0x00000004190e8825 */ /* 0x004fe200078e000e */
[----:B----4-:R2:W-:Y:S05]  /*11f0*/  @!P1 STG.E desc[UR10][R8.64], R23 ;  /* 0x0000001708009986 */ /* 0x0105ea000c10190a */
[----:B------:R-:W4:Y:S01]  /*1200*/  @!P0 LDG.E R15, desc[UR10][R14.64] ;  /* 0x0000000a0e0f8981 */ /* 0x000f22000c1e1900 */
[----:B------:R-:W-:Y:S02]  /*1210*/  ISETP.GE.U32.AND P1, PT, R17, UR5, PT ;  /* 0x0000000511007c0c */ /* 0x000fe4000bf26070 */
[----:B------:R-:W-:-:S05]  /*1220*/  @!P0 IADD3 R7, PT, PT, R6, 0x400, RZ ;  /* 0x0000040006078810 */ /* 0x000fca0007ffe0ff */
[----:B---3--:R-:W-:-:S06]  /*1230*/  @!P0 IMAD.WIDE.U32 R10, R7, 0x4, R10 ;  /* 0x00000004070a8825 */ /* 0x008fcc00078e000a */
[----:B------:R-:W3:Y:S08]  /*1240*/  @!P1 LDC.64 R12, c[0x0][0x380] ;  /* 0x0000e000ff0c9b82 */ /* 0x000ef00000000a00 */
[----:B--2---:R-:W2:Y:S01]  /*1250*/  @!P1 LDC.64 R8, c[0x0][0x390] ;  /* 0x0000e400ff089b82 */ /* 0x004ea20000000a00 */
[----:B---3--:R-:W-:Y:S01]  /*1260*/  @!P1 IMAD.WIDE.U32 R12, R17, 0x4, R12 ;  /* 0x00000004110c9825 */ /* 0x008fe200078e000c */
[----:B----4-:R4:W-:Y:S05]  /*1270*/  @!P0 STG.E desc[UR10][R10.64], R15 ;  /* 0x0000000f0a008986 */ /* 0x0109ea000c10190a */
[----:B------:R-:W3:Y:S01]  /*1280*/  @!P1 LDG.E R13, desc[UR10][R12.64] ;  /* 0x0000000a0c0d9981 */ /* 0x000ee2000c1e1900 */
[----:B------:R-:W-:Y:S01]  /*1290*/  @!P1 VIADD R7, R6, 0x600 ;  /* 0x0000060006079836 */ /* 0x000fe20000000000 */
[----:B------:R-:W-:Y:S01]  /*12a0*/  PLOP3.LUT P0, PT, PT, PT, PT, 0x8, 0x80 ;  /* 0x000000000080781c */ /* 0x000fe20003f0e170 */
[----:B------:R-:W-:-:S02]  /*12b0*/  VIADD R5, R5, 0x4 ;  /* 0x0000000405057836 */ /* 0x000fc40000000000 */
[----:B--2---:R-:W-:-:S05]  /*12c0*/  @!P1 IMAD.WIDE.U32 R6, R7, 0x4, R8 ;  /* 0x0000000407069825 */ /* 0x004fca00078e0008 */
[----:B---3--:R4:W-:Y:S05]  /*12d0*/  @!P1 STG.E desc[UR10][R6.64], R13 ;  /* 0x0000000d06009986 */ /* 0x0089ea000c10190a */
.L_x_301:
[----:B------:R-:W-:-:S13]  /*12e0*/  ISETP.NE.OR P0, PT, R5, UR9, P0 ;  /* 0x0000000905007c0c */ /* 0x000fda0008705670 */
[----:B------:R-:W-:Y:S05]  /*12f0*/  @!P0 BRA `(.L_x_292) ;  /* 0x00000000009c8947 */ /* 0x000fea0003800000 */
.L_x_298:
[----:B------:R-:W-:-:S05]  /*1300*/  LEA R4, R5, R0, 0x9 ;  /* 0x0000000005047211 */ /* 0x000fca00078e48ff */
[----:B0--34-:R-:W-:-:S05]  /*1310*/  VIADD R6, R4, UR7 ;  /* 0x0000000704067c36 */ /* 0x019fca0008000000 */
[----:B0-----:R-:W-:-:S13]  /*1320*/  ISETP.GE.U32.AND P0, PT, R6, UR12, PT ;  /* 0x0000000c06007c0c */ /* 0x001fda000bf06070 */
[----:B------:R-:W0:Y:S01]  /*1330*/  @!P0 LDC.64 R8, c[0x0][0x380] ;  /* 0x0000e000ff088b82 */ /* 0x000e220000000a00 */
[----:B------:R-:W-:-:S07]  /*1340*/  VIADD R15, R6, 0x200 ;  /* 0x00000200060f7836 */ /* 0x000fce0000000000 */
[----:B------:R-:W2:Y:S01]  /*1350*/  @!P0 LDC.64 R10, c[0x0][0x390] ;  /* 0x0000e400ff0a8b82 */ /* 0x000ea20000000a00 */
[----:B0-----:R-:W-:-:S05]  /*1360*/  @!P0 IMAD.WIDE.U32 R8, R6, 0x4, R8 ;  /* 0x0000000406088825 */ /* 0x001fca00078e0008 */
[----:B------:R0:W3:Y:S01]  /*1370*/  @!P0 LDG.E R7, desc[UR10][R8.64] ;  /* 0x0000000a08078981 */ /* 0x0000e2000c1e1900 */
[----:B------:R-:W-:Y:S01]  /*1380*/  ISETP.GE.U32.AND P1, PT, R15, UR12, PT ;  /* 0x0000000c0f007c0c */ /* 0x000fe2000bf26070 */
[----:B--2---:R-:W-:-:S12]  /*1390*/  @!P0 IMAD.WIDE.U32 R10, R4, 0x4, R10 ;  /* 0x00000004040a8825 */ /* 0x004fd800078e000a */
[----:B------:R-:W2:Y:S01]  /*13a0*/  @!P1 LDC.64 R12, c[0x0][0x380] ;  /* 0x0000e000ff0c9b82 */ /* 0x000ea20000000a00 */
[----:B------:R-:W-:-:S07]  /*13b0*/  IADD3 R19, PT, PT, R6, 0x400, RZ ;  /* 0x0000040006137810 */ /* 0x000fce0007ffe0ff */
[----:B0-----:R-:W0:Y:S01]  /*13c0*/  @!P1 LDC.64 R8, c[0x0][0x390] ;  /* 0x0000e400ff089b82 */ /* 0x001e220000000a00 */
[----:B--2---:R-:W-:Y:S01]  /*13d0*/  @!P1 IMAD.WIDE.U32 R12, R15, 0x4, R12 ;  /* 0x000000040f0c9825 */ /* 0x004fe200078e000c */
[----:B---3--:R2:W-:Y:S05]  /*13e0*/  @!P0 STG.E desc[UR10][R10.64], R7 ;  /* 0x000000070a008986 */ /* 0x0085ea000c10190a */
[----:B------:R-:W3:Y:S01]  /*13f0*/  @!P1 LDG.E R13, desc[UR10][R12.64] ;  /* 0x0000000a0c0d9981 */ /* 0x000ee2000c1e1900 */
[----:B------:R-:W-:Y:S01]  /*1400*/  ISETP.GE.U32.AND P0, PT, R19, UR12, PT ;  /* 0x0000000c13007c0c */ /* 0x000fe2000bf06070 */
[----:B------:R-:W-:-:S04]  /*1410*/  @!P1 VIADD R17, R4, 0x200 ;  /* 0x0000020004119836 */ /* 0x000fc80000000000 */
[----:B0-----:R-:W-:-:S08]  /*1420*/  @!P1 IMAD.WIDE.U32 R8, R17, 0x4, R8 ;  /* 0x0000000411089825 */ /* 0x001fd000078e0008 */
[----:B------:R-:W0:Y:S02]  /*1430*/  @!P0 LDC.64 R14, c[0x0][0x380] ;  /* 0x0000e000ff0e8b82 */ /* 0x000e240000000a00 */
[----:B0-----:R-:W-:-:S04]  /*1440*/  @!P0 IMAD.WIDE.U32 R14, R19, 0x4, R14 ;  /* 0x00000004130e8825 */ /* 0x001fc800078e000e */
[----:B------:R-:W-:Y:S02]  /*1450*/  VIADD R19, R6, 0x600 ;  /* 0x0000060006137836 */ /* 0x000fe40000000000 */
[----:B--2---:R-:W0:Y:S01]  /*1460*/  @!P0 LDC.64 R6, c[0x0][0x390] ;  /* 0x0000e400ff068b82 */ /* 0x004e220000000a00 */
[----:B---3--:R2:W-:Y:S04]  /*1470*/  @!P1 STG.E desc[UR10][R8.64], R13 ;  /* 0x0000000d08009986 */ /* 0x0085e8000c10190a */
[----:B------:R-:W3:Y:S01]  /*1480*/  @!P0 LDG.E R15, desc[UR10][R14.64] ;  /* 0x0000000a0e0f8981 */ /* 0x000ee2000c1e1900 */
[----:B------:R-:W-:Y:S02]  /*1490*/  ISETP.GE.U32.AND P1, PT, R19, UR12, PT ;  /* 0x0000000c13007c0c */ /* 0x000fe4000bf26070 */
[----:B------:R-:W-:-:S05]  /*14a0*/  @!P0 IADD3 R17, PT, PT, R4, 0x400, RZ ;  /* 0x0000040004118810 */ /* 0x000fca0007ffe0ff */
[----:B0-----:R-:W-:-:S06]  /*14b0*/  @!P0 IMAD.WIDE.U32 R6, R17, 0x4, R6 ;  /* 0x0000000411068825 */ /* 0x001fcc00078e0006 */
[----:B------:R-:W0:Y:S08]  /*14c0*/  @!P1 LDC.64 R10, c[0x0][0x380] ;  /* 0x0000e000ff0a9b82 */ /* 0x000e300000000a00 */
[----:B--2---:R-:W2:Y:S01]  /*14d0*/  @!P1 LDC.64 R8, c[0x0][0x390] ;  /* 0x0000e400ff089b82 */ /* 0x004ea20000000a00 */
[----:B0-----:R-:W-:Y:S01]  /*14e0*/  @!P1 IMAD.WIDE.U32 R10, R19, 0x4, R10 ;  /* 0x00000004130a9825 */ /* 0x001fe200078e000a */
[----:B---3--:R0:W-:Y:S05]  /*14f0*/  @!P0 STG.E desc[UR10][R6.64], R15 ;  /* 0x0000000f06008986 */ /* 0x0081ea000c10190a */
[----:B------:R-:W3:Y:S01]  /*1500*/  @!P1 LDG.E R11, desc[UR10][R10.64] ;  /* 0x0000000a0a0b9981 */ /* 0x000ee2000c1e1900 */
[----:B------:R-:W-:-:S02]  /*1510*/  @!P1 VIADD R13, R4, 0x600 ;  /* 0x00000600040d9836 */ /* 0x000fc40000000000 */
[----:B------:R-:W-:Y:S02]  /*1520*/  VIADD R5, R5, 0x4 ;  /* 0x0000000405057836 */ /* 0x000fe40000000000 */
[----:B--2---:R-:W-:-:S03]  /*1530*/  @!P1 IMAD.WIDE.U32 R8, R13, 0x4, R8 ;  /* 0x000000040d089825 */ /* 0x004fc600078e0008 */
[----:B-1----:R-:W-:Y:S02]  /*1540*/  ISETP.NE.AND P0, PT, R5, UR13, PT ;  /* 0x0000000d05007c0c */ /* 0x002fe4000bf05270 */
[----:B---3--:R0:W-:Y:S11]  /*1550*/  @!P1 STG.E desc[UR10][R8.64], R11 ;  /* 0x0000000b08009986 */ /* 0x0081f6000c10190a */
[----:B------:R-:W-:Y:S05]  /*1560*/  @P0 BRA `(.L_x_298) ;  /* 0xfffffffc00640947 */ /* 0x000fea000383ffff */
.L_x_292:
[----:B01----:R-:W-:Y:S05]  /*1570*/  BSYNC.RECONVERGENT B0 ;  /* 0x0000000000007941 */ /* 0x003fea0003800200 */
.L_x_291:
        /* <DEDUP_REMOVED lines=8> */
[----:B------:R-:W-:Y:S05]  /*1600*/  @!P0 EXIT ;  /* 0x000000000000894d */ /* 0x000fea0003800000 */
[----:B------:R-:W0:Y:S01]  /*1610*/  LDC.64 R4, c[0x0][0x390] ;  /* 0x0000e400ff047b82 */ /* 0x000e220000000a00 */
[----:B------:R-:W1:Y:S01]  /*1620*/  LDCU.64 UR4, c[0x0][0x398] ;  /* 0x00007300ff0477ac */ /* 0x000e620008000a00 */
[C---:B---34-:R-:W-:Y:S01]  /*1630*/  VIADD R7, R0.reuse, 0xffffffff ;  /* 0xffffffff00077836 */ /* 0x058fe20000000000 */
[C---:B-1----:R-:W-:Y:S01]  /*1640*/  ISETP.GE.U32.AND P0, PT, R0.reuse, UR4, PT ;  /* 0x0000000400007c0c */ /* 0x042fe2000bf06070 */
[----:B------:R-:W-:Y:S02]  /*1650*/  ULOP3.LUT UR9, UR5, 0xfffffffc, URZ, 0xc0, !UPT ;  /* 0xfffffffc05097892 */ /* 0x000fe4000f8ec0ff */
[----:B------:R-:W-:Y:S01]  /*1660*/  ULOP3.LUT UR6, UR5, 0x3, URZ, 0xc0, !UPT ;  /* 0x0000000305067892 */ /* 0x000fe2000f8ec0ff */
[----:B------:R-:W-:Y:S01]  /*1670*/  ISETP.NE.AND P0, PT, R0, RZ, !P0 ;  /* 0x000000ff0000720c */ /* 0x000fe20004705270 */
[----:B0-----:R-:W-:Y:S01]  /*1680*/  IMAD.WIDE.U32 R4, R7, 0x4, R4 ;  /* 0x0000000407047825 */ /* 0x001fe200078e0004 */
[----:B------:R-:W-:-:S12]  /*1690*/  UIADD3 UR7, UPT, UPT, -UR9, URZ, URZ ;  /* 0x000000ff09077290 */ /* 0x000fd8000fffe1ff */
.L_x_336:
[----:B------:R-:W0:Y:S02]  /*16a0*/  LDCU UR8, c[0x0][0x39c] ;  /* 0x00007380ff0877ac */ /* 0x000e240008000800 */
[----:B0-----:R-:W-:-:S04]  /*16b0*/  UISETP.LT.U32.AND UP0, UPT, UR8, 0x2, UPT ;  /* 0x000000020800788c */ /* 0x001fc8000bf01070 */
[----:B------:R-:W-:-:S04]  /*16c0*/  USEL UR4, UR8, 0x2, UP0 ;  /* 0x0000000208047887 */ /* 0x000fc80008000000 */
[----:B------:R-:W-:-:S12]  /*16d0*/  USHF.L.U32 UR4, UR4, 0x2, URZ ;  /* 0x0000000204047899 */ /* 0x000fd800080006ff */
[----:B------:R-:W0:Y:S02]  /*16e0*/  LDCU UR4, c[0x2][UR4] ;  /* 0x00800000040477ac */ /* 0x000e240008000800 */
[----:B0-----:R-:W-:-:S10]  /*16f0*/  USHF.R.S32.HI UR5, URZ, 0x1f, UR4 ;  /* 0x0000001fff057899 */ /* 0x001fd40008011404 */
.L_x_366:
[----:B-12---:R-:W-:Y:S05]  /*1700*/  BRXU UR4 -0x1710                                 (*"BRANCH_TARGETS .L_x_304,.L_x_368,.L_x_369"*) ;  /* 0xffffffe8043c7958 */ /* 0x006fea000b83ffff */
.L_x_369:
[----:B------:R-:W-:Y:S01]  /*1710*/  UISETP.GE.U32.AND UP0, UPT, UR8, 0x4, UPT ;  /* 0x000000040800788c */ /* 0x000fe2000bf06070 */
[----:B------:R-:W-:-:S08]  /*1720*/  IMAD.MOV.U32 R9, RZ, RZ, RZ ;  /* 0x000000ffff097224 */ /* 0x000fd000078e00ff */
[----:B------:R-:W-:Y:S05]  /*1730*/  BRA.U !UP0, `(.L_x_302) ;  /* 0x00000005081c7547 */ /* 0x000fea000b800000 */
[----:B------:R-:W-:Y:S02]  /*1740*/  HFMA2 R11, -RZ, RZ, 0, 6.103515625e-05 ;  /* 0x00000400ff0b7431 */ /* 0x000fe400000001ff */
[----:B------:R-:W-:Y:S01]  /*1750*/  IMAD.MOV.U32 R10, RZ, RZ, R0 ;  /* 0x000000ffff0a7224 */ /* 0x000fe200078e0000 */
[----:B------:R-:W0:Y:S01]  /*1760*/  LDCU UR5, c[0x0][0x398] ;  /* 0x00007300ff0577ac */ /* 0x000e220008000800 */
[----:B------:R-:W-:-:S05]  /*1770*/  UMOV UR4, UR7 ;  /* 0x0000000700047c82 */ /* 0x000fca0008000000 */
.L_x_303:
[----:B0-----:R-:W-:-:S13]  /*1780*/  ISETP.GE.U32.AND P2, PT, R10, UR5, PT ;  /* 0x000000050a007c0c */ /* 0x001fda000bf46070 */
[----:B--2---:R-:W0:Y:S02]  /*1790*/  @!P2 LDC.64 R12, c[0x0][0x390] ;  /* 0x0000e400ff0cab82 */ /* 0x004e240000000a00 */
[----:B0-----:R-:W-:-:S05]  /*17a0*/  @!P2 IMAD.WIDE.U32 R12, R10, 0x4, R12 ;  /* 0x000000040a0ca825 */ /* 0x001fca00078e000c */
[----:B------:R-:W2:Y:S01]  /*17b0*/  @!P2 LDG.E R7, desc[UR10][R12.64] ;  /* 0x0000000a0c07a981 */ /* 0x000ea2000c1e1900 */
[----:B------:R-:W-:Y:S01]  /*17c0*/  IMAD.MOV.U32 R8, RZ, RZ, RZ ;  /* 0x000000ffff087224 */ /* 0x000fe200078e00ff */
[----:B------:R-:W-:Y:S02]  /*17d0*/  ISETP.EQ.OR P1, PT, R0, RZ, P2 ;  /* 0x000000ff0000720c */ /* 0x000fe40001722670 */
[----:B------:R-:W-:Y:S01]  /*17e0*/  IADD3 R19, PT, PT, R11, -0x400, RZ ;  /* 0xfffffc000b137810 */ /* 0x000fe20007ffe0ff */
[----:B--2---:R-:W-:-:S05]  /*17f0*/  @!P2 IMAD.HI R6, R7, 0x66666667, RZ ;  /* 0x666666670706a827 */ /* 0x004fca00078e02ff */
[----:B------:R-:W-:-:S04]  /*1800*/  @!P2 SHF.R.U32.HI R9, RZ, 0x1f, R6 ;  /* 0x0000001fff09a819 */ /* 0x000fc80000011606 */
[----:B------:R-:W-:-:S05]  /*1810*/  @!P2 LEA.HI.SX32 R8, R6, R9, 0x1e ;  /* 0x000000090608a211 */ /* 0x000fca00078ff2ff */
[----:B------:R-:W-:Y:S02]  /*1820*/  @!P2 IMAD R15, R8, -0xa, R7 ;  /* 0xfffffff6080fa824 */ /* 0x000fe400078e0207 */
[----:B------:R-:W-:-:S03]  /*1830*/  IMAD.WIDE R6, R19, 0x4, R2 ;  /* 0x0000000413067825 */ /* 0x000fc600078e0202 */
[----:B------:R0:W-:Y:S01]  /*1840*/  @!P2 STG.E desc[UR10][R12.64], R15 ;  /* 0x0000000f0c00a986 */ /* 0x0001e2000c10190a */
[----:B------:R-:W-:Y:S06]  /*1850*/  BAR.SYNC.DEFER_BLOCKING 0x0 ;  /* 0x0000000000007b1d */ /* 0x000fec0000010000 */
[----:B------:R-:W2:Y:S01]  /*1860*/  @!P1 LDG.E R9, desc[UR10][R6.64+-0x4] ;  /* 0xfffffc0a06099981 */ /* 0x000ea2000c1e1900 */
[----:B------:R-:W-:-:S05]  /*1870*/  VIADD R14, R10, 0x200 ;  /* 0x000002000a0e7836 */ /* 0x000fca0000000000 */
[----:B------:R-:W-:Y:S01]  /*1880*/  ISETP.GE.U32.AND P2, PT, R14, UR5, PT ;  /* 0x000000050e007c0c */ /* 0x000fe2000bf46070 */
[----:B--2---:R-:W-:Y:S02]  /*1890*/  @!P1 IMAD.IADD R17, R9, 0x1, R8 ;  /* 0x0000000109119824 */ /* 0x004fe400078e0208 */
[----:B------:R-:W-:-:S03]  /*18a0*/  IMAD.WIDE.U32 R8, R19, 0x4, R2 ;  /* 0x0000000413087825 */ /* 0x000fc600078e0002 */
[----:B------:R1:W-:Y:S07]  /*18b0*/  @!P1 STG.E desc[UR10][R6.64+-0x4], R17 ;  /* 0xfffffc1106009986 */ /* 0x0003ee000c10190a */
[----:B------:R-:W2:Y:S01]  /*18c0*/  @!P2 LDG.E R19, desc[UR10][R8.64+0x800] ;  /* 0x0008000a0813a981 */ /* 0x000ea2000c1e1900 */
[----:B------:R-:W-:Y:S02]  /*18d0*/  MOV R14, RZ ;  /* 0x000000ff000e7202 */ /* 0x000fe40000000f00 */
[----:B------:R-:W-:Y:S01]  /*18e0*/  ISETP.EQ.OR P1, PT, R0, RZ, P2 ;  /* 0x000000ff0000720c */ /* 0x000fe20001722670 */
[----:B--2---:R-:W-:-:S05]  /*18f0*/  @!P2 IMAD.HI R16, R19, 0x66666667, RZ ;  /* 0x666666671310a827 */ /* 0x004fca00078e02ff */
[----:B0-----:R-:W-:-:S04]  /*1900*/  @!P2 SHF.R.U32.HI R13, RZ, 0x1f, R16 ;  /* 0x0000001fff0da819 */ /* 0x001fc80000011610 */
[----:B------:R-:W-:-:S05]  /*1910*/  @!P2 LEA.HI.SX32 R14, R16, R13, 0x1e ;  /* 0x0000000d100ea211 */ /* 0x000fca00078ff2ff */
[----:B------:R-:W-:-:S05]  /*1920*/  @!P2 IMAD R19, R14, -0xa, R19 ;  /* 0xfffffff60e13a824 */ /* 0x000fca00078e0213 */
[----:B------:R-:W-:Y:S01]  /*1930*/  @!P2 STG.E desc[UR10][R8.64+0x800], R19 ;  /* 0x000800130800a986 */ /* 0x000fe2000c10190a */
[----:B------:R-:W-:Y:S06]  /*1940*/  BAR.SYNC.DEFER_BLOCKING 0x0 ;  /* 0x0000000000007b1d */ /* 0x000fec0000010000 */
[----:B------:R-:W2:Y:S01]  /*1950*/  @!P1 LDG.E R13, desc[UR10][R6.64+0x7fc] ;  /* 0x0007fc0a060d9981 */ /* 0x000ea2000c1e1900 */
[----:B------:R-:W-:-:S05]  /*1960*/  VIADD R12, R10, 0x400 ;  /* 0x000004000a0c7836 */ /* 0x000fca0000000000 */
[----:B------:R-:W-:Y:S01]  /*1970*/  ISETP.GE.U32.AND P2, PT, R12, UR5, PT ;  /* 0x000000050c007c0c */ /* 0x000fe2000bf46070 */
[----:B--2---:R-:W-:-:S05]  /*1980*/  @!P1 IMAD.IADD R13, R13, 0x1, R14 ;  /* 0x000000010d0d9824 */ /* 0x004fca00078e020e */
[----:B------:R0:W-:Y:S07]  /*1990*/  @!P1 STG.E desc[UR10][R6.64+0x7fc], R13 ;  /* 0x0007fc0d06009986 */ /* 0x0001ee000c10190a */
[----:B------:R-:W2:Y:S01]  /*19a0*/  @!P2 LDG.E R15, desc[UR10][R8.64+0x1000] ;  /* 0x0010000a080fa981 */ /* 0x000ea2000c1e1900 */
[----:B------:R-:W-:Y:S02]  /*19b0*/  MOV R12, RZ ;  /* 0x000000ff000c7202 */ /* 0x000fe40000000f00 */
[----:B------:R-:W-:Y:S01]  /*19c0*/  ISETP.EQ.OR P1, PT, R0, RZ, P2 ;  /* 0x000000ff0000720c */ /* 0x000fe20001722670 */
[----:B--2---:R-:W-:-:S05]  /*19d0*/  @!P2 IMAD.HI R14, R15, 0x66666667, RZ ;  /* 0x666666670f0ea827 */ /* 0x004fca00078e02ff */
[----:B-1----:R-:W-:-:S04]  /*19e0*/  @!P2 SHF.R.U32.HI R17, RZ, 0x1f, R14 ;  /* 0x0000001fff11a819 */ /* 0x002fc8000001160e */
[----:B------:R-:W-:-:S05]  /*19f0*/  @!P2 LEA.HI.SX32 R12, R14, R17, 0x1e ;  /* 0x000000110e0ca211 */ /* 0x000fca00078ff2ff */
[----:B------:R-:W-:-:S05]  /*1a00*/  @!P2 IMAD R15, R12, -0xa, R15 ;  /* 0xfffffff60c0fa824 */ /* 0x000fca00078e020f */
[----:B------:R1:W-:Y:S01]  /*1a10*/  @!P2 STG.E desc[UR10][R8.64+0x1000], R15 ;  /* 0x0010000f0800a986 */ /* 0x0003e2000c10190a */
[----:B------:R-:W-:Y:S06]  /*1a20*/  BAR.SYNC.DEFER_BLOCKING 0x0 ;  /* 0x0000000000007b1d */ /* 0x000fec0000010000 */
[----:B------:R-:W2:Y:S01]  /*1a30*/  @!P1 LDG.E R17, desc[UR10][R6.64+0xffc] ;  /* 0x000ffc0a06119981 */ /* 0x000ea2000c1e1900 */
[----:B0-----:R-:W-:-:S05]  /*1a40*/  VIADD R13, R10, 0x600 ;  /* 0x000006000a0d7836 */ /* 0x001fca0000000000 */
[----:B------:R-:W-:Y:S01]  /*1a50*/  ISETP.GE.U32.AND P2, PT, R13, UR5, PT ;  /* 0x000000050d007c0c */ /* 0x000fe2000bf46070 */
[----:B--2---:R-:W-:-:S05]  /*1a60*/  @!P1 IMAD.IADD R17, R17, 0x1, R12 ;  /* 0x0000000111119824 */ /* 0x004fca00078e020c */
[----:B------:R2:W-:Y:S07]  /*1a70*/  @!P1 STG.E desc[UR10][R6.64+0xffc], R17 ;  /* 0x000ffc1106009986 */ /* 0x0005ee000c10190a */
[----:B------:R-:W3:Y:S01]  /*1a80*/  @!P2 LDG.E R13, desc[UR10][R8.64+0x1800] ;  /* 0x0018000a080da981 */ /* 0x000ee2000c1e1900 */
[----:B------:R-:W-:Y:S02]  /*1a90*/  MOV R12, RZ ;  /* 0x000000ff000c7202 */ /* 0x000fe40000000f00 */
[----:B------:R-:W-:Y:S01]  /*1aa0*/  ISETP.EQ.OR P1, PT, R0, RZ, P2 ;  /* 0x000000ff0000720c */ /* 0x000fe20001722670 */
[----:B---3--:R-:W-:-:S05]  /*1ab0*/  @!P2 IMAD.HI R14, R13, 0x66666667, RZ ;  /* 0x666666670d0ea827 */ /* 0x008fca00078e02ff */
[----:B------:R-:W-:-:S04]  /*1ac0*/  @!P2 SHF.R.U32.HI R19, RZ, 0x1f, R14 ;  /* 0x0000001fff13a819 */ /* 0x000fc8000001160e */
[----:B------:R-:W-:-:S05]  /*1ad0*/  @!P2 LEA.HI.SX32 R12, R14, R19, 0x1e ;  /* 0x000000130e0ca211 */ /* 0x000fca00078ff2ff */
[----:B------:R-:W-:-:S05]  /*1ae0*/  @!P2 IMAD R13, R12, -0xa, R13 ;  /* 0xfffffff60c0da824 */ /* 0x000fca00078e020d */
[----:B------:R2:W-:Y:S01]  /*1af0*/  @!P2 STG.E desc[UR10][R8.64+0x1800], R13 ;  /* 0x0018000d0800a986 */ /* 0x0005e2000c10190a */
[----:B------:R-:W-:Y:S06]  /*1b00*/  BAR.SYNC.DEFER_BLOCKING 0x0 ;  /* 0x0000000000007b1d */ /* 0x000fec0000010000 */
[----:B-1----:R-:W3:Y:S01]  /*1b10*/  @!P1 LDG.E R15, desc[UR10][R6.64+0x17fc] ;  /* 0x0017fc0a060f9981 */ /* 0x002ee2000c1e1900 */
[----:B------:R-:W-:Y:S01]  /*1b20*/  UIADD3 UR4, UPT, UPT, UR4, 0x4, URZ ;  /* 0x0000000404047890 */ /* 0x000fe2000fffe0ff */
[----:B------:R-:W-:Y:S01]  /*1b30*/  VIADD R11, R11, 0x800 ;  /* 0x000008000b0b7836 */ /* 0x000fe20000000000 */
[----:B------:R-:W-:-:S02]  /*1b40*/  IADD3 R10, PT, PT, R10, 0x800, RZ ;  /* 0x000008000a0a7810 */ /* 0x000fc40007ffe0ff */
[----:B------:R-:W-:Y:S01]  /*1b50*/  UISETP.NE.AND UP0, UPT, UR4, URZ, UPT ;  /* 0x000000ff0400728c */ /* 0x000fe2000bf05270 */
[----:B---3--:R-:W-:-:S05]  /*1b60*/  @!P1 IMAD.IADD R15, R15, 0x1, R12 ;  /* 0x000000010f0f9824 */ /* 0x008fca00078e020c */
[----:B------:R2:W-:Y:S03]  /*1b70*/  @!P1 STG.E desc[UR10][R6.64+0x17fc], R15 ;  /* 0x0017fc0f06009986 */ /* 0x0005e6000c10190a */
[----:B------:R-:W-:Y:S05]  /*1b80*/  BRA.U UP0, `(.L_x_303) ;  /* 0xfffffff900fc7547 */ /* 0x000fea000b83ffff */
[----:B------:R-:W-:-:S06]  /*1b90*/  USHF.L.U32 UR4, UR9, 0x9, URZ ;  /* 0x0000000909047899 */ /* 0x000fcc00080006ff */
[----:B--2---:R-:W-:-:S07]  /*1ba0*/  IMAD.U32 R9, RZ, RZ, UR4 ;  /* 0x00000004ff097e24 */ /* 0x004fce000f8e00ff */
.L_x_302:
[----:B------:R-:W-:-:S09]  /*1bb0*/  UISETP.NE.AND UP0, UPT, UR6, URZ, UPT ;  /* 0x000000ff0600728c */ /* 0x000fd2000bf05270 */
[----:B------:R-:W-:Y:S05]  /*1bc0*/  BRA.U !UP0, `(.L_x_304) ;  /* 0x0000000508707547 */ /* 0x000fea000b800000 */
[----:B------:R-:W0:Y:S01]  /*1bd0*/  LDCU UR4, c[0x0][0x398] ;  /* 0x00007300ff0477ac */ /* 0x000e220008000800 */
[----:B------:R-:W-:Y:S01]  /*1be0*/  IMAD.IADD R8, R0, 0x1, R9 ;  /* 0x0000000100087824 */ /* 0x000fe200078e0209 */
[----:B------:R-:W-:Y:S01]  /*1bf0*/  BSSY.RECONVERGENT B0, `(.L_x_305) ;  /* 0x000000d000007945 */ /* 0x000fe20003800200 */
[----:B------:R-:W-:-:S03]  /*1c00*/  HFMA2 R10, -RZ, RZ, 0, 0 ;  /* 0x00000000ff0a7431 */ /* 0x000fc600000001ff */
[----:B0-----:R-:W-:-:S04]  /*1c10*/  ISETP.GE.U32.AND P2, PT, R8, UR4, PT ;  /* 0x0000000408007c0c */ /* 0x001fc8000bf46070 */
[----:B------:R-:W-:-:S09]  /*1c20*/  ISETP.EQ.OR P1, PT, R0, RZ, P2 ;  /* 0x000000ff0000720c */ /* 0x000fd20001722670 */
[----:B------:R-:W-:Y:S05]  /*1c30*/  @P2 BRA `(.L_x_306) ;  /* 0x0000000000202947 */ /* 0x000fea0003800000 */
[----:B------:R-:W0:Y:S02]  /*1c40*/  LDC.64 R6, c[0x0][0x390] ;  /* 0x0000e400ff067b82 */ /* 0x000e240000000a00 */
[----:B0-----:R-:W-:-:S05]  /*1c50*/  IMAD.WIDE.U32 R6, R8, 0x4, R6 ;  /* 0x0000000408067825 */ /* 0x001fca00078e0006 */
[----:B------:R-:W2:Y:S02]  /*1c60*/  LDG.E R11, desc[UR10][R6.64] ;  /* 0x0000000a060b7981 */ /* 0x000ea4000c1e1900 */
[----:B--2---:R-:W-:-:S05]  /*1c70*/  IMAD.HI R10, R11, 0x66666667, RZ ;  /* 0x666666670b0a7827 */ /* 0x004fca00078e02ff */
[----:B------:R-:W-:-:S04]  /*1c80*/  SHF.R.U32.HI R13, RZ, 0x1f, R10 ;  /* 0x0000001fff0d7819 */ /* 0x000fc8000001160a */
[----:B------:R-:W-:-:S05]  /*1c90*/  LEA.HI.SX32 R10, R10, R13, 0x1e ;  /* 0x0000000d0a0a7211 */ /* 0x000fca00078ff2ff */
[----:B------:R-:W-:-:S05]  /*1ca0*/  IMAD R11, R10, -0xa, R11 ;  /* 0xfffffff60a0b7824 */ /* 0x000fca00078e020b */
[----:B------:R0:W-:Y:S02]  /*1cb0*/  STG.E desc[UR10][R6.64], R11 ;  /* 0x0000000b06007986 */ /* 0x0001e4000c10190a */
.L_x_306:
[----:B------:R-:W-:Y:S05]  /*1cc0*/  BSYNC.RECONVERGENT B0 ;  /* 0x0000000000007941 */ /* 0x000fea0003800200 */
.L_x_305:
[----:B------:R-:W-:Y:S01]  /*1cd0*/  BAR.SYNC.DEFER_BLOCKING 0x0 ;  /* 0x0000000000007b1d */ /* 0x000fe20000010000 */
[----:B0-----:R-:W-:-:S05]  /*1ce0*/  IMAD.WIDE R6, R9, 0x4, R2 ;  /* 0x0000000409067825 */ /* 0x001fca00078e0202 */
[----:B------:R-:W-:Y:S04]  /*1cf0*/  BSSY.RECONVERGENT B0, `(.L_x_307) ;  /* 0x0000005000007945 */ /* 0x000fe80003800200 */
[----:B------:R-:W-:Y:S05]  /*1d00*/  @P1 BRA `(.L_x_308) ;  /* 0x00000000000c1947 */ /* 0x000fea0003800000 */
[----:B------:R-:W2:Y:S02]  /*1d10*/  LDG.E R9, desc[UR10][R6.64+-0x4] ;  /* 0xfffffc0a06097981 */ /* 0x000ea4000c1e1900 */
[----:B--2---:R-:W-:-:S05]  /*1d20*/  IMAD.IADD R9, R9, 0x1, R10 ;  /* 0x0000000109097824 */ /* 0x004fca00078e020a */
[----:B------:R0:W-:Y:S02]  /*1d30*/  STG.E desc[UR10][R6.64+-0x4], R9 ;  /* 0xfffffc0906007986 */ /* 0x0001e4000c10190a */
.L_x_308:
[----:B------:R-:W-:Y:S05]  /*1d40*/  BSYNC.RECONVERGENT B0 ;  /* 0x0000000000007941 */ /* 0x000fea0003800200 */
.L_x_307:
[----:B------:R-:W-:-:S09]  /*1d50*/  UISETP.NE.AND UP0, UPT, UR6, 0x1, UPT ;  /* 0x000000010600788c */ /* 0x000fd2000bf05270 */
[----:B------:R-:W-:Y:S05]  /*1d60*/  BRA.U !UP0, `(.L_x_304) ;  /* 0x0000000508087547 */ /* 0x000fea000b800000 */
[----:B------:R-:W-:Y:S01]  /*1d70*/  VIADD R13, R8, 0x200 ;  /* 0x00000200080d7836 */ /* 0x000fe20000000000 */
[----:B------:R-:W-:Y:S01]  /*1d80*/  BSSY.RECONVERGENT B0, `(.L_x_309) ;  /* 0x000000d000007945 */ /* 0x000fe20003800200 */
[----:B0-----:R-:W-:-:S03]  /*1d90*/  MOV R9, RZ ;  /* 0x000000ff00097202 */ /* 0x001fc60000000f00 */
[----:B------:R-:W-:-:S04]  /*1da0*/  ISETP.GE.U32.AND P2, PT, R13, UR4, PT ;  /* 0x000000040d007c0c */ /* 0x000fc8000bf46070 */
        /* <DEDUP_REMOVED lines=10> */
.L_x_310:
[----:B------:R-:W-:Y:S05]  /*1e50*/  BSYNC.RECONVERGENT B0 ;  /* 0x0000000000007941 */ /* 0x000fea0003800200 */
.L_x_309:
[----:B------:R-:W-:Y:S06]  /*1e60*/  BAR.SYNC.DEFER_BLOCKING 0x0 ;  /* 0x0000000000007b1d */ /* 0x000fec0000010000 */
[----:B------:R-:W-:Y:S04]  /*1e70*/  BSSY.RECONVERGENT B0, `(.L_x_311) ;  /* 0x0000005000007945 */ /* 0x000fe80003800200 */
[----:B------:R-:W-:Y:S05]  /*1e80*/  @P1 BRA `(.L_x_312) ;  /* 0x00000000000c1947 */ /* 0x000fea0003800000 */
[----:B0-----:R-:W2:Y:S02]  /*1e90*/  LDG.E R10, desc[UR10][R6.64+0x7fc] ;  /* 0x0007fc0a060a7981 */ /* 0x001ea4000c1e1900 */
[----:B--2---:R-:W-:-:S05]  /*1ea0*/  IMAD.IADD R9, R10, 0x1, R9 ;  /* 0x000000010a097824 */ /* 0x004fca00078e0209 */
[----:B------:R1:W-:Y:S02]  /*1eb0*/  STG.E desc[UR10][R6.64+0x7fc], R9 ;  /* 0x0007fc0906007986 */ /* 0x0003e4000c10190a */
.L_x_312:
[----:B------:R-:W-:Y:S05]  /*1ec0*/  BSYNC.RECONVERGENT B0 ;  /* 0x0000000000007941 */ /* 0x000fea0003800200 */
.L_x_311:
[----:B------:R-:W-:-:S09]  /*1ed0*/  UISETP.NE.AND UP0, UPT, UR6, 0x2, UPT ;  /* 0x000000020600788c */ /* 0x000fd2000bf05270 */
[----:B------:R-:W-:Y:S05]  /*1ee0*/  BRA.U !UP0, `(.L_x_304) ;  /* 0x0000000108a87547 */ /* 0x000fea000b800000 */
[----:B0-----:R-:W-:Y:S01]  /*1ef0*/  IADD3 R11, PT, PT, R8, 0x400, RZ ;  /* 0x00000400080b7810 */ /* 0x001fe20007ffe0ff */
[----:B------:R-:W-:Y:S01]  /*1f00*/  BSSY.RECONVERGENT B0, `(.L_x_313) ;  /* 0x000000c000007945 */ /* 0x000fe20003800200 */
[----:B------:R-:W-:Y:S02]  /*1f10*/  IMAD.MOV.U32 R10, RZ, RZ, RZ ;  /* 0x000000ffff0a7224 */ /* 0x000fe400078e00ff */
[----:B------:R-:W-:-:S13]  /*1f20*/  ISETP.GE.U32.AND P1, PT, R11, UR4, PT ;  /* 0x000000040b007c0c */ /* 0x000fda000bf26070 */
[----:B------:R-:W-:Y:S05]  /*1f30*/  @P1 BRA `(.L_x_314) ;  /* 0x0000000000201947 */ /* 0x000fea0003800000 */
[----:B-1----:R-:W0:Y:S02]  /*1f40*/  LDC.64 R8, c[0x0][0x390] ;  /* 0x0000e400ff087b82 */ /* 0x002e240000000a00 */
[----:B0-----:R-:W-:-:S05]  /*1f50*/  IMAD.WIDE.U32 R8, R11, 0x4, R8 ;  /* 0x000000040b087825 */ /* 0x001fca00078e0008 */
[----:B------:R-:W2:Y:S02]  /*1f60*/  LDG.E R11, desc[UR10][R8.64] ;  /* 0x0000000a080b7981 */ /* 0x000ea4000c1e1900 */
[----:B--2---:R-:W-:-:S05]  /*1f70*/  IMAD.HI R10, R11, 0x66666667, RZ ;  /* 0x666666670b0a7827 */ /* 0x004fca00078e02ff */
[----:B------:R-:W-:-:S04]  /*1f80*/  SHF.R.U32.HI R13, RZ, 0x1f, R10 ;  /* 0x0000001fff0d7819 */ /* 0x000fc8000001160a */
[----:B------:R-:W-:-:S05]  /*1f90*/  LEA.HI.SX32 R10, R10, R13, 0x1e ;  /* 0x0000000d0a0a7211 */ /* 0x000fca00078ff2ff */
[----:B------:R-:W-:-:S05]  /*1fa0*/  IMAD R11, R10, -0xa, R11 ;  /* 0xfffffff60a0b7824 */ /* 0x000fca00078e020b */
[----:B------:R0:W-:Y:S02]  /*1fb0*/  STG.E desc[UR10][R8.64], R11 ;  /* 0x0000000b08007986 */ /* 0x0001e4000c10190a */
.L_x_314:
[----:B------:R-:W-:Y:S05]  /*1fc0*/  BSYNC.RECONVERGENT B0 ;  /* 0x0000000000007941 */ /* 0x000fea0003800200 */
.L_x_313:
[----:B------:R-:W-:Y:S01]  /*1fd0*/  BAR.SYNC.DEFER_BLOCKING 0x0 ;  /* 0x0000000000007b1d */ /* 0x000fe20000010000 */
[----:B------:R-:W-:-:S05]  /*1fe0*/  ISETP.EQ.OR P1, PT, R0, RZ, P1 ;  /* 0x000000ff0000720c */ /* 0x000fca0000f22670 */
[----:B------:R-:W-:Y:S08]  /*1ff0*/  BSSY.RECONVERGENT B0, `(.L_x_315) ;  /* 0x0000005000007945 */ /* 0x000ff00003800200 */
[----:B------:R-:W-:Y:S05]  /*2000*/  @P1 BRA `(.L_x_316) ;  /* 0x00000000000c1947 */ /* 0x000fea0003800000 */
[----:B01----:R-:W2:Y:S02]  /*2010*/  LDG.E R9, desc[UR10][R6.64+0xffc] ;  /* 0x000ffc0a06097981 */ /* 0x003ea4000c1e1900 */
[----:B--2---:R-:W-:-:S05]  /*2020*/  IADD3 R9, PT, PT, R9, R10, RZ ;  /* 0x0000000a09097210 */ /* 0x004fca0007ffe0ff */
[----:B------:R2:W-:Y:S02]  /*2030*/  STG.E desc[UR10][R6.64+0xffc], R9 ;  /* 0x000ffc0906007986 */ /* 0x0005e4000c10190a */
.L_x_316:
[----:B------:R-:W-:Y:S05]  /*2040*/  BSYNC.RECONVERGENT B0 ;  /* 0x0000000000007941 */ /* 0x000fea0003800200 */
.L_x_315:
[----:B------:R-:W-:Y:S05]  /*2050*/  BRA `(.L_x_304) ;  /* 0x00000000004c7947 */ /* 0x000fea0003800000 */
.L_x_368:
[----:B------:R-:W0:Y:S01]  /*2060*/  LDCU UR4, c[0x0][0x398] ;  /* 0x00007300ff0477ac */ /* 0x000e220008000800 */
[----:B------:R-:W-:Y:S01]  /*2070*/  BSSY.RECONVERGENT B0, `(.L_x_317) ;  /* 0x000000a000007945 */ /* 0x000fe20003800200 */
[----:B------:R-:W-:Y:S01]  /*2080*/  IMAD.MOV.U32 R6, RZ, RZ, RZ ;  /* 0x000000ffff067224 */ /* 0x000fe200078e00ff */
[----:B0-----:R-:W-:-:S13]  /*2090*/  ISETP.GE.U32.AND P1, PT, R0, UR4, PT ;  /* 0x0000000400007c0c */ /* 0x001fda000bf26070 */
[----:B------:R-:W-:Y:S05]  /*20a0*/  @P1 BRA `(.L_x_318) ;  /* 0x0000000000181947 */ /* 0x000fea0003800000 */
[----:B------:R-:W2:Y:S02]  /*20b0*/  LDG.E R7, desc[UR10][R2.64] ;  /* 0x0000000a02077981 */ /* 0x000ea4000c1e1900 */
[----:B--2---:R-:W-:-:S05]  /*20c0*/  IMAD.HI R6, R7, 0x66666667, RZ ;  /* 0x6666666707067827 */ /* 0x004fca00078e02ff */
[----:B------:R-:W-:-:S04]  /*20d0*/  SHF.R.U32.HI R9, RZ, 0x1f, R6 ;  /* 0x0000001fff097819 */ /* 0x000fc80000011606 */
[----:B------:R-:W-:-:S05]  /*20e0*/  LEA.HI.SX32 R6, R6, R9, 0x1e ;  /* 0x0000000906067211 */ /* 0x000fca00078ff2ff */
[----:B------:R-:W-:-:S05]  /*20f0*/  IMAD R7, R6, -0xa, R7 ;  /* 0xfffffff606077824 */ /* 0x000fca00078e0207 */
[----:B------:R0:W-:Y:S02]  /*2100*/  STG.E desc[UR10][R2.64], R7 ;  /* 0x0000000702007986 */ /* 0x0001e4000c10190a */
.L_x_318:
[----:B------:R-:W-:Y:S05]  /*2110*/  BSYNC.RECONVERGENT B0 ;  /* 0x0000000000007941 */ /* 0x000fea0003800200 */
.L_x_317:
[----:B------:R-:W-:Y:S06]  /*2120*/  BAR.SYNC.DEFER_BLOCKING 0x0 ;  /* 0x0000000000007b1d */ /* 0x000fec0000010000 */
[----:B------:R-:W-:Y:S04]  /*2130*/  BSSY.RECONVERGENT B0, `(.L_x_304) ;  /* 0x0000005000007945 */ /* 0x000fe80003800200 */
[----:B------:R-:W-:Y:S05]  /*2140*/  @!P0 BRA `(.L_x_319) ;  /* 0x00000000000c8947 */ /* 0x000fea0003800000 */
[----:B0-----:R-:W2:Y:S02]  /*2150*/  LDG.E R7, desc[UR10][R4.64] ;  /* 0x0000000a04077981 */ /* 0x001ea4000c1e1900 */
[----:B--2---:R-:W-:-:S05]  /*2160*/  IADD3 R7, PT, PT, R7, R6, RZ ;  /* 0x0000000607077210 */ /* 0x004fca0007ffe0ff */
[----:B------:R1:W-:Y:S02]  /*2170*/  STG.E desc[UR10][R4.64], R7 ;  /* 0x0000000704007986 */ /* 0x0003e4000c10190a */
.L_x_319:
[----:B------:R-:W-:Y:S05]  /*2180*/  BSYNC.RECONVERGENT B0 ;  /* 0x0000000000007941 */ /* 0x000fea0003800200 */
.L_x_304:
[----:B------:R-:W0:Y:S01]  /*2190*/  LDCU UR12, c[0x0][0x398] ;  /* 0x00007300ff0c77ac */ /* 0x000e220008000800 */
[----:B------:R-:W3:Y:S01]  /*21a0*/  S2UR UR5, SR_CgaCtaId ;  /* 0x00000000000579c3 */ /* 0x000ee20000008800 */
[----:B------:R-:W-:Y:S01]  /*21b0*/  BSSY.RECONVERGENT B0, `(.L_x_320) ;  /* 0x0000089000007945 */ /* 0x000fe20003800200 */
[----:B------:R-:W-:Y:S01]  /*21c0*/  UMOV UR4, 0x400 ;  /* 0x0000040000047882 */ /* 0x000fe20000000000 */
[----:B012---:R-:W-:-:S05]  /*21d0*/  IMAD.U32 R7, RZ, RZ, UR12 ;  /* 0x0000000cff077e24 */ /* 0x007fca000f8e00ff */
[----:B------:R-:W-:Y:S01]  /*21e0*/  ISETP.GE.U32.AND P1, PT, R0, R7, PT ;  /* 0x000000070000720c */ /* 0x000fe20003f26070 */
[----:B---3--:R-:W-:-:S09]  /*21f0*/  ULEA UR8, UR5, UR4, 0x18 ;  /* 0x0000000405087291 */ /* 0x008fd2000f8ec0ff */
[----:B------:R-:W-:Y:S01]  /*2200*/  STS [UR8], RZ ;  /* 0x000000ffff007988 */ /* 0x000fe20008000808 */
[----:B------:R-:W-:Y:S06]  /*2210*/  BAR.SYNC.DEFER_BLOCKING 0x0 ;  /* 0x0000000000007b1d */ /* 0x000fec0000010000 */
[----:B------:R-:W-:Y:S05]  /*2220*/  @P1 BRA `(.L_x_321) ;  /* 0x0000000800041947 */ /* 0x000fea0003800000 */
[----:B------:R-:W0:Y:S02]  /*2230*/  LDCU UR12, c[0x0][0x39c] ;  /* 0x00007380ff0c77ac */ /* 0x000e240008000800 */
[----:B0-----:R-:W-:-:S04]  /*2240*/  UISETP.LT.U32.AND UP0, UPT, UR12, 0x2, UPT ;  /* 0x000000020c00788c */ /* 0x001fc8000bf01070 */
[----:B------:R-:W-:-:S04]  /*2250*/  USEL UR4, UR12, 0x2, UP0 ;  /* 0x000000020c047887 */ /* 0x000fc80008000000 */
[----:B------:R-:W-:-:S12]  /*2260*/  USHF.L.U32 UR4, UR4, 0x2, URZ ;  /* 0x0000000204047899 */ /* 0x000fd800080006ff */
[----:B------:R-:W0:Y:S02]  /*2270*/  LDCU UR4, c[0x2][UR4+0xc] ;  /* 0x00800180040477ac */ /* 0x000e240008000800 */
[----:B0-----:R-:W-:-:S10]  /*2280*/  USHF.R.S32.HI UR5, URZ, 0x1f, UR4 ;  /* 0x0000001fff057899 */ /* 0x001fd40008011404 */
.L_x_370:
[----:B------:R-:W-:Y:S05]  /*2290*/  BRXU UR4 -0x22a0                                 (*"BRANCH_TARGETS .L_x_321,.L_x_372,.L_x_373"*) ;  /* 0xffffffdc04587958 */ /* 0x000fea000b83ffff */
.L_x_373:
[----:B------:R-:W-:Y:S01]  /*22a0*/  UISETP.GE.U32.AND UP0, UPT, UR12, 0x4, UPT ;  /* 0x000000040c00788c */ /* 0x000fe2000bf06070 */
[----:B------:R-:W-:-:S08]  /*22b0*/  HFMA2 R9, -RZ, RZ, 0, 0 ;  /* 0x00000000ff097431 */ /* 0x000fd000000001ff */
[----:B------:R-:W-:Y:S05]  /*22c0*/  BRA.U !UP0, `(.L_x_322) ;  /* 0x0000000108fc7547 */ /* 0x000fea000b800000 */
[----:B------:R-:W0:Y:S01]  /*22d0*/  LDC R7, c[0x0][0x398] ;  /* 0x0000e600ff077b82 */ /* 0x000e220000000800 */
[----:B------:R-:W-:-:S07]  /*22e0*/  IMAD.MOV.U32 R11, RZ, RZ, RZ ;  /* 0x000000ffff0b7224 */ /* 0x000fce00078e00ff */
[----:B------:R-:W1:Y:S02]  /*22f0*/  LDC.64 R8, c[0x0][0x390] ;  /* 0x0000e400ff087b82 */ /* 0x000e640000000a00 */
.L_x_331:
[C---:B------:R-:W-:Y:S01]  /*2300*/  LEA R12, R11.reuse, R0, 0x9 ;  /* 0x000000000b0c7211 */ /* 0x040fe200078e48ff */
[----:B------:R-:W-:Y:S01]  /*2310*/  VIADD R11, R11, 0x4 ;  /* 0x000000040b0b7836 */ /* 0x000fe20000000000 */
[----:B------:R-:W-:Y:S02]  /*2320*/  BSSY.RECONVERGENT B1, `(.L_x_323) ;  /* 0x0000013000017945 */ /* 0x000fe40003800200 */
[C---:B0-----:R-:W-:Y:S01]  /*2330*/  ISETP.GE.U32.AND P5, PT, R12.reuse, R7, PT ;  /* 0x000000070c00720c */ /* 0x041fe20003fa6070 */
[C---:B---3--:R-:W-:Y:S01]  /*2340*/  VIADD R10, R12.reuse, 0x400 ;  /* 0x000004000c0a7836 */ /* 0x048fe20000000000 */
[C---:B------:R-:W-:Y:S02]  /*2350*/  IADD3 R15, PT, PT, R12.reuse, 0x200, RZ ;  /* 0x000002000c0f7810 */ /* 0x040fe40007ffe0ff */
[----:B----4-:R-:W-:Y:S02]  /*2360*/  IADD3 R6, PT, PT, R12, 0x600, RZ ;  /* 0x000006000c067810 */ /* 0x010fe40007ffe0ff */
[----:B------:R-:W-:-:S02]  /*2370*/  ISETP.NE.AND P1, PT, R11, UR9, PT ;  /* 0x000000090b007c0c */ /* 0x000fc4000bf25270 */
[-C--:B------:R-:W-:Y:S02]  /*2380*/  ISETP.GE.U32.AND P2, PT, R15, R7.reuse, PT ;  /* 0x000000070f00720c */ /* 0x080fe40003f46070 */
[-C--:B------:R-:W-:Y:S02]  /*2390*/  ISETP.GE.U32.AND P3, PT, R10, R7.reuse, PT ;  /* 0x000000070a00720c */ /* 0x080fe40003f66070 */
[----:B------:R-:W-:Y:S01]  /*23a0*/  ISETP.GE.U32.AND P4, PT, R6, R7, PT ;  /* 0x000000070600720c */ /* 0x000fe20003f86070 */
[----:B--2---:R-:W-:-:S12]  /*23b0*/  @P5 BRA `(.L_x_324) ;  /* 0x0000000000245947 */ /* 0x004fd80003800000 */
[----:B-1----:R-:W-:-:S06]  /*23c0*/  IMAD.WIDE.U32 R12, R12, 0x4, R8 ;  /* 0x000000040c0c7825 */ /* 0x002fcc00078e0008 */
[----:B------:R-:W2:Y:S02]  /*23d0*/  LDG.E R12, desc[UR10][R12.64] ;  /* 0x0000000a0c0c7981 */ /* 0x000ea4000c1e1900 */
[----:B--2---:R-:W-:-:S04]  /*23e0*/  IABS R14, R12 ;  /* 0x0000000c000e7213 */ /* 0x004fc80000000000 */
[----:B------:R-:W-:-:S13]  /*23f0*/  ISETP.GE.AND P5, PT, R14, 0xa, PT ;  /* 0x0000000a0e00780c */ /* 0x000fda0003fa6270 */
[----:B------:R-:W0:Y:S01]  /*2400*/  @P5 S2R R17, SR_CgaCtaId ;  /* 0x0000000000115919 */ /* 0x000e220000008800 */
[----:B------:R-:W-:Y:S01]  /*2410*/  @P5 MOV R14, 0x400 ;  /* 0x00000400000e5802 */ /* 0x000fe20000000f00 */
[----:B------:R-:W-:-:S03]  /*2420*/  @P5 IMAD.MOV.U32 R19, RZ, RZ, 0x1 ;  /* 0x00000001ff135424 */ /* 0x000fc600078e00ff */
[----:B0-----:R-:W-:-:S05]  /*2430*/  @P5 LEA R14, R17, R14, 0x18 ;  /* 0x0000000e110e5211 */ /* 0x001fca00078ec0ff */
[----:B------:R0:W-:Y:S02]  /*2440*/  @P5 STS [R14], R19 ;  /* 0x000000130e005388 */ /* 0x0001e40000000800 */
.L_x_324:
[----:B------:R-:W-:Y:S05]  /*2450*/  BSYNC.RECONVERGENT B1 ;  /* 0x0000000000017941 */ /* 0x000fea0003800200 */
.L_x_323:
[----:B------:R-:W-:Y:S04]  /*2460*/  BSSY.RECONVERGENT B1, `(.L_x_325) ;  /* 0x000000b000017945 */ /* 0x000fe80003800200 */
[----:B------:R-:W-:Y:S05]  /*2470*/  @P2 BRA `(.L_x_326) ;  /* 0x0000000000242947 */ /* 0x000fea0003800000 */
[----:B-1----:R-:W-:-:S06]  /*2480*/  IMAD.WIDE.U32 R12, R15, 0x4, R8 ;  /* 0x000000040f0c7825 */ /* 0x002fcc00078e0008 */
[----:B------:R-:W0:Y:S02]  /*2490*/  LDG.E R12, desc[UR10][R12.64] ;  /* 0x0000000a0c0c7981 */ /* 0x000e24000c1e1900 */
[----:B0-----:R-:W-:-:S04]  /*24a0*/  IABS R14, R12 ;  /* 0x0000000c000e7213 */ /* 0x001fc80000000000 */
[----:B------:R-:W-:-:S13]  /*24b0*/  ISETP.GE.AND P2, PT, R14, 0xa, PT ;  /* 0x0000000a0e00780c */ /* 0x000fda0003f46270 */
[----:B------:R-:W0:Y:S01]  /*24c0*/  @P2 S2R R15, SR_CgaCtaId ;  /* 0x00000000000f2919 */ /* 0x000e220000008800 */
[----:B------:R-:W-:Y:S02]  /*24d0*/  @P2 MOV R14, 0x400 ;  /* 0x00000400000e2802 */ /* 0x000fe40000000f00 */
[----:B------:R-:W-:Y:S02]  /*24e0*/  @P2 MOV R17, 0x1 ;  /* 0x0000000100112802 */ /* 0x000fe40000000f00 */
[----:B0-----:R-:W-:-:S05]  /*24f0*/  @P2 LEA R14, R15, R14, 0x18 ;  /* 0x0000000e0f0e2211 */ /* 0x001fca00078ec0ff */
[----:B------:R2:W-:Y:S02]  /*2500*/  @P2 STS [R14], R17 ;  /* 0x000000110e002388 */ /* 0x0005e40000000800 */
.L_x_326:
[----:B------:R-:W-:Y:S05]  /*2510*/  BSYNC.RECONVERGENT B1 ;  /* 0x0000000000017941 */ /* 0x000fea0003800200 */
.L_x_325:
[----:B------:R-:W-:Y:S04]  /*2520*/  BSSY.RECONVERGENT B1, `(.L_x_327) ;  /* 0x000000b000017945 */ /* 0x000fe80003800200 */
[----:B------:R-:W-:Y:S05]  /*2530*/  @P3 BRA `(.L_x_328) ;  /* 0x0000000000243947 */ /* 0x000fea0003800000 */
[----:B-1----:R-:W-:-:S06]  /*2540*/  IMAD.WIDE.U32 R12, R10, 0x4, R8 ;  /* 0x000000040a0c7825 */ /* 0x002fcc00078e0008 */
[----:B------:R-:W3:Y:S02]  /*2550*/  LDG.E R12, desc[UR10][R12.64] ;  /* 0x0000000a0c0c7981 */ /* 0x000ee4000c1e1900 */
[----:B---3--:R-:W-:-:S04]  /*2560*/  IABS R10, R12 ;  /* 0x0000000c000a7213 */ /* 0x008fc80000000000 */
[----:B------:R-:W-:-:S13]  /*2570*/  ISETP.GE.AND P2, PT, R10, 0xa, PT ;  /* 0x0000000a0a00780c */ /* 0x000fda0003f46270 */
[----:B------:R-:W1:Y:S01]  /*2580*/  @P2 S2R R15, SR_CgaCtaId ;  /* 0x00000000000f2919 */ /* 0x000e620000008800 */
[----:B------:R-:W-:Y:S01]  /*2590*/  @P2 MOV R10, 0x400 ;  /* 0x00000400000a2802 */ /* 0x000fe20000000f00 */
[----:B--2---:R-:W-:-:S03]  /*25a0*/  @P2 IMAD.MOV.U32 R17, RZ, RZ, 0x1 ;  /* 0x00000001ff112424 */ /* 0x004fc600078e00ff */
[----:B-1----:R-:W-:-:S05]  /*25b0*/  @P2 LEA R10, R15, R10, 0x18 ;  /* 0x0000000a0f0a2211 */ /* 0x002fca00078ec0ff */
[----:B------:R3:W-:Y:S02]  /*25c0*/  @P2 STS [R10], R17 ;  /* 0x000000110a002388 */ /* 0x0007e40000000800 */
.L_x_328:
[----:B------:R-:W-:Y:S05]  /*25d0*/  BSYNC.RECONVERGENT B1 ;  /* 0x0000000000017941 */ /* 0x000fea0003800200 */
.L_x_327:
[----:B------:R-:W-:Y:S04]  /*25e0*/  BSSY.RECONVERGENT B1, `(.L_x_329) ;  /* 0x000000b000017945 */ /* 0x000fe80003800200 */
[----:B------:R-:W-:Y:S05]  /*25f0*/  @P4 BRA `(.L_x_330) ;  /* 0x0000000000244947 */ /* 0x000fea0003800000 */
[----:B-1----:R-:W-:-:S06]  /*2600*/  IMAD.WIDE.U32 R12, R6, 0x4, R8 ;  /* 0x00000004060c7825 */ /* 0x002fcc00078e0008 */
[----:B------:R-:W4:Y:S02]  /*2610*/  LDG.E R12, desc[UR10][R12.64] ;  /* 0x0000000a0c0c7981 */ /* 0x000f24000c1e1900 */
[----:B----4-:R-:W-:-:S04]  /*2620*/  IABS R6, R12 ;  /* 0x0000000c00067213 */ /* 0x010fc80000000000 */
[----:B------:R-:W-:-:S13]  /*2630*/  ISETP.GE.AND P2, PT, R6, 0xa, PT ;  /* 0x0000000a0600780c */ /* 0x000fda0003f46270 */
[----:B------:R-:W1:Y:S01]  /*2640*/  @P2 S2R R15, SR_CgaCtaId ;  /* 0x00000000000f2919 */ /* 0x000e620000008800 */
[----:B------:R-:W-:Y:S02]  /*2650*/  @P2 MOV R6, 0x400 ;  /* 0x0000040000062802 */ /* 0x000fe40000000f00 */
[----:B--23--:R-:W-:Y:S02]  /*2660*/  @P2 MOV R17, 0x1 ;  /* 0x0000000100112802 */ /* 0x00cfe40000000f00 */
[----:B-1----:R-:W-:-:S05]  /*2670*/  @P2 LEA R6, R15, R6, 0x18 ;  /* 0x000000060f062211 */ /* 0x002fca00078ec0ff */
[----:B------:R4:W-:Y:S02]  /*2680*/  @P2 STS [R6], R17 ;  /* 0x0000001106002388 */ /* 0x0009e40000000800 */
.L_x_330:
[----:B------:R-:W-:Y:S05]  /*2690*/  BSYNC.RECONVERGENT B1 ;  /* 0x0000000000017941 */ /* 0x000fea0003800200 */
.L_x_329:
[----:B------:R-:W-:Y:S05]  /*26a0*/  @P1 BRA `(.L_x_331) ;  /* 0xfffffffc00141947 */ /* 0x000fea000383ffff */
[----:B-1----:R-:W-:-:S07]  /*26b0*/  IMAD.U32 R9, RZ, RZ, UR9 ;  /* 0x00000009ff097e24 */ /* 0x002fce000f8e00ff */
.L_x_322:
[----:B------:R-:W-:-:S09]  /*26c0*/  UISETP.NE.AND UP0, UPT, UR6, URZ, UPT ;  /* 0x000000ff0600728c */ /* 0x000fd2000bf05270 */
[----:B------:R-:W-:Y:S05]  /*26d0*/  BRA.U !UP0, `(.L_x_321) ;  /* 0x0000000108d87547 */ /* 0x000fea000b800000 */
[----:B----4-:R-:W-:Y:S01]  /*26e0*/  LEA R6, R9, R0, 0x9 ;  /* 0x0000000009067211 */ /* 0x010fe200078e48ff */
[----:B------:R-:W-:Y:S03]  /*26f0*/  BSSY.RECONVERGENT B1, `(.L_x_332) ;  /* 0x000000d000017945 */ /* 0x000fe60003800200 */
[----:B------:R-:W-:-:S13]  /*2700*/  ISETP.GE.U32.AND P1, PT, R6, R7, PT ;  /* 0x000000070600720c */ /* 0x000fda0003f26070 */
[----:B------:R-:W-:Y:S05]  /*2710*/  @P1 BRA `(.L_x_333) ;  /* 0x0000000000281947 */ /* 0x000fea0003800000 */
[----:B------:R-:W1:Y:S02]  /*2720*/  LDC.64 R8, c[0x0][0x390] ;  /* 0x0000e400ff087b82 */ /* 0x000e640000000a00 */
[----:B-1----:R-:W-:-:S06]  /*2730*/  IMAD.WIDE.U32 R8, R6, 0x4, R8 ;  /* 0x0000000406087825 */ /* 0x002fcc00078e0008 */
[----:B------:R-:W3:Y:S02]  /*2740*/  LDG.E R8, desc[UR10][R8.64] ;  /* 0x0000000a08087981 */ /* 0x000ee4000c1e1900 */
[----:B---3--:R-:W-:-:S04]  /*2750*/  IABS R10, R8 ;  /* 0x00000008000a7213 */ /* 0x008fc80000000000 */
[----:B------:R-:W-:-:S13]  /*2760*/  ISETP.GE.AND P1, PT, R10, 0xa, PT ;  /* 0x0000000a0a00780c */ /* 0x000fda0003f26270 */
[----:B------:R-:W1:Y:S01]  /*2770*/  @P1 S2R R11, SR_CgaCtaId ;  /* 0x00000000000b1919 */ /* 0x000e620000008800 */
[----:B------:R-:W-:Y:S01]  /*2780*/  @P1 MOV R10, 0x400 ;  /* 0x00000400000a1802 */ /* 0x000fe20000000f00 */
[----:B------:R-:W-:-:S03]  /*2790*/  @P1 IMAD.MOV.U32 R13, RZ, RZ, 0x1 ;  /* 0x00000001ff0d1424 */ /* 0x000fc600078e00ff */
[----:B-1----:R-:W-:-:S05]  /*27a0*/  @P1 LEA R10, R11, R10, 0x18 ;  /* 0x0000000a0b0a1211 */ /* 0x002fca00078ec0ff */
[----:B------:R1:W-:Y:S02]  /*27b0*/  @P1 STS [R10], R13 ;  /* 0x0000000d0a001388 */ /* 0x0003e40000000800 */
.L_x_333:
[----:B------:R-:W-:Y:S05]  /*27c0*/  BSYNC.RECONVERGENT B1 ;  /* 0x0000000000017941 */ /* 0x000fea0003800200 */
.L_x_332:
[----:B------:R-:W-:-:S09]  /*27d0*/  UISETP.NE.AND UP0, UPT, UR6, 0x1, UPT ;  /* 0x000000010600788c */ /* 0x000fd2000bf05270 */
[----:B------:R-:W-:Y:S05]  /*27e0*/  BRA.U !UP0, `(.L_x_321) ;  /* 0x0000000108947547 */ /* 0x000fea000b800000 */
[----:B-1-3--:R-:W-:Y:S01]  /*27f0*/  IADD3 R10, PT, PT, R6, 0x200, RZ ;  /* 0x00000200060a7810 */ /* 0x00afe20007ffe0ff */
        /* <DEDUP_REMOVED lines=13> */
.L_x_335:
[----:B------:R-:W-:Y:S05]  /*28d0*/  BSYNC.RECONVERGENT B1 ;  /* 0x0000000000017941 */ /* 0x000fea0003800200 */
.L_x_334:
[----:B------:R-:W-:-:S09]  /*28e0*/  UISETP.NE.AND UP0, UPT, UR6, 0x2, UPT ;  /* 0x000000020600788c */ /* 0x000fd2000bf05270 */
[----:B------:R-:W-:Y:S05]  /*28f0*/  BRA.U !UP0, `(.L_x_321) ;  /* 0x0000000108507547 */ /* 0x000fea000b800000 */
[----:B------:R-:W-:-:S04]  /*2900*/  IADD3 R8, PT, PT, R6, 0x400, RZ ;  /* 0x0000040006087810 */ /* 0x000fc80007ffe0ff */
[----:B------:R-:W-:-:S13]  /*2910*/  ISETP.GE.U32.AND P1, PT, R8, R7, PT ;  /* 0x000000070800720c */ /* 0x000fda0003f26070 */
[----:B------:R-:W-:Y:S05]  /*2920*/  @P1 BRA `(.L_x_321) ;  /* 0x0000000000441947 */ /* 0x000fea0003800000 */
[----:B------:R-:W3:Y:S02]  /*2930*/  LDC.64 R6, c[0x0][0x390] ;  /* 0x0000e400ff067b82 */ /* 0x000ee40000000a00 */
[----:B---3--:R-:W-:-:S06]  /*2940*/  IMAD.WIDE.U32 R6, R8, 0x4, R6 ;  /* 0x0000000408067825 */ /* 0x008fcc00078e0006 */
[----:B------:R-:W3:Y:S02]  /*2950*/  LDG.E R6, desc[UR10][R6.64] ;  /* 0x0000000a06067981 */ /* 0x000ee4000c1e1900 */
[----:B---3--:R-:W-:-:S04]  /*2960*/  IABS R8, R6 ;  /* 0x0000000600087213 */ /* 0x008fc80000000000 */
[----:B------:R-:W-:-:S13]  /*2970*/  ISETP.GE.AND P1, PT, R8, 0xa, PT ;  /* 0x0000000a0800780c */ /* 0x000fda0003f26270 */
[----:B------:R-:W-:Y:S05]  /*2980*/  @!P1 BRA `(.L_x_321) ;  /* 0x00000000002c9947 */ /* 0x000fea0003800000 */
[----:B------:R-:W3:Y:S01]  /*2990*/  S2UR UR5, SR_CgaCtaId ;  /* 0x00000000000579c3 */ /* 0x000ee20000008800 */
[----:B------:R-:W-:Y:S01]  /*29a0*/  UMOV UR4, 0x400 ;  /* 0x0000040000047882 */ /* 0x000fe20000000000 */
[----:B------:R-:W-:Y:S01]  /*29b0*/  IMAD.MOV.U32 R6, RZ, RZ, 0x1 ;  /* 0x00000001ff067424 */ /* 0x000fe200078e00ff */
[----:B---3--:R-:W-:-:S09]  /*29c0*/  ULEA UR4, UR5, UR4, 0x18 ;  /* 0x0000000405047291 */ /* 0x008fd2000f8ec0ff */
[----:B------:R3:W-:Y:S01]  /*29d0*/  STS [UR4], R6 ;  /* 0x00000006ff007988 */ /* 0x0007e20008000804 */
[----:B------:R-:W-:Y:S05]  /*29e0*/  BRA `(.L_x_321) ;  /* 0x0000000000147947 */ /* 0x000fea0003800000 */
.L_x_372:
[----:B------:R-:W2:Y:S02]  /*29f0*/  LDG.E R6, desc[UR10][R2.64] ;  /* 0x0000000a02067981 */ /* 0x000ea4000c1e1900 */
[----:B--2---:R-:W-:-:S04]  /*2a00*/  IABS R6, R6 ;  /* 0x0000000600067213 */ /* 0x004fc80000000000 */
[----:B------:R-:W-:-:S13]  /*2a10*/  ISETP.GE.AND P1, PT, R6, 0xa, PT ;  /* 0x0000000a0600780c */ /* 0x000fda0003f26270 */
[----:B------:R-:W-:-:S05]  /*2a20*/  @P1 MOV R6, 0x1 ;  /* 0x0000000100061802 */ /* 0x000fca0000000f00 */
[----:B------:R0:W-:Y:S02]  /*2a30*/  @P1 STS [UR8], R6 ;  /* 0x00000006ff001988 */ /* 0x0001e40008000808 */
.L_x_321:
[----:B------:R-:W-:Y:S05]  /*2a40*/  BSYNC.RECONVERGENT B0 ;  /* 0x0000000000007941 */ /* 0x000fea0003800200 */
.L_x_320:
[----:B------:R-:W5:Y:S08]  /*2a50*/  S2UR UR5, SR_CgaCtaId ;  /* 0x00000000000579c3 */ /* 0x000f700000008800 */
[----:B------:R-:W-:Y:S06]  /*2a60*/  BAR.SYNC.DEFER_BLOCKING 0x0 ;  /* 0x0000000000007b1d */ /* 0x000fec0000010000 */
[----:B------:R-:W-:-:S02]  /*2a70*/  UMOV UR4, 0x400 ;  /* 0x0000040000047882 */ /* 0x000fc40000000000 */
[----:B-----5:R-:W-:-:S09]  /*2a80*/  ULEA UR4, UR5, UR4, 0x18 ;  /* 0x0000000405047291 */ /* 0x020fd2000f8ec0ff */
[----:B0--34-:R-:W0:Y:S02]  /*2a90*/  LDS R6, [UR4] ;  /* 0x00000004ff067984 */ /* 0x019e240008000800 */
[----:B0-----:R-:W-:-:S13]  /*2aa0*/  ISETP.NE.AND P1, PT, R6, RZ, PT ;  /* 0x000000ff0600720c */ /* 0x001fda0003f25270 */
[----:B------:R-:W-:Y:S05]  /*2ab0*/  @P1 BRA `(.L_x_336) ;  /* 0xffffffe800f81947 */ /* 0x000fea000383ffff */
[----:B------:R-:W-:Y:S05]  /*2ac0*/  EXIT ;  /* 0x000000000000794d */ /* 0x000fea0003800000 */
.L_x_337:
        /* <DEDUP_REMOVED lines=11> */
.L_x_376:


//--------------------- .nv.shared._Z14multiplicationPiS_jjjjS_S_S_S_jj --------------------------
	.section	.nv.shared._Z14multiplicationPiS_jjjjS_S_S_S_jj,"aw",@nobits
	.sectionflags	@""
	.align	4
.nv.shared._Z14multiplicationPiS_jjjjS_S_S_S_jj:
	.zero		1032


//--------------------- .nv.shared.reserved.0     --------------------------
	.section	.nv.shared.reserved.0,"aw",@nobits
	.weak		__nv_reservedSMEM_offset_0_alias
	.size		__nv_reservedSMEM_offset_0_alias, 0, 64
	.other		__nv_reservedSMEM_offset_0_alias,@"STO_CUDA_RESERVED_SHARED STV_DEFAULT"
__nv_reservedSMEM_offset_0_alias:
	.zero		0
	.zero		64


//--------------------- .nv.shared._Z8additionPiS_jjjjS_S_S_jj --------------------------
	.section	.nv.shared._Z8additionPiS_jjjjS_S_S_jj,"aw",@nobits
	.sectionflags	@""
	.align	4
.nv.shared._Z8additionPiS_jjjjS_S_S_jj:
	.zero		1028


//--------------------- .nv.shared._Z9normalizePijS_jj --------------------------
	.section	.nv.shared._Z9normalizePijS_jj,"aw",@nobits
	.sectionflags	@""
	.align	4
.nv.shared._Z9normalizePijS_jj:
	.zero		1028


//--------------------- .nv.constant0._Z14multiplicationPiS_jjjjS_S_S_S_jj --------------------------
	.section	.nv.constant0._Z14multiplicationPiS_jjjjS_S_S_S_jj,"a",@progbits
	.sectionflags	@""
	.align	4
.nv.constant0._Z14multiplicationPiS_jjjjS_S_S_S_jj:
	.zero		968


//--------------------- .nv.constant0._Z8additionPiS_jjjjS_S_S_jj --------------------------
	.section	.nv.constant0._Z8additionPiS_jjjjS_S_S_jj,"a",@progbits
	.sectionflags	@""
	.align	4
.nv.constant0._Z8additionPiS_jjjjS_S_S_jj:
	.zero		960


//--------------------- .nv.constant0._Z9normalizePijS_jj --------------------------
	.section	.nv.constant0._Z9normalizePijS_jj,"a",@progbits
	.sectionflags	@""
	.align	4
.nv.constant0._Z9normalizePijS_jj:
	.zero		928


//--------------------- SYMBOLS --------------------------

	.type		.nv.reservedSmem.offset0,@object
	.size		.nv.reservedSmem.offset0,0x4
	.type		.nv.reservedSmem.cap,@object
	.size		.nv.reservedSmem.cap,0x4
